def attn_fwd(
    Q,
    K,
    V,
    Out,
    Lse,
    sm_scale,
    stride_qz,
    stride_qh,
    stride_qm,
    stride_qk,
    stride_kz,
    stride_kh,
    stride_kn,
    stride_kk,
    stride_vz,
    stride_vh,
    stride_vn,
    stride_vk,
    stride_oz,
    stride_oh,
    stride_om,
    stride_ok,
    seqlen_q,
    seqlen_k,
    BLOCK_M: tl.constexpr,
    BLOCK_N: tl.constexpr,
    HEAD_DIM: tl.constexpr,
    CAUSAL: tl.constexpr,
):
    start_m = tl.program_id(0)
    off_hz = tl.program_id(1)
    q_off = off_hz * stride_qh
    k_off = off_hz * stride_kh
    v_off = off_hz * stride_vh
    offs_m = start_m * BLOCK_M + tl.arange(0, BLOCK_M)
    offs_d = tl.arange(0, HEAD_DIM)
    offs_n = tl.arange(0, BLOCK_N)
    q_ptrs = Q + q_off + offs_m[:, None] * stride_qm + offs_d[None, :] * stride_qk
    k_ptrs = K + k_off + offs_d[:, None] * stride_kk + offs_n[None, :] * stride_kn
    v_ptrs = V + v_off + offs_n[:, None] * stride_vn + offs_d[None, :] * stride_vk
    m_i = tl.full([BLOCK_M], float("-inf"), dtype=tl.float32)
    l_i = tl.zeros([BLOCK_M], dtype=tl.float32) + 1.0
    acc = tl.zeros([BLOCK_M, HEAD_DIM], dtype=tl.float32)
    q = tl.load(q_ptrs)
    acc, l_i, m_i = _attn_fwd_inner(
        acc,
        l_i,
        m_i,
        q,
        k_ptrs,
        v_ptrs,
        sm_scale,
        stride_kn,
        stride_vn,
        start_m,
        seqlen_k,
        BLOCK_M,
        BLOCK_N,
        HEAD_DIM,
        CAUSAL,
    )
    acc = acc / l_i[:, None]
    lse = m_i + tl.math.log2(l_i) / 1.4426950408889634
    o_ptrs = (
        Out
        + off_hz * stride_oh
        + offs_m[:, None] * stride_om
        + offs_d[None, :] * stride_ok
    )
    tl.store(o_ptrs, acc.to(Out.dtype.element_ty))
    tl.store(Lse + off_hz * seqlen_q + offs_m, lse)

# config = {"BLOCK_M": 256, "BLOCK_N": 64, "HEAD_DIM": 128, "arch": "sm_100", "causal": true, "dtype": "fp16", "num_stages": 2, "num_warps": 8}
# arch = sm_100


// ===== COMPILED SASS (sm_100a) =====

	.target	sm_100a

	.elftype	@"ET_EXEC"


//--------------------- .note.nv.tkinfo           --------------------------
	.section	.note.nv.tkinfo,"",@"SHT_NOTE"
	.sectionflags	@"SHF_NOTE_NV_TKINFO"
	.tkinfo
        /*0018*/ 	.word	0x00000081
        /*0030*/ 	.string	""
        /*0030*/ 	.string	"ptxas-blackwell"
        /*0030*/ 	.string	"Cuda compilation tools, release 12.9, V12.9.86"
        /*0030*/ 	.string	"Build cuda_12.9.r12.9/compiler.36037853_0"
        /*0030*/ 	.string	"-v  -suppress-debug-info  -lineinfo  -arch sm_100a "



//--------------------- .note.nv.cuver            --------------------------
	.section	.note.nv.cuver,"",@"SHT_NOTE"
	.sectionflags	@"SHF_NOTE_NV_CUVER"
        /*0018*/ 	.short	0x0001
        /*001a*/ 	.short	0x0064
        /*001c*/ 	.short	0x0001
        /*001e*/ 	.short	0x0000
        /*0020*/ 	.short	0x0001
        /*0022*/ 	.short	0x0000


//--------------------- .nv.info                  --------------------------
	.section	.nv.info,"",@"SHT_CUDA_INFO"
	.align	4


	//----- nvinfo : EIATTR_REGCOUNT
	.align		4
        /*0000*/ 	.byte	0x04, 0x2f
        /*0002*/ 	.short	(.L_5 - .L_4)
	.align		4
.L_4:
        /*0004*/ 	.word	index@(attn_fwd)
        /*0008*/ 	.word	0x000000ff


	//----- nvinfo : EIATTR_FRAME_SIZE
	.align		4
.L_5:
        /*000c*/ 	.byte	0x04, 0x11
        /*000e*/ 	.short	(.L_7 - .L_6)
	.align		4
.L_6:
        /*0010*/ 	.word	index@($__internal_2_$__cuda_sm10x_tcgen05_guardrail_trap_unallocated_columns_being_dealloced)
        /*0014*/ 	.word	0x00000068


	//----- nvinfo : EIATTR_FRAME_SIZE
	.align		4
.L_7:
        /*0018*/ 	.byte	0x04, 0x11
        /*001a*/ 	.short	(.L_9 - .L_8)
	.align		4
.L_8:
        /*001c*/ 	.word	index@($__internal_1_$__cuda_sm10x_tcgen05_guardrail_trap_phase_invalid_during_alloc)
        /*0020*/ 	.word	0x00000068


	//----- nvinfo : EIATTR_FRAME_SIZE
	.align		4
.L_9:
        /*0024*/ 	.byte	0x04, 0x11
        /*0026*/ 	.short	(.L_11 - .L_10)
	.align		4
.L_10:
        /*0028*/ 	.word	index@($__internal_0_$__cuda_sm10x_tcgen05_guardrail_trap_col_being_dealloced_not_returned_by_alloc)
        /*002c*/ 	.word	0x00000068


	//----- nvinfo : EIATTR_FRAME_SIZE
	.align		4
.L_11:
        /*0030*/ 	.byte	0x04, 0x11
        /*0032*/ 	.short	(.L_13 - .L_12)
	.align		4
.L_12:
        /*0034*/ 	.word	index@(attn_fwd)
        /*0038*/ 	.word	0x00000068


	//----- nvinfo : EIATTR_MIN_STACK_SIZE
	.align		4
.L_13:
        /*003c*/ 	.byte	0x04, 0x12
        /*003e*/ 	.short	(.L_15 - .L_14)
	.align		4
.L_14:
        /*0040*/ 	.word	index@(attn_fwd)
        /*0044*/ 	.word	0x00000068
.L_15:


//--------------------- .nv.info.attn_fwd         --------------------------
	.section	.nv.info.attn_fwd,"",@"SHT_CUDA_INFO"
	.sectionflags	@""
	.align	4


	//----- nvinfo : EIATTR_CUDA_API_VERSION
	.align		4
        /*0000*/ 	.byte	0x04, 0x37
        /*0002*/ 	.short	(.L_17 - .L_16)
.L_16:
        /*0004*/ 	.word	0x00000081


	//----- nvinfo : EIATTR_KPARAM_INFO
	.align		4
.L_17:
        /*0008*/ 	.byte	0x04, 0x17
        /*000a*/ 	.short	(.L_19 - .L_18)
.L_18:
        /*000c*/ 	.word	0x00000000
        /*0010*/ 	.short	0x0019
        /*0012*/ 	.short	0x0080
        /*0014*/ 	.byte	0x00, 0xf4, 0x21, 0x00


	//----- nvinfo : EIATTR_KPARAM_INFO
	.align		4
.L_19:
        /*0018*/ 	.byte	0x04, 0x17
        /*001a*/ 	.short	(.L_21 - .L_20)
.L_20:
        /*001c*/ 	.word	0x00000000
        /*0020*/ 	.short	0x0018
        /*0022*/ 	.short	0x0078
        /*0024*/ 	.byte	0x00, 0xf4, 0x21, 0x00


	//----- nvinfo : EIATTR_KPARAM_INFO
	.align		4
.L_21:
        /*0028*/ 	.byte	0x04, 0x17
        /*002a*/ 	.short	(.L_23 - .L_22)
.L_22:
        /*002c*/ 	.word	0x00000000
        /*0030*/ 	.short	0x0017
        /*0032*/ 	.short	0x0070
        /*0034*/ 	.byte	0x00, 0xf0, 0x11, 0x00


	//----- nvinfo : EIATTR_KPARAM_INFO
	.align		4
.L_23:
        /*0038*/ 	.byte	0x04, 0x17
        /*003a*/ 	.short	(.L_25 - .L_24)
.L_24:
        /*003c*/ 	.word	0x00000000
        /*0040*/ 	.short	0x0016
        /*0042*/ 	.short	0x006c
        /*0044*/ 	.byte	0x00, 0xf0, 0x11, 0x00


	//----- nvinfo : EIATTR_KPARAM_INFO
	.align		4
.L_25:
        /*0048*/ 	.byte	0x04, 0x17
        /*004a*/ 	.short	(.L_27 - .L_26)
.L_26:
        /*004c*/ 	.word	0x00000000
        /*0050*/ 	.short	0x0015
        /*0052*/ 	.short	0x0068
        /*0054*/ 	.byte	0x00, 0xf0, 0x11, 0x00


	//----- nvinfo : EIATTR_KPARAM_INFO
	.align		4
.L_27:
        /*0058*/ 	.byte	0x04, 0x17
        /*005a*/ 	.short	(.L_29 - .L_28)
.L_28:
        /*005c*/ 	.word	0x00000000
        /*0060*/ 	.short	0x0014
        /*0062*/ 	.short	0x0064
        /*0064*/ 	.byte	0x00, 0xf0, 0x11, 0x00


	//----- nvinfo : EIATTR_KPARAM_INFO
	.align		4
.L_29:
        /*0068*/ 	.byte	0x04, 0x17
        /*006a*/ 	.short	(.L_31 - .L_30)
.L_30:
        /*006c*/ 	.word	0x00000000
        /*0070*/ 	.short	0x0013
        /*0072*/ 	.short	0x0060
        /*0074*/ 	.byte	0x00, 0xf0, 0x11, 0x00


	//----- nvinfo : EIATTR_KPARAM_INFO
	.align		4
.L_31:
        /*0078*/ 	.byte	0x04, 0x17
        /*007a*/ 	.short	(.L_33 - .L_32)
.L_32:
        /*007c*/ 	.word	0x00000000
        /*0080*/ 	.short	0x0012
        /*0082*/ 	.short	0x005c
        /*0084*/ 	.byte	0x00, 0xf0, 0x11, 0x00


	//----- nvinfo : EIATTR_KPARAM_INFO
	.align		4
.L_33:
        /*0088*/ 	.byte	0x04, 0x17
        /*008a*/ 	.short	(.L_35 - .L_34)
.L_34:
        /*008c*/ 	.word	0x00000000
        /*0090*/ 	.short	0x0011
        /*0092*/ 	.short	0x0058
        /*0094*/ 	.byte	0x00, 0xf0, 0x11, 0x00


	//----- nvinfo : EIATTR_KPARAM_INFO
	.align		4
.L_35:
        /*0098*/ 	.byte	0x04, 0x17
        /*009a*/ 	.short	(.L_37 - .L_36)
.L_36:
        /*009c*/ 	.word	0x00000000
        /*00a0*/ 	.short	0x0010
        /*00a2*/ 	.short	0x0054
        /*00a4*/ 	.byte	0x00, 0xf0, 0x11, 0x00


	//----- nvinfo : EIATTR_KPARAM_INFO
	.align		4
.L_37:
        /*00a8*/ 	.byte	0x04, 0x17
        /*00aa*/ 	.short	(.L_39 - .L_38)
.L_38:
        /*00ac*/ 	.word	0x00000000
        /*00b0*/ 	.short	0x000f
        /*00b2*/ 	.short	0x0050
        /*00b4*/ 	.byte	0x00, 0xf0, 0x11, 0x00


	//----- nvinfo : EIATTR_KPARAM_INFO
	.align		4
.L_39:
        /*00b8*/ 	.byte	0x04, 0x17
        /*00ba*/ 	.short	(.L_41 - .L_40)
.L_40:
        /*00bc*/ 	.word	0x00000000
        /*00c0*/ 	.short	0x000e
        /*00c2*/ 	.short	0x004c
        /*00c4*/ 	.byte	0x00, 0xf0, 0x11, 0x00


	//----- nvinfo : EIATTR_KPARAM_INFO
	.align		4
.L_41:
        /*00c8*/ 	.byte	0x04, 0x17
        /*00ca*/ 	.short	(.L_43 - .L_42)
.L_42:
        /*00cc*/ 	.word	0x00000000
        /*00d0*/ 	.short	0x000d
        /*00d2*/ 	.short	0x0048
        /*00d4*/ 	.byte	0x00, 0xf0, 0x11, 0x00


	//----- nvinfo : EIATTR_KPARAM_INFO
	.align		4
.L_43:
        /*00d8*/ 	.byte	0x04, 0x17
        /*00da*/ 	.short	(.L_45 - .L_44)
.L_44:
        /*00dc*/ 	.word	0x00000000
        /*00e0*/ 	.short	0x000c
        /*00e2*/ 	.short	0x0044
        /*00e4*/ 	.byte	0x00, 0xf0, 0x11, 0x00


	//----- nvinfo : EIATTR_KPARAM_INFO
	.align		4
.L_45:
        /*00e8*/ 	.byte	0x04, 0x17
        /*00ea*/ 	.short	(.L_47 - .L_46)
.L_46:
        /*00ec*/ 	.word	0x00000000
        /*00f0*/ 	.short	0x000b
        /*00f2*/ 	.short	0x0040
        /*00f4*/ 	.byte	0x00, 0xf0, 0x11, 0x00


	//----- nvinfo : EIATTR_KPARAM_INFO
	.align		4
.L_47:
        /*00f8*/ 	.byte	0x04, 0x17
        /*00fa*/ 	.short	(.L_49 - .L_48)
.L_48:
        /*00fc*/ 	.word	0x00000000
        /*0100*/ 	.short	0x000a
        /*0102*/ 	.short	0x003c
        /*0104*/ 	.byte	0x00, 0xf0, 0x11, 0x00


	//----- nvinfo : EIATTR_KPARAM_INFO
	.align		4
.L_49:
        /*0108*/ 	.byte	0x04, 0x17
        /*010a*/ 	.short	(.L_51 - .L_50)
.L_50:
        /*010c*/ 	.word	0x00000000
        /*0110*/ 	.short	0x0009
        /*0112*/ 	.short	0x0038
        /*0114*/ 	.byte	0x00, 0xf0, 0x11, 0x00


	//----- nvinfo : EIATTR_KPARAM_INFO
	.align		4
.L_51:
        /*0118*/ 	.byte	0x04, 0x17
        /*011a*/ 	.short	(.L_53 - .L_52)
.L_52:
        /*011c*/ 	.word	0x00000000
        /*0120*/ 	.short	0x0008
        /*0122*/ 	.short	0x0034
        /*0124*/ 	.byte	0x00, 0xf0, 0x11, 0x00


	//----- nvinfo : EIATTR_KPARAM_INFO
	.align		4
.L_53:
        /*0128*/ 	.byte	0x04, 0x17
        /*012a*/ 	.short	(.L_55 - .L_54)
.L_54:
        /*012c*/ 	.word	0x00000000
        /*0130*/ 	.short	0x0007
        /*0132*/ 	.short	0x0030
        /*0134*/ 	.byte	0x00, 0xf0, 0x11, 0x00


	//----- nvinfo : EIATTR_KPARAM_INFO
	.align		4
.L_55:
        /*0138*/ 	.byte	0x04, 0x17
        /*013a*/ 	.short	(.L_57 - .L_56)
.L_56:
        /*013c*/ 	.word	0x00000000
        /*0140*/ 	.short	0x0006
        /*0142*/ 	.short	0x002c
        /*0144*/ 	.byte	0x00, 0xf0, 0x11, 0x00


	//----- nvinfo : EIATTR_KPARAM_INFO
	.align		4
.L_57:
        /*0148*/ 	.byte	0x04, 0x17
        /*014a*/ 	.short	(.L_59 - .L_58)
.L_58:
        /*014c*/ 	.word	0x00000000
        /*0150*/ 	.short	0x0005
        /*0152*/ 	.short	0x0028
        /*0154*/ 	.byte	0x00, 0xf0, 0x11, 0x00


	//----- nvinfo : EIATTR_KPARAM_INFO
	.align		4
.L_59:
        /*0158*/ 	.byte	0x04, 0x17
        /*015a*/ 	.short	(.L_61 - .L_60)
.L_60:
        /*015c*/ 	.word	0x00000000
        /*0160*/ 	.short	0x0004
        /*0162*/ 	.short	0x0020
        /*0164*/ 	.byte	0x00, 0xf4, 0x21, 0x00


	//----- nvinfo : EIATTR_KPARAM_INFO
	.align		4
.L_61:
        /*0168*/ 	.byte	0x04, 0x17
        /*016a*/ 	.short	(.L_63 - .L_62)
.L_62:
        /*016c*/ 	.word	0x00000000
        /*0170*/ 	.short	0x0003
        /*0172*/ 	.short	0x0018
        /*0174*/ 	.byte	0x00, 0xf4, 0x21, 0x00


	//----- nvinfo : EIATTR_KPARAM_INFO
	.align		4
.L_63:
        /*0178*/ 	.byte	0x04, 0x17
        /*017a*/ 	.short	(.L_65 - .L_64)
.L_64:
        /*017c*/ 	.word	0x00000000
        /*0180*/ 	.short	0x0002
        /*0182*/ 	.short	0x0010
        /*0184*/ 	.byte	0x00, 0xf4, 0x21, 0x00


	//----- nvinfo : EIATTR_KPARAM_INFO
	.align		4
.L_65:
        /*0188*/ 	.byte	0x04, 0x17
        /*018a*/ 	.short	(.L_67 - .L_66)
.L_66:
        /*018c*/ 	.word	0x00000000
        /*0190*/ 	.short	0x0001
        /*0192*/ 	.short	0x0008
        /*0194*/ 	.byte	0x00, 0xf4, 0x21, 0x00


	//----- nvinfo : EIATTR_KPARAM_INFO
	.align		4
.L_67:
        /*0198*/ 	.byte	0x04, 0x17
        /*019a*/ 	.short	(.L_69 - .L_68)
.L_68:
        /*019c*/ 	.word	0x00000000
        /*01a0*/ 	.short	0x0000
        /*01a2*/ 	.short	0x0000
        /*01a4*/ 	.byte	0x00, 0xf4, 0x21, 0x00


	//----- nvinfo : EIATTR_AT_ENTRY_FRAGMENTS
	.align		4
.L_69:
        /*01a8*/ 	.byte	0x04, 0x4f
        /*01aa*/ 	.short	(.L_71 - .L_70)


	//   ....[0]....
.L_70:
        /*01ac*/ 	.word	0x00000004


	//----- nvinfo : EIATTR_RESERVED_SMEM_USED
	.align		4
.L_71:
        /*01b0*/ 	.byte	0x01, 0x41
	.zero		2


	//----- nvinfo : EIATTR_SPARSE_MMA_MASK
	.align		4
        /*01b4*/ 	.byte	0x03, 0x50
        /*01b6*/ 	.short	0x0000


	//----- nvinfo : EIATTR_TCGEN05_1CTA_USED
	.align		4
        /*01b8*/ 	.byte	0x01, 0x51
	.zero		2


	//----- nvinfo : EIATTR_MAXREG_COUNT
	.align		4
        /*01bc*/ 	.byte	0x03, 0x1b
        /*01be*/ 	.short	0x00ff


	//----- nvinfo : EIATTR_NUM_BARRIERS
	.align		4
        /*01c0*/ 	.byte	0x02, 0x4c
        /*01c2*/ 	.byte	0x01
	.zero		1


	//----- nvinfo : EIATTR_ANNOTATIONS
	.align		4
        /*01c4*/ 	.byte	0x04, 0x55
        /*01c6*/ 	.short	(.L_73 - .L_72)


	//   ....[0]....
.L_72:
        /*01c8*/ 	.word	0x00000001
        /*01cc*/ 	.byte	0x70, 0x0c, 0x00, 0x00, 0x01, 0x00, 0x00, 0x00, 0x50, 0x15, 0x00, 0x00, 0x01, 0x00, 0x00, 0x00
        /* <DEDUP_REMOVED lines=11> */
        /*028c*/ 	.byte	0x10, 0xb1, 0x00, 0x00, 0x01, 0x00, 0x00, 0x00, 0xf0, 0xe9, 0x00, 0x00


	//----- nvinfo : EIATTR_INT_WARP_WIDE_INSTR_OFFSETS
	.align		4
.L_73:
        /*0298*/ 	.byte	0x04, 0x31
        /*029a*/ 	.short	(.L_75 - .L_74)


	//   ....[0]....
.L_74:
        /*029c*/ 	.word	0x00002cf0


	//   ....[1]....
        /*02a0*/ 	.word	0x00002d10


	//   ....[2]....
        /*02a4*/ 	.word	0x000042b0


	//   ....[3]....
        /*02a8*/ 	.word	0x00004350


	//   ....[4]....
        /*02ac*/ 	.word	0x00009480


	//   ....[5]....
        /*02b0*/ 	.word	0x00013580


	//   ....[6]....
        /*02b4*/ 	.word	0x000135d0


	//----- nvinfo : EIATTR_COOP_GROUP_MASK_REGIDS
	.align		4
.L_75:
        /*02b8*/ 	.byte	0x04, 0x29
        /*02ba*/ 	.short	(.L_77 - .L_76)


	//   ....[0]....
.L_76:
        /*02bc*/ 	.word	0xffffffff


	//   ....[1]....
        /*02c0*/ 	.word	0xffffffff


	//   ....[2]....
        /*02c4*/ 	.word	0xffffffff


	//   ....[3]....
        /*02c8*/ 	.word	0xffffffff


	//----- nvinfo : EIATTR_COOP_GROUP_INSTR_OFFSETS
	.align		4
.L_77:
        /*02cc*/ 	.byte	0x04, 0x28
        /*02ce*/ 	.short	(.L_79 - .L_78)


	//   ....[0]....
.L_78:
        /*02d0*/ 	.word	0x00000070


	//   ....[1]....
        /*02d4*/ 	.word	0x00000330


	//   ....[2]....
        /*02d8*/ 	.word	0x00013410


	//   ....[3]....
        /*02dc*/ 	.word	0x00013680


	//----- nvinfo : EIATTR_VRC_CTA_INIT_COUNT
	.align		4
.L_79:
        /*02e0*/ 	.byte	0x02, 0x4a
        /*02e2*/ 	.byte	0x80
	.zero		1


	//----- nvinfo : EIATTR_MBARRIER_INSTR_OFFSETS
	.align		4
        /*02e4*/ 	.byte	0x04, 0x39
        /*02e6*/ 	.short	(.L_81 - .L_80)


	//   ....[0]....
.L_80:
        /*02e8*/ 	.word	0x00003c10
        /*02ec*/ 	.word	0x000000ff
        /*02f0*/ 	.word	0x0001c000
        /*02f4*/ 	.short	0x0100
        /*02f6*/ 	.byte	0x47
	.zero		1


	//   ....[1]....
        /*02f8*/ 	.word	0x000042e0
        /*02fc*/ 	.word	0x000000ff
        /*0300*/ 	.word	0x0001c008
        /*0304*/ 	.short	0x0100
        /*0306*/ 	.byte	0x47
	.zero		1


	//   ....[2]....
        /*0308*/ 	.word	0x000045c0
        /*030c*/ 	.word	0x000000ff
        /*0310*/ 	.word	0x00014000
        /*0314*/ 	.short	0x0100
        /*0316*/ 	.byte	0x47
	.zero		1


	//   ....[3]....
        /*0318*/ 	.word	0x00004b50
        /*031c*/ 	.word	0x000000ff
        /*0320*/ 	.word	0x00014000
        /*0324*/ 	.short	0x010a
        /*0326*/ 	.byte	0x47
	.zero		1


	//   ....[4]....
        /*0328*/ 	.word	0x000059a0
        /*032c*/ 	.word	0x000000ff
        /*0330*/ 	.word	0x00014000
        /*0334*/ 	.short	0x0108
        /*0336*/ 	.byte	0x47
	.zero		1


	//   ....[5]....
        /*0338*/ 	.word	0x00009920
        /*033c*/ 	.word	0x000000ff
        /*0340*/ 	.word	0x0001c010
        /*0344*/ 	.short	0x0100
        /*0346*/ 	.byte	0x47
	.zero		1


	//   ....[6]....
        /*0348*/ 	.word	0x00009cf0
        /*034c*/ 	.word	0x000000ff
        /*0350*/ 	.word	0x0001c010
        /*0354*/ 	.short	0x010a
        /*0356*/ 	.byte	0x47
	.zero		1


	//   ....[7]....
        /*0358*/ 	.word	0x0000c450
        /*035c*/ 	.word	0x000000ff
        /*0360*/ 	.word	0x0001c010
        /*0364*/ 	.short	0x0108
        /*0366*/ 	.byte	0x47
	.zero		1


	//   ....[8]....
        /*0368*/ 	.word	0x0000c530
        /*036c*/ 	.word	0x000000ff
        /*0370*/ 	.word	0x00000000
        /*0374*/ 	.short	0x010a
        /*0376*/ 	.byte	0x08
	.zero		1


	//   ....[9]....
        /*0378*/ 	.word	0x0000ea60
        /*037c*/ 	.word	0x000000ff
        /*0380*/ 	.word	0x00000000
        /*0384*/ 	.short	0x010a
        /*0386*/ 	.byte	0x08
	.zero		1


	//   ....[10]....
        /*0388*/ 	.word	0x0000ebb0
        /*038c*/ 	.word	0x000000ff
        /*0390*/ 	.word	0x0001c000
        /*0394*/ 	.short	0x0108
        /*0396*/ 	.byte	0x47
	.zero		1


	//   ....[11]....
        /*0398*/ 	.word	0x0000ecd0
        /*039c*/ 	.word	0x000000ff
        /*03a0*/ 	.word	0x0001c008
        /*03a4*/ 	.short	0x0108
        /*03a6*/ 	.byte	0x47
	.zero		1


	//   ....[12]....
        /*03a8*/ 	.word	0x000136a0
        /*03ac*/ 	.word	0x000000ff
        /*03b0*/ 	.word	0x00014000
        /*03b4*/ 	.short	0x010a
        /*03b6*/ 	.byte	0x47
	.zero		1


	//   ....[13]....
        /*03b8*/ 	.word	0x000136d0
        /*03bc*/ 	.word	0x000000ff
        /*03c0*/ 	.word	0x0001c010
        /*03c4*/ 	.short	0x010a
        /*03c6*/ 	.byte	0x47
	.zero		1


	//   ....[14]....
        /*03c8*/ 	.word	0x00013700
        /*03cc*/ 	.word	0x000000ff
        /*03d0*/ 	.word	0x00000000
        /*03d4*/ 	.short	0x010a
        /*03d6*/ 	.byte	0x08
	.zero		1


	//   ....[15]....
        /*03d8*/ 	.word	0x00013730
        /*03dc*/ 	.word	0x000000ff
        /*03e0*/ 	.word	0x00000000
        /*03e4*/ 	.short	0x010a
        /*03e6*/ 	.byte	0x08
	.zero		1


	//----- nvinfo : EIATTR_NUM_MBARRIERS
	.align		4
.L_81:
        /*03e8*/ 	.byte	0x03, 0x38
        /*03ea*/ 	.short	0xffff


	//----- nvinfo : EIATTR_EXIT_INSTR_OFFSETS
	.align		4
        /*03ec*/ 	.byte	0x04, 0x1c
        /*03ee*/ 	.short	(.L_83 - .L_82)


	//   ....[0]....
.L_82:
        /*03f0*/ 	.word	0x00013690


	//----- nvinfo : EIATTR_REQNTID
	.align		4
.L_83:
        /*03f4*/ 	.byte	0x04, 0x10
        /*03f6*/ 	.short	(.L_85 - .L_84)
.L_84:
        /*03f8*/ 	.word	0x00000100
        /*03fc*/ 	.word	0x00000001
        /*0400*/ 	.word	0x00000001


	//----- nvinfo : EIATTR_CRS_STACK_SIZE
	.align		4
.L_85:
        /*0404*/ 	.byte	0x04, 0x1e
        /*0406*/ 	.short	(.L_87 - .L_86)
.L_86:
        /*0408*/ 	.word	0x00000000


	//----- nvinfo : EIATTR_CBANK_PARAM_SIZE
	.align		4
.L_87:
        /*040c*/ 	.byte	0x03, 0x19
        /*040e*/ 	.short	0x0088


	//----- nvinfo : EIATTR_PARAM_CBANK
	.align		4
        /*0410*/ 	.byte	0x04, 0x0a
        /*0412*/ 	.short	(.L_89 - .L_88)
	.align		4
.L_88:
        /*0414*/ 	.word	index@(.nv.constant0.attn_fwd)
        /*0418*/ 	.short	0x0380
        /*041a*/ 	.short	0x0088


	//----- nvinfo : EIATTR_SW_WAR
	.align		4
.L_89:
        /*041c*/ 	.byte	0x04, 0x36
        /*041e*/ 	.short	(.L_91 - .L_90)
.L_90:
        /*0420*/ 	.word	0x00000008
.L_91:


//--------------------- .nv.compat                --------------------------
	.section	.nv.compat,"",@"SHT_CUDA_COMPAT_INFO"
	.align	4
        /*0000*/ 	.byte	0x02, 0x02, 0x02, 0x00, 0x02, 0x05, 0x05, 0x00, 0x02, 0x03, 0x00, 0x00, 0x02, 0x06, 0x01, 0x00


//--------------------- .nv.callgraph             --------------------------
	.section	.nv.callgraph,"",@"SHT_CUDA_CALLGRAPH"
	.align	4
	.sectionentsize	8
	.align		4
        /*0000*/ 	.word	0x00000000
	.align		4
        /*0004*/ 	.word	0xffffffff
	.align		4
        /*0008*/ 	.word	0x00000000
	.align		4
        /*000c*/ 	.word	0xfffffffe
	.align		4
        /*0010*/ 	.word	0x00000000
	.align		4
        /*0014*/ 	.word	0xfffffffd
	.align		4
        /*0018*/ 	.word	0x00000000
	.align		4
        /*001c*/ 	.word	0xfffffffc


//--------------------- .nv.constant4             --------------------------
	.section	.nv.constant4,"a",@progbits
	.align	8
	.align		8
.nv.constant4:
        /*0000*/ 	.dword	_$_str


//--------------------- .text.attn_fwd            --------------------------
	.section	.text.attn_fwd,"ax",@progbits
	.align	128
        .global         attn_fwd
        .type           attn_fwd,@function
        .size           attn_fwd,(.L_x_31 - attn_fwd)
        .other          attn_fwd,@"STO_CUDA_ENTRY STV_DEFAULT"
attn_fwd:
.text.attn_fwd:
[----:B------:R-:W0:Y:S01]  /*0000*/  LDC R1, c[0x0][0x37c] ;  /* 0x0000df00ff017b82 */ /* 0x000e220000000800 */
[----:B------:R-:W1:Y:S01]  /*0010*/  S2R R138, SR_TID.X ;  /* 0x00000000008a7919 */ /* 0x000e620000002100 */
[----:B0-----:R-:W-:Y:S01]  /*0020*/  VIADD R1, R1, 0xffffff98 ;  /* 0xffffff9801017836 */ /* 0x001fe20000000000 */
[----:B-1----:R-:W-:-:S13]  /*0030*/  ISETP.GE.U32.AND P0, PT, R138, 0x20, PT ;  /* 0x000000208a00780c */ /* 0x002fda0003f06070 */
[----:B------:R-:W-:Y:S02]  /*0040*/  VOTEU.ANY UP0, P0 ;  /* 0x0000000000ff7886 */ /* 0x000fe40000000100 */
[----:B------:R-:W-:Y:S05]  /*0050*/  BRA.U UP0, `(.L_x_0) ;  /* 0x0000000100b87547 */ /* 0x000fea000b800000 */
[----:B------:R-:W0:Y:S01]  /*0060*/  S2UR UR6, SR_CgaCtaId ;  /* 0x00000000000679c3 */ /* 0x000e220000008800 */
[----:B------:R-:W-:Y:S01]  /*0070*/  NOP ;  /* 0x0000000000007918 */ /* 0x000fe20000000000 */
[----:B------:R-:W-:Y:S02]  /*0080*/  UMOV UR4, 0x40 ;  /* 0x0000004000047882 */ /* 0x000fe40000000000 */
[----:B0-----:R-:W-:-:S09]  /*0090*/  ULEA UR4, UR6, UR4, 0x18 ;  /* 0x0000000406047291 */ /* 0x001fd2000f8ec0ff */
[----:B------:R-:W0:Y:S01]  /*00a0*/  LDS.U8 R0, [UR4] ;  /* 0x00000004ff007984 */ /* 0x000e220008000000 */
[----:B------:R-:W-:Y:S02]  /*00b0*/  UMOV UR4, 0x400 ;  /* 0x0000040000047882 */ /* 0x000fe40000000000 */
[----:B------:R-:W-:Y:S01]  /*00c0*/  ULEA UR4, UR6, UR4, 0x18 ;  /* 0x0000000406047291 */ /* 0x000fe2000f8ec0ff */
[----:B0-----:R-:W-:-:S13]  /*00d0*/  ISETP.NE.AND P0, PT, R0, RZ, PT ;  /* 0x000000ff0000720c */ /* 0x001fda0003f05270 */
[----:B------:R-:W-:Y:S05]  /*00e0*/  @P0 BRA `(.L_x_1) ;  /* 0x00000000007c0947 */ /* 0x000fea0003800000 */
[----:B------:R-:W-:-:S13]  /*00f0*/  ELECT P0, URZ, PT ;  /* 0x0000000000ff782f */ /* 0x000fda0003800000 */
[----:B------:R-:W-:Y:S05]  /*0100*/  @!P0 BRA `(.L_x_2) ;  /* 0x0000000000848947 */ /* 0x000fea0003800000 */
[----:B------:R-:W-:Y:S01]  /*0110*/  UMOV UR5, 0x10 ;  /* 0x0000001000057882 */ /* 0x000fe20000000000 */
[----:B------:R-:W-:Y:S02]  /*0120*/  IMAD.MOV.U32 R4, RZ, RZ, 0x1 ;  /* 0x00000001ff047424 */ /* 0x000fe400078e00ff */
[----:B------:R-:W-:Y:S02]  /*0130*/  IMAD.MOV.U32 R5, RZ, RZ, 0xffff ;  /* 0x0000ffffff057424 */ /* 0x000fe400078e00ff */
[----:B------:R-:W-:Y:S04]  /*0140*/  DEPBAR.LE SB0, 0x36 ;  /* 0x00008d800000791a */ /* 0x000fe80000000000 */
[----:B------:R-:W0:Y:S02]  /*0150*/  UTCATOMSWS.FIND_AND_SET.ALIGN UP1, UR5, UR5 ;  /* 0x00000005000575e3 */ /* 0x000e240008020800 */
[----:B0-----:R-:W-:-:S04]  /*0160*/  PLOP3.LUT P0, PT, PT, PT, UP1, 0x80, 0x8 ;  /* 0x000000000008781c */ /* 0x001fc80003f0f018 */
[----:B------:R-:W-:-:S04]  /*0170*/  SEL R0, RZ, 0xffffffff, !P0 ;  /* 0xffffffffff007807 */ /* 0x000fc80004000000 */
[----:B------:R-:W-:Y:S01]  /*0180*/  ISETP.NE.AND P0, PT, R0, RZ, PT ;  /* 0x000000ff0000720c */ /* 0x000fe20003f05270 */
[----:B------:R-:W-:-:S12]  /*0190*/  IMAD.U32 R0, RZ, RZ, UR5 ;  /* 0x00000005ff007e24 */ /* 0x000fd8000f8e00ff */
[----:B------:R-:W-:Y:S05]  /*01a0*/  @P0 BRA `(.L_x_3) ;  /* 0x0000000000240947 */ /* 0x000fea0003800000 */
.L_x_4:
[----:B------:R-:W-:Y:S05]  /*01b0*/  NANOSLEEP 0x64 ;  /* 0x000000640000795d */ /* 0x000fea0003800000 */
[----:B------:R-:W-:-:S05]  /*01c0*/  UMOV UR5, 0x10 ;  /* 0x0000001000057882 */ /* 0x000fca0000000000 */
[----:B------:R-:W-:Y:S04]  /*01d0*/  DEPBAR.LE SB0, 0x36 ;  /* 0x00008d800000791a */ /* 0x000fe80000000000 */
[----:B------:R-:W0:Y:S02]  /*01e0*/  UTCATOMSWS.FIND_AND_SET.ALIGN UP1, UR5, UR5 ;  /* 0x00000005000575e3 */ /* 0x000e240008020800 */
[----:B0-----:R-:W-:-:S04]  /*01f0*/  PLOP3.LUT P0, PT, PT, PT, UP1, 0x80, 0x8 ;  /* 0x000000000008781c */ /* 0x001fc80003f0f018 */
[----:B------:R-:W-:-:S04]  /*0200*/  SEL R0, RZ, 0xffffffff, !P0 ;  /* 0xffffffffff007807 */ /* 0x000fc80004000000 */
[----:B------:R-:W-:Y:S02]  /*0210*/  ISETP.NE.AND P0, PT, R0, RZ, PT ;  /* 0x000000ff0000720c */ /* 0x000fe40003f05270 */
[----:B------:R-:W-:-:S11]  /*0220*/  MOV R0, UR5 ;  /* 0x0000000500007c02 */ /* 0x000fd60008000f00 */
[----:B------:R-:W-:Y:S05]  /*0230*/  @!P0 BRA `(.L_x_4) ;  /* 0xfffffffc00dc8947 */ /* 0x000fea000383ffff */
.L_x_3:
[C---:B------:R-:W-:Y:S01]  /*0240*/  VIADD R3, R0.reuse, 0x10 ;  /* 0x0000001000037836 */ /* 0x040fe20000000000 */
[----:B------:R-:W-:Y:S01]  /*0250*/  UMOV UR5, 0x50 ;  /* 0x0000005000057882 */ /* 0x000fe20000000000 */
[----:B------:R-:W-:Y:S01]  /*0260*/  SHF.L.U32 R2, R5, R0, RZ ;  /* 0x0000000005027219 */ /* 0x000fe200000006ff */
[----:B------:R-:W-:Y:S01]  /*0270*/  ULEA UR5, UR6, UR5, 0x18 ;  /* 0x0000000506057291 */ /* 0x000fe2000f8ec0ff */
[----:B------:R-:W-:Y:S01]  /*0280*/  IMAD.SHL.U32 R0, R0, 0x20, RZ ;  /* 0x0000002000007824 */ /* 0x000fe200078e00ff */
[----:B------:R-:W-:-:S04]  /*0290*/  SHF.L.U32 R3, R4, R3, RZ ;  /* 0x0000000304037219 */ /* 0x000fc800000006ff */
[----:B------:R-:W-:-:S05]  /*02a0*/  LOP3.LUT R2, R3, R2, RZ, 0xfc, !PT ;  /* 0x0000000203027212 */ /* 0x000fca00078efcff */
[----:B------:R0:W-:Y:S04]  /*02b0*/  ATOMS.OR RZ, [UR5], R2 ;  /* 0x00000002ffff798c */ /* 0x0001e8000b000005 */
[----:B------:R0:W-:Y:S01]  /*02c0*/  STS [UR4], R0 ;  /* 0x00000000ff007988 */ /* 0x0001e20008000804 */
[----:B------:R-:W-:Y:S05]  /*02d0*/  BRA `(.L_x_2) ;  /* 0x0000000000107947 */ /* 0x000fea0003800000 */
.L_x_1:
[----:B------:R-:W-:Y:S01]  /*02e0*/  IMAD.MOV.U32 R0, RZ, RZ, -0x1 ;  /* 0xffffffffff007424 */ /* 0x000fe200078e00ff */
[----:B------:R-:W-:-:S04]  /*02f0*/  MOV R2, 0x320 ;  /* 0x0000032000027802 */ /* 0x000fc80000000f00 */
[----:B------:R0:W-:Y:S03]  /*0300*/  STS [UR4], R0 ;  /* 0x00000000ff007988 */ /* 0x0001e60008000804 */
[----:B0-----:R-:W-:Y:S05]  /*0310*/  CALL.REL.NOINC `($__internal_1_$__cuda_sm10x_tcgen05_guardrail_trap_phase_invalid_during_alloc) ;  /* 0x00000134001c7944 */ /* 0x001fea0003c00000 */
.L_x_2:
[----:B------:R-:W-:Y:S05]  /*0320*/  WARPSYNC.ALL ;  /* 0x0000000000007948 */ /* 0x000fea0003800000 */
[----:B------:R-:W-:Y:S01]  /*0330*/  NOP ;  /* 0x0000000000007918 */ /* 0x000fe20000000000 */
.L_x_0:
[----:B------:R-:W1:Y:S01]  /*0340*/  S2UR UR8, SR_CgaCtaId ;  /* 0x00000000000879c3 */ /* 0x000e620000008800 */
[----:B------:R-:W2:Y:S01]  /*0350*/  S2R R3, SR_CTAID.X ;  /* 0x0000000000037919 */ /* 0x000ea20000002500 */
[----:B------:R-:W3:Y:S01]  /*0360*/  LDCU.64 UR4, c[0x0][0x3b0] ;  /* 0x00007600ff0477ac */ /* 0x000ee20008000a00 */
[----:B------:R-:W-:Y:S01]  /*0370*/  UMOV UR71, 0x400 ;  /* 0x0000040000477882 */ /* 0x000fe20000000000 */
[----:B------:R-:W4:Y:S04]  /*0380*/  LDCU.64 UR14, c[0x0][0x358] ;  /* 0x00006b00ff0e77ac */ /* 0x000f280008000a00 */
[----:B------:R-:W3:Y:S01]  /*0390*/  S2UR UR10, SR_CTAID.Y ;  /* 0x00000000000a79c3 */ /* 0x000ee20000002600 */
[----:B------:R-:W0:Y:S07]  /*03a0*/  LDCU.64 UR6, c[0x0][0x3b0] ;  /* 0x00007600ff0677ac */ /* 0x000e2e0008000a00 */
[----:B------:R-:W4:Y:S01]  /*03b0*/  LDC.64 R8, c[0x0][0x380] ;  /* 0x0000e000ff087b82 */ /* 0x000f220000000a00 */
[----:B-1----:R-:W-:-:S07]  /*03c0*/  ULEA UR71, UR8, UR71, 0x18 ;  /* 0x0000004708477291 */ /* 0x002fce000f8ec0ff */
[----:B------:R-:W-:Y:S08]  /*03d0*/  BAR.SYNC.DEFER_BLOCKING 0x0 ;  /* 0x0000000000007b1d */ /* 0x000ff00000010000 */
[----:B------:R-:W1:Y:S01]  /*03e0*/  LDC.64 R250, c[0x0][0x380] ;  /* 0x0000e000fffa7b82 */ /* 0x000e620000000a00 */
[----:B---3--:R-:W-:Y:S01]  /*03f0*/  UIMAD UR4, UR10, UR4, URZ ;  /* 0x000000040a0472a4 */ /* 0x008fe2000f8e02ff */
[----:B--2---:R-:W-:Y:S01]  /*0400*/  PRMT R140, R138, 0x6540, R3 ;  /* 0x000065408a8c7816 */ /* 0x004fe20000000003 */
[----:B0-----:R-:W-:-:S02]  /*0410*/  UIMAD UR6, UR10, UR6, URZ ;  /* 0x000000060a0672a4 */ /* 0x001fc4000f8e02ff */
[----:B------:R-:W-:Y:S02]  /*0420*/  USHF.L.U32 UR9, UR4, 0x1, URZ ;  /* 0x0000000104097899 */ /* 0x000fe400080006ff */
[C---:B------:R-:W-:Y:S01]  /*0430*/  IMAD R2, R140.reuse, UR5, RZ ;  /* 0x000000058c027c24 */ /* 0x040fe2000f8e02ff */
[----:B------:R-:W-:Y:S01]  /*0440*/  UIMAD.WIDE UR4, UR4, 0x2, URZ ;  /* 0x00000002040478a5 */ /* 0x000fe2000f8e02ff */
[----:B------:R-:W0:Y:S01]  /*0450*/  LDC R0, c[0x0][0x3b8] ;  /* 0x0000ee00ff007b82 */ /* 0x000e220000000800 */
[----:B------:R-:W-:Y:S01]  /*0460*/  IMAD R4, R140, UR7, RZ ;  /* 0x000000078c047c24 */ /* 0x000fe2000f8e02ff */
[----:B------:R-:W-:Y:S01]  /*0470*/  USHF.L.U32 UR7, UR6, 0x1, URZ ;  /* 0x0000000106077899 */ /* 0x000fe200080006ff */
[C---:B------:R-:W-:Y:S02]  /*0480*/  IMAD.SHL.U32 R3, R2.reuse, 0x2, RZ ;  /* 0x0000000202037824 */ /* 0x040fe400078e00ff */
[----:B------:R-:W-:Y:S01]  /*0490*/  IMAD.HI R6, R2, 0x2, RZ ;  /* 0x0000000202067827 */ /* 0x000fe200078e02ff */
[----:B------:R-:W-:-:S02]  /*04a0*/  SHF.L.U32 R5, R4, 0x1, RZ ;  /* 0x0000000104057819 */ /* 0x000fc400000006ff */
[----:B----4-:R-:W-:Y:S01]  /*04b0*/  IADD3 R2, P1, P0, R3, UR9, R8 ;  /* 0x0000000903027c10 */ /* 0x010fe2000f83e008 */
[----:B------:R-:W2:Y:S03]  /*04c0*/  LDS R139, [UR71] ;  /* 0x00000047ff8b7984 */ /* 0x000ea60008000800 */
[----:B------:R-:W-:Y:S01]  /*04d0*/  IADD3.X R3, PT, PT, R6, UR5, R9, P1, P0 ;  /* 0x0000000506037c10 */ /* 0x000fe20008fe0409 */
[----:B------:R-:W-:Y:S01]  /*04e0*/  BAR.SYNC.DEFER_BLOCKING 0x0 ;  /* 0x0000000000007b1d */ /* 0x000fe20000010000 */
[----:B------:R-:W-:Y:S01]  /*04f0*/  UIMAD.WIDE UR4, UR6, 0x2, URZ ;  /* 0x00000002060478a5 */ /* 0x000fe2000f8e02ff */
[----:B-1----:R-:W-:-:S04]  /*0500*/  IADD3 R250, P0, P1, R5, UR7, R250 ;  /* 0x0000000705fa7c10 */ /* 0x002fc8000f91e0fa */
[----:B------:R1:W3:Y:S01]  /*0510*/  LDG.E.U16 R141, desc[UR14][R2.64] ;  /* 0x0000000e028d7981 */ /* 0x0002e2000c1e1500 */
[----:B0-----:R-:W-:Y:S02]  /*0520*/  IMAD R5, R0, 0xf4, RZ ;  /* 0x000000f400057824 */ /* 0x001fe400078e02ff */
[----:B------:R-:W-:-:S04]  /*0530*/  IMAD.HI R108, R4, 0x2, RZ ;  /* 0x00000002046c7827 */ /* 0x000fc800078e02ff */
[C---:B------:R-:W-:Y:S02]  /*0540*/  IMAD R7, R0.reuse, 0xf6, RZ ;  /* 0x000000f600077824 */ /* 0x040fe400078e02ff */
[----:B------:R-:W-:Y:S01]  /*0550*/  IMAD R9, R0, 0xf8, RZ ;  /* 0x000000f800097824 */ /* 0x000fe200078e02ff */
[----:B------:R-:W-:Y:S01]  /*0560*/  IADD3.X R108, PT, PT, R108, UR5, R251, P0, P1 ;  /* 0x000000056c6c7c10 */ /* 0x000fe200087e24fb */
[C---:B-1----:R-:W-:Y:S01]  /*0570*/  IMAD.SHL.U32 R3, R0.reuse, 0x8, RZ ;  /* 0x0000000800037824 */ /* 0x042fe200078e00ff */
[-C--:B------:R-:W-:Y:S01]  /*0580*/  IADD3 RZ, P4, PT, R5, R250.reuse, RZ ;  /* 0x000000fa05ff7210 */ /* 0x080fe20007f9e0ff */
[C---:B------:R-:W-:Y:S01]  /*0590*/  IMAD R11, R0.reuse, 0xfa, RZ ;  /* 0x000000fa000b7824 */ /* 0x040fe200078e02ff */
[CC--:B------:R-:W-:Y:S01]  /*05a0*/  LEA R78, P3, R0.reuse, R250.reuse, 0x4 ;  /* 0x000000fa004e7211 */ /* 0x0c0fe200078620ff */
[C---:B------:R-:W-:Y:S01]  /*05b0*/  IMAD.SHL.U32 R5, R0.reuse, 0x10, RZ ;  /* 0x0000001000057824 */ /* 0x040fe200078e00ff */
[-C--:B------:R-:W-:Y:S01]  /*05c0*/  IADD3 RZ, P2, PT, R7, R250.reuse, RZ ;  /* 0x000000fa07ff7210 */ /* 0x080fe20007f5e0ff */
[C---:B------:R-:W-:Y:S01]  /*05d0*/  IMAD.SHL.U32 R7, R0.reuse, 0x20, RZ ;  /* 0x0000002000077824 */ /* 0x040fe200078e00ff */
[CC--:B------:R-:W-:Y:S01]  /*05e0*/  LEA R2, P6, R0.reuse, R250.reuse, 0x5 ;  /* 0x000000fa00027211 */ /* 0x0c0fe200078c28ff */
[C---:B------:R-:W-:Y:S01]  /*05f0*/  IMAD R21, R0.reuse, 0x90, RZ ;  /* 0x0000009000157824 */ /* 0x040fe200078e02ff */
[-C--:B------:R-:W-:Y:S01]  /*0600*/  IADD3 RZ, P1, PT, R9, R250.reuse, RZ ;  /* 0x000000fa09ff7210 */ /* 0x080fe20007f3e0ff */
[C---:B------:R-:W-:Y:S01]  /*0610*/  IMAD R13, R0.reuse, 0xa, RZ ;  /* 0x0000000a000d7824 */ /* 0x040fe200078e02ff */
[C---:B------:R-:W-:Y:S01]  /*0620*/  LEA R4, P5, R0.reuse, R250, 0x6 ;  /* 0x000000fa00047211 */ /* 0x040fe200078a30ff */
[C---:B------:R-:W-:Y:S01]  /*0630*/  IMAD.SHL.U32 R9, R0.reuse, 0x40, RZ ;  /* 0x0000004000097824 */ /* 0x040fe200078e00ff */
[----:B------:R-:W-:Y:S01]  /*0640*/  LEA.HI.X.SX32 R79, R3, R108, 0x1, P3 ;  /* 0x0000006c034f7211 */ /* 0x000fe200018f0eff */
[C---:B------:R-:W-:Y:S01]  /*0650*/  IMAD R15, R0.reuse, 0x14, RZ ;  /* 0x00000014000f7824 */ /* 0x040fe200078e02ff */
[CC--:B------:R-:W-:Y:S01]  /*0660*/  LEA R6, P3, R0.reuse, R250.reuse, 0x7 ;  /* 0x000000fa00067211 */ /* 0x0c0fe200078638ff */
[C---:B------:R-:W-:Y:S01]  /*0670*/  IMAD R70, R0.reuse, 0x48, RZ ;  /* 0x0000004800467824 */ /* 0x040fe200078e02ff */
[----:B------:R-:W-:Y:S01]  /*0680*/  IADD3 RZ, P0, PT, R11, R250, RZ ;  /* 0x000000fa0bff7210 */ /* 0x000fe20007f1e0ff */
[C---:B------:R-:W-:Y:S01]  /*0690*/  IMAD R11, R0.reuse, 0x5, RZ ;  /* 0x00000005000b7824 */ /* 0x040fe200078e02ff */
[----:B------:R-:W-:Y:S01]  /*06a0*/  LEA.HI.X.SX32 R3, R5, R108, 0x1, P6 ;  /* 0x0000006c05037211 */ /* 0x000fe200030f0eff */
[C---:B------:R-:W-:Y:S01]  /*06b0*/  IMAD R17, R0.reuse, 0x28, RZ ;  /* 0x0000002800117824 */ /* 0x040fe200078e02ff */
[----:B------:R-:W-:Y:S01]  /*06c0*/  IADD3 R8, P6, PT, R21, R250, RZ ;  /* 0x000000fa15087210 */ /* 0x000fe20007fde0ff */
        /* <DEDUP_REMOVED lines=8> */
[----:B------:R-:W-:Y:S01]  /*0750*/  IMAD R27, R0, 0x60, RZ ;  /* 0x00000060001b7824 */ /* 0x000fe200078e02ff */
        /* <DEDUP_REMOVED lines=27> */
[----:B------:R-:W-:Y:S01]  /*0910*/  IMAD R42, R0, 0xa2, RZ ;  /* 0x000000a2002a7824 */ /* 0x000fe200078e02ff */
[----:B------:R-:W-:Y:S01]  /*0920*/  LEA.HI.X.SX32 R23, R120, R108, 0x1, P5 ;  /* 0x0000006c78177211 */ /* 0x000fe200028f0eff */
[----:B------:R-:W-:Y:S01]  /*0930*/  IMAD R39, R0, 0x41, RZ ;  /* 0x0000004100277824 */ /* 0x000fe200078e02ff */
        /* <DEDUP_REMOVED lines=11> */
[----:B------:R-:W-:Y:S01]  /*09f0*/  IMAD R45, R0, 0x59, RZ ;  /* 0x00000059002d7824 */ /* 0x000fe200078e02ff */
        /* <DEDUP_REMOVED lines=39> */
[----:B--2---:R0:W-:Y:S01]  /*0c70*/  STL.64 [R1+0x58], R138 ;  /* 0x0000588a01007387 */ /* 0x0041e20000100a00 */
[----:B------:R-:W-:Y:S01]  /*0c80*/  IADD3 R54, P3, PT, R95, R250, RZ ;  /* 0x000000fa5f367210 */ /* 0x000fe20007f7e0ff */
[----:B------:R-:W-:Y:S01]  /*0c90*/  IMAD R71, R0, 0x24, RZ ;  /* 0x0000002400477824 */ /* 0x000fe200078e02ff */
[----:B------:R-:W-:-:S02]  /*0ca0*/  LEA.HI.X.SX32 R51, R51, R108, 0x1, P6 ;  /* 0x0000006c33337211 */ /* 0x000fc400030f0eff */
[C---:B------:R-:W-:Y:S01]  /*0cb0*/  SHF.L.U32 R84, R0.reuse, 0x1, RZ ;  /* 0x0000000100547819 */ /* 0x040fe200000006ff */
        /* <DEDUP_REMOVED lines=19> */
[-C--:B------:R-:W-:Y:S01]  /*0df0*/  LEA.HI.X.SX32 R61, R61, R108.reuse, 0x1, P3 ;  /* 0x0000006c3d3d7211 */ /* 0x080fe200018f0eff */
        /* <DEDUP_REMOVED lines=19> */
[C---:B0-----:R-:W-:Y:S01]  /*0f30*/  LEA R138, P6, R0.reuse, R250, 0x2 ;  /* 0x000000fa008a7211 */ /* 0x041fe200078c10ff */
[C---:B------:R-:W-:Y:S01]  /*0f40*/  IMAD R184, R0.reuse, 0x6a, RZ ;  /* 0x0000006a00b87824 */ /* 0x040fe200078e02ff */
[----:B------:R-:W-:Y:S01]  /*0f50*/  LEA.HI.X.SX32 R75, R75, R108, 0x1, P5 ;  /* 0x0000006c4b4b7211 */ /* 0x000fe200028f0eff */
[----:B------:R-:W-:Y:S01]  /*0f60*/  IMAD R99, R0, 0x2a, RZ ;  /* 0x0000002a00637824 */ /* 0x000fe200078e02ff */
[----:B------:R-:W-:Y:S01]  /*0f70*/  IADD3 R80, P5, PT, R80, R250, RZ ;  /* 0x000000fa50507210 */ /* 0x000fe20007fbe0ff */
[----:B------:R-:W-:Y:S01]  /*0f80*/  IMAD R107, R0, 0x4b, RZ ;  /* 0x0000004b006b7824 */ /* 0x000fe200078e02ff */
[-C--:B------:R-:W-:Y:S01]  /*0f90*/  LEA.HI.X.SX32 R139, R84, R108.reuse, 0x1, P6 ;  /* 0x0000006c548b7211 */ /* 0x080fe200030f0eff */
[C---:B------:R-:W-:Y:S01]  /*0fa0*/  IMAD R119, R0.reuse, 0x73, RZ ;  /* 0x0000007300777824 */ /* 0x040fe200078e02ff */
[----:B------:R-:W-:Y:S01]  /*0fb0*/  LEA.HI.X.SX32 R81, R81, R108, 0x1, P5 ;  /* 0x0000006c51517211 */ /* 0x000fe200028f0eff */
[C---:B------:R-:W-:Y:S01]  /*0fc0*/  IMAD R116, R0.reuse, 0xd6, RZ ;  /* 0x000000d600747824 */ /* 0x040fe200078e02ff */
[----:B------:R-:W0:Y:S01]  /*0fd0*/  LDCU.64 UR4, c[0x0][0x3b0] ;  /* 0x00007600ff0477ac */ /* 0x000e220008000a00 */
[C---:B------:R-:W-:Y:S01]  /*0fe0*/  IMAD R151, R0.reuse, 0x16, RZ ;  /* 0x0000001600977824 */ /* 0x040fe200078e02ff */
[----:B------:R-:W5:Y:S01]  /*0ff0*/  LDG.E.U16 R4, desc[UR14][R4.64] ;  /* 0x0000000e04047981 */ /* 0x000f62000c1e1500 */
[----:B------:R-:W-:-:S02]  /*1000*/  IMAD R97, R0, 0x15, RZ ;  /* 0x0000001500617824 */ /* 0x000fc400078e02ff */
[C---:B------:R-:W-:Y:S01]  /*1010*/  IMAD R102, R0.reuse, 0x86, RZ ;  /* 0x0000008600667824 */ /* 0x040fe200078e02ff */
[----:B------:R-:W5:Y:S01]  /*1020*/  LDG.E.U16 R8, desc[UR14][R8.64] ;  /* 0x0000000e08087981 */ /* 0x000f62000c1e1500 */
[C---:B------:R-:W-:Y:S02]  /*1030*/  IMAD R117, R0.reuse, 0x6b, RZ ;  /* 0x0000006b00757824 */ /* 0x040fe400078e02ff */
[C---:B------:R-:W-:Y:S01]  /*1040*/  IMAD R127, R0.reuse, 0xb, RZ ;  /* 0x0000000b007f7824 */ /* 0x040fe200078e02ff */
[----:B------:R-:W5:Y:S01]  /*1050*/  LDG.E.U16 R2, desc[UR14][R2.64] ;  /* 0x0000000e02027981 */ /* 0x000f62000c1e1500 */
[C---:B------:R-:W-:Y:S02]  /*1060*/  IMAD R147, R0.reuse, 0x6, RZ ;  /* 0x0000000600937824 */ /* 0x040fe400078e02ff */
        /* <DEDUP_REMOVED lines=9> */
[C---:B------:R-:W-:Y:S02]  /*1100*/  IMAD R125, R0.reuse, 0x3, RZ ;  /* 0x00000003007d7824 */ /* 0x040fe400078e02ff */
[----:B------:R-:W-:-:S02]  /*1110*/  IMAD R135, R0, 0x23, RZ ;  /* 0x0000002300877824 */ /* 0x000fc400078e02ff */
[C---:B------:R-:W-:Y:S02]  /*1120*/  IMAD R171, R0.reuse, 0x36, RZ ;  /* 0x0000003600ab7824 */ /* 0x040fe400078e02ff */
[C---:B------:R-:W-:Y:S01]  /*1130*/  IMAD R182, R0.reuse, 0x76, RZ ;  /* 0x0000007600b67824 */ /* 0x040fe200078e02ff */
[----:B------:R-:W-:Y:S01]  /*1140*/  LEA.HI.X.SX32 R129, R129, R108, 0x1, P2 ;  /* 0x0000006c81817211 */ /* 0x000fe200010f0eff */
[C---:B------:R-:W-:Y:S02]  /*1150*/  IMAD R169, R0.reuse, 0x74, RZ ;  /* 0x0000007400a97824 */ /* 0x040fe400078e02ff */
[C---:B------:R-:W-:Y:S01]  /*1160*/  IMAD R115, R0.reuse, 0x63, RZ ;  /* 0x0000006300737824 */ /* 0x040fe200078e02ff */
[----:B------:R-:W-:Y:S01]  /*1170*/  IADD3 R130, P2, PT, R161, R250, RZ ;  /* 0x000000faa1827210 */ /* 0x000fe20007f5e0ff */
[C---:B------:R-:W-:Y:S01]  /*1180*/  IMAD R131, R0.reuse, 0x13, RZ ;  /* 0x0000001300837824 */ /* 0x040fe200078e02ff */
[----:B------:R-:W5:Y:S01]  /*1190*/  LDG.E.U16 R6, desc[UR14][R6.64] ;  /* 0x0000000e06067981 */ /* 0x000f62000c1e1500 */
[----:B------:R-:W-:-:S02]  /*11a0*/  IMAD R221, R0, 0x56, RZ ;  /* 0x0000005600dd7824 */ /* 0x000fc400078e02ff */
[C---:B------:R-:W-:Y:S02]  /*11b0*/  IMAD R133, R0.reuse, 0x1b, RZ ;  /* 0x0000001b00857824 */ /* 0x040fe400078e02ff */
[C---:B------:R-:W-:Y:S02]  /*11c0*/  IMAD R145, R0.reuse, 0x3b, RZ ;  /* 0x0000003b00917824 */ /* 0x040fe400078e02ff */
[C---:B------:R-:W-:Y:S02]  /*11d0*/  IMAD R174, R0.reuse, 0x3a, RZ ;  /* 0x0000003a00ae7824 */ /* 0x040fe400078e02ff */
[C---:B------:R-:W-:Y:S02]  /*11e0*/  IMAD R200, R0.reuse, 0x66, RZ ;  /* 0x0000006600c87824 */ /* 0x040fe400078e02ff */
[C---:B------:R-:W-:Y:S01]  /*11f0*/  IMAD R123, R0.reuse, 0x2c, RZ ;  /* 0x0000002c007b7824 */ /* 0x040fe200078e02ff */
[----:B------:R-:W-:Y:S01]  /*1200*/  LEA.HI.X.SX32 R131, R131, R108, 0x1, P2 ;  /* 0x0000006c83837211 */ /* 0x000fe200010f0eff */
[C---:B------:R-:W-:Y:S01]  /*1210*/  IMAD R112, R0.reuse, 0xb6, RZ ;  /* 0x000000b600707824 */ /* 0x040fe200078e02ff */
[----:B------:R-:W-:Y:S01]  /*1220*/  IADD3 R136, P2, PT, R221, R250, RZ ;  /* 0x000000fadd887210 */ /* 0x000fe20007f5e0ff */
        /* <DEDUP_REMOVED lines=15> */
[C---:B------:R-:W-:Y:S01]  /*1320*/  IMAD.SHL.U32 R157, R0.reuse, 0x4, RZ ;  /* 0x00000004009d7824 */ /* 0x040fe200078e00ff */
        /* <DEDUP_REMOVED lines=33> */
[----:B------:R-:W5:Y:S04]  /*1540*/  LDG.E.U16 R48, desc[UR14][R48.64] ;  /* 0x0000000e30307981 */ /* 0x000f68000c1e1500 */
[----:B---3--:R1:W-:Y:S01]  /*1550*/  STL.64 [R1+0x60], R140 ;  /* 0x0000608c01007387 */ /* 0x0083e20000100a00 */
[C---:B------:R-:W-:Y:S02]  /*1560*/  IMAD R197, R0.reuse, 0x3e, RZ ;  /* 0x0000003e00c57824 */ /* 0x040fe400078e02ff */
[C---:B------:R-:W-:Y:S02]  /*1570*/  IMAD R227, R0.reuse, 0x27, RZ ;  /* 0x0000002700e37824 */ /* 0x040fe400078e02ff */
[----:B------:R-:W-:-:S02]  /*1580*/  IMAD R199, R0, 0xf, RZ ;  /* 0x0000000f00c77824 */ /* 0x000fc400078e02ff */
[C---:B------:R-:W-:Y:S02]  /*1590*/  IMAD R209, R0.reuse, 0x17, RZ ;  /* 0x0000001700d17824 */ /* 0x040fe400078e02ff */
[C---:B------:R-:W-:Y:S02]  /*15a0*/  IMAD R223, R0.reuse, 0x5e, RZ ;  /* 0x0000005e00df7824 */ /* 0x040fe400078e02ff */
[----:B------:R-:W-:Y:S01]  /*15b0*/  IMAD R201, R0, 0x7d, RZ ;  /* 0x0000007d00c97824 */ /* 0x000fe200078e02ff */
[----:B-1----:R-:W-:Y:S01]  /*15c0*/  IADD3 R140, P3, PT, R84, R250, RZ ;  /* 0x000000fa548c7210 */ /* 0x002fe20007f7e0ff */
[C---:B------:R-:W-:Y:S02]  /*15d0*/  IMAD R231, R0.reuse, 0xca, RZ ;  /* 0x000000ca00e77824 */ /* 0x040fe400078e02ff */
[C---:B------:R-:W-:Y:S01]  /*15e0*/  IMAD R214, R0.reuse, 0xea, RZ ;  /* 0x000000ea00d67824 */ /* 0x040fe200078e02ff */
[C---:B------:R-:W-:Y:S01]  /*15f0*/  LEA.HI.X.SX32 R141, R0.reuse, R108, 0x1, P3 ;  /* 0x0000006c008d7211 */ /* 0x040fe200018f0eff */
[----:B------:R-:W-:Y:S01]  /*1600*/  IMAD R216, R0, 0x8c, RZ ;  /* 0x0000008c00d87824 */ /* 0x000fe200078e02ff */
[----:B------:R-:W-:Y:S01]  /*1610*/  IADD3 R70, P3, PT, R70, R250, RZ ;  /* 0x000000fa46467210 */ /* 0x000fe20007f7e0ff */
[----:B------:R-:W-:-:S02]  /*1620*/  IMAD R213, R0, 0x1f, RZ ;  /* 0x0000001f00d57824 */ /* 0x000fc400078e02ff */
[C---:B------:R-:W-:Y:S01]  /*1630*/  IMAD R237, R0.reuse, 0xaa, RZ ;  /* 0x000000aa00ed7824 */ /* 0x040fe200078e02ff */
[----:B------:R-:W-:Y:S01]  /*1640*/  LEA.HI.X.SX32 R71, R71, R108, 0x1, P3 ;  /* 0x0000006c47477211 */ /* 0x000fe200018f0eff */
[----:B------:R-:W-:Y:S01]  /*1650*/  IMAD R233, R0, 0xba, RZ ;  /* 0x000000ba00e97824 */ /* 0x000fe200078e02ff */
[-C--:B------:R-:W-:Y:S01]  /*1660*/  IADD3 R76, P3, PT, R76, R250.reuse, RZ ;  /* 0x000000fa4c4c7210 */ /* 0x080fe20007f7e0ff */
[----:B------:R-:W-:Y:S01]  /*1670*/  IMAD R218, R0, 0x9c, RZ ;  /* 0x0000009c00da7824 */ /* 0x000fe200078e02ff */
[----:B------:R-:W-:Y:S01]  /*1680*/  IADD3 R84, P6, PT, R86, R250, RZ ;  /* 0x000000fa56547210 */ /* 0x000fe20007fde0ff */
[C---:B------:R-:W-:Y:S01]  /*1690*/  IMAD R225, R0.reuse, 0x2f, RZ ;  /* 0x0000002f00e17824 */ /* 0x040fe200078e02ff */
[----:B------:R-:W-:Y:S01]  /*16a0*/  LEA.HI.X.SX32 R77, R77, R108, 0x1, P3 ;  /* 0x0000006c4d4d7211 */ /* 0x000fe200018f0eff */
[----:B------:R-:W-:Y:S01]  /*16b0*/  IMAD R207, R0, 0x65, RZ ;  /* 0x0000006500cf7824 */ /* 0x000fe200078e02ff */
[-C--:B------:R-:W-:Y:S01]  /*16c0*/  IADD3 R82, P3, PT, R82, R250.reuse, RZ ;  /* 0x000000fa52527210 */ /* 0x080fe20007f7e0ff */
[C---:B------:R-:W-:Y:S01]  /*16d0*/  IMAD R215, R0.reuse, 0x75, RZ ;  /* 0x0000007500d77824 */ /* 0x040fe200078e02ff */
[----:B------:R-:W-:Y:S01]  /*16e0*/  IADD3 R86, P5, PT, R83, R250, RZ ;  /* 0x000000fa53567210 */ /* 0x000fe20007fbe0ff */
[----:B------:R-:W-:Y:S01]  /*16f0*/  IMAD R128, R0, 0x6e, RZ ;  /* 0x0000006e00807824 */ /* 0x000fe200078e02ff */
[----:B------:R-:W-:Y:S01]  /*1700*/  LEA.HI.X.SX32 R83, R176, R108, 0x1, P3 ;  /* 0x0000006cb0537211 */ /* 0x000fe200018f0eff */
[----:B------:R-:W-:Y:S01]  /*1710*/  IMAD R203, R0, 0x55, RZ ;  /* 0x0000005500cb7824 */ /* 0x000fe200078e02ff */
[----:B------:R-:W-:Y:S01]  /*1720*/  IADD3 R88, P3, PT, R88, R250, RZ ;  /* 0x000000fa58587210 */ /* 0x000fe20007f7e0ff */
[C---:B------:R-:W-:Y:S01]  /*1730*/  IMAD R205, R0.reuse, 0x5d, RZ ;  /* 0x0000005d00cd7824 */ /* 0x040fe200078e02ff */
[-C--:B------:R-:W-:Y:S01]  /*1740*/  LEA.HI.X.SX32 R85, R85, R108.reuse, 0x1, P6 ;  /* 0x0000006c55557211 */ /* 0x080fe200030f0eff */
[C---:B------:R-:W-:Y:S01]  /*1750*/  IMAD R224, R0.reuse, 0xcc, RZ ;  /* 0x000000cc00e07824 */ /* 0x040fe200078e02ff */
[----:B------:R-:W-:Y:S01]  /*1760*/  LEA.HI.X.SX32 R89, R89, R108, 0x1, P3 ;  /* 0x0000006c59597211 */ /* 0x000fe200018f0eff */
[C---:B------:R-:W-:Y:S01]  /*1770*/  IMAD R228, R0.reuse, 0xdc, RZ ;  /* 0x000000dc00e47824 */ /* 0x040fe200078e02ff */
[-C--:B------:R-:W-:Y:S01]  /*1780*/  IADD3 R94, P3, PT, R153, R250.reuse, RZ ;  /* 0x000000fa995e7210 */ /* 0x080fe20007f7e0ff */
        /* <DEDUP_REMOVED lines=10> */
[C---:B------:R-:W-:Y:S01]  /*1830*/  IMAD R235, R0.reuse, 0x3f, RZ ;  /* 0x0000003f00eb7824 */ /* 0x040fe200078e02ff */
[----:B------:R-:W-:Y:S01]  /*1840*/  IADD3 R106, P3, PT, R109, R250, RZ ;  /* 0x000000fa6d6a7210 */ /* 0x000fe20007f7e0ff */
        /* <DEDUP_REMOVED lines=14> */
[----:B0-----:R-:W-:Y:S01]  /*1930*/  UIMAD UR4, UR10, UR4, URZ ;  /* 0x000000040a0472a4 */ /* 0x001fe2000f8e02ff */
[-C--:B------:R-:W-:Y:S01]  /*1940*/  LEA.HI.X.SX32 R107, R107, R108.reuse, 0x1, P3 ;  /* 0x0000006c6b6b7211 */ /* 0x080fe200018f0eff */
[----:B------:R-:W5:Y:S01]  /*1950*/  LDG.E.U16 R50, desc[UR14][R50.64] ;  /* 0x0000000e32327981 */ /* 0x000f62000c1e1500 */
[----:B------:R-:W-:-:S02]  /*1960*/  LEA.HI.X.SX32 R119, R119, R108, 0x1, P4 ;  /* 0x0000006c77777211 */ /* 0x000fc400020f0eff */
[-C--:B------:R-:W-:Y:S01]  /*1970*/  IADD3 R116, P3, PT, R116, R250.reuse, RZ ;  /* 0x000000fa74747210 */ /* 0x080fe20007f7e0ff */
[----:B------:R-:W5:Y:S01]  /*1980*/  LDG.E.U16 R52, desc[UR14][R52.64] ;  /* 0x0000000e34347981 */ /* 0x000f62000c1e1500 */
[----:B------:R-:W-:Y:S02]  /*1990*/  IADD3 R126, P4, PT, R151, R250, RZ ;  /* 0x000000fa977e7210 */ /* 0x000fe40007f9e0ff */
[----:B------:R-:W-:Y:S01]  /*19a0*/  LEA.HI.X.SX32 R97, R97, R108, 0x1, P6 ;  /* 0x0000006c61617211 */ /* 0x000fe200030f0eff */
[----:B------:R-:W5:Y:S01]  /*19b0*/  LDG.E.U16 R54, desc[UR14][R54.64] ;  /* 0x0000000e36367981 */ /* 0x000f62000c1e1500 */
[----:B------:R-:W-:Y:S02]  /*19c0*/  IADD3 R102, P6, PT, R102, R250, RZ ;  /* 0x000000fa66667210 */ /* 0x000fe40007fde0ff */
[-C--:B------:R-:W-:Y:S01]  /*19d0*/  LEA.HI.X.SX32 R117, R117, R108.reuse, 0x1, P3 ;  /* 0x0000006c75757211 */ /* 0x080fe200018f0eff */
[----:B------:R-:W5:Y:S01]  /*19e0*/  LDG.E.U16 R56, desc[UR14][R56.64] ;  /* 0x0000000e38387981 */ /* 0x000f62000c1e1500 */
[----:B------:R-:W-:-:S02]  /*19f0*/  LEA.HI.X.SX32 R127, R127, R108, 0x1, P4 ;  /* 0x0000006c7f7f7211 */ /* 0x000fc400020f0eff */
[----:B------:R-:W-:Y:S01]  /*1a00*/  LEA.HI.X.SX32 R93, R93, R108, 0x1, P5 ;  /* 0x0000006c5d5d7211 */ /* 0x000fe200028f0eff */
[----:B------:R-:W5:Y:S01]  /*1a10*/  LDG.E.U16 R58, desc[UR14][R58.64] ;  /* 0x0000000e3a3a7981 */ /* 0x000f62000c1e1500 */
[-C--:B------:R-:W-:Y:S02]  /*1a20*/  IADD3 R124, P3, PT, R147, R250.reuse, RZ ;  /* 0x000000fa937c7210 */ /* 0x080fe40007f7e0ff */
[-C--:B------:R-:W-:Y:S01]  /*1a30*/  IADD3 R134, P4, PT, R217, R250.reuse, RZ ;  /* 0x000000fad9867210 */ /* 0x080fe20007f9e0ff */
[----:B------:R-:W5:Y:S01]  /*1a40*/  LDG.E.U16 R60, desc[UR14][R60.64] ;  /* 0x0000000e3c3c7981 */ /* 0x000f62000c1e1500 */
[----:B------:R-:W-:Y:S02]  /*1a50*/  IADD3 R98, P5, PT, R159, R250, RZ ;  /* 0x000000fa9f627210 */ /* 0x000fe40007fbe0ff */
[----:B------:R-:W-:Y:S01]  /*1a60*/  LEA.HI.X.SX32 R103, R103, R108, 0x1, P6 ;  /* 0x0000006c67677211 */ /* 0x000fe200030f0eff */
[----:B------:R-:W5:Y:S01]  /*1a70*/  LDG.E.U16 R62, desc[UR14][R62.64] ;  /* 0x0000000e3e3e7981 */ /* 0x000f62000c1e1500 */
[----:B------:R-:W-:-:S02]  /*1a80*/  IADD3 R114, P6, PT, R114, R250, RZ ;  /* 0x000000fa72727210 */ /* 0x000fc40007fde0ff */
[-C--:B------:R-:W-:Y:S01]  /*1a90*/  LEA.HI.X.SX32 R125, R125, R108.reuse, 0x1, P3 ;  /* 0x0000006c7d7d7211 */ /* 0x080fe200018f0eff */
[----:B------:R-:W5:Y:S01]  /*1aa0*/  LDG.E.U16 R64, desc[UR14][R64.64] ;  /* 0x0000000e40407981 */ /* 0x000f62000c1e1500 */
[-C--:B------:R-:W-:Y:S02]  /*1ab0*/  LEA.HI.X.SX32 R135, R135, R108.reuse, 0x1, P4 ;  /* 0x0000006c87877211 */ /* 0x080fe400020f0eff */
[----:B------:R-:W-:Y:S01]  /*1ac0*/  LEA.HI.X.SX32 R99, R99, R108, 0x1, P5 ;  /* 0x0000006c63637211 */ /* 0x000fe200028f0eff */
[----:B------:R-:W5:Y:S01]  /*1ad0*/  LDG.E.U16 R66, desc[UR14][R66.64] ;  /* 0x0000000e42427981 */ /* 0x000f62000c1e1500 */
[-C--:B------:R-:W-:Y:S02]  /*1ae0*/  IADD3 R132, P3, PT, R171, R250.reuse, RZ ;  /* 0x000000faab847210 */ /* 0x080fe40007f7e0ff */
[-C--:B------:R-:W-:Y:S01]  /*1af0*/  IADD3 R144, P4, PT, R182, R250.reuse, RZ ;  /* 0x000000fab6907210 */ /* 0x080fe20007f9e0ff */
[----:B------:R-:W5:Y:S01]  /*1b00*/  LDG.E.U16 R72, desc[UR14][R72.64] ;  /* 0x0000000e48487981 */ /* 0x000f62000c1e1500 */
[----:B------:R-:W-:-:S02]  /*1b10*/  IADD3 R104, P5, PT, R169, R250, RZ ;  /* 0x000000faa9687210 */ /* 0x000fc40007fbe0ff */
[----:B------:R-:W-:Y:S01]  /*1b20*/  LEA.HI.X.SX32 R115, R115, R108, 0x1, P6 ;  /* 0x0000006c73737211 */ /* 0x000fe200030f0eff */
[----:B------:R-:W5:Y:S01]  /*1b30*/  LDG.E.U16 R74, desc[UR14][R74.64] ;  /* 0x0000000e4a4a7981 */ /* 0x000f62000c1e1500 */
[----:B------:R-:W-:Y:S02]  /*1b40*/  IADD3 R122, P6, PT, R122, R250, RZ ;  /* 0x000000fa7a7a7210 */ /* 0x000fe40007fde0ff */
[-C--:B------:R-:W-:Y:S01]  /*1b50*/  LEA.HI.X.SX32 R133, R133, R108.reuse, 0x1, P3 ;  /* 0x0000006c85857211 */ /* 0x080fe200018f0eff */
[----:B------:R-:W5:Y:S01]  /*1b60*/  LDG.E.U16 R80, desc[UR14][R80.64] ;  /* 0x0000000e50507981 */ /* 0x000f62000c1e1500 */
[-C--:B------:R-:W-:Y:S02]  /*1b70*/  LEA.HI.X.SX32 R145, R145, R108.reuse, 0x1, P4 ;  /* 0x0000006c91917211 */ /* 0x080fe400020f0eff */
[----:B------:R-:W-:Y:S01]  /*1b80*/  LEA.HI.X.SX32 R105, R174, R108, 0x1, P5 ;  /* 0x0000006cae697211 */ /* 0x000fe200028f0eff */
[----:B------:R-:W5:Y:S01]  /*1b90*/  LDG.E.U16 R130, desc[UR14][R130.64] ;  /* 0x0000000e82827981 */ /* 0x000f62000c1e1500 */
[----:B------:R-:W-:-:S02]  /*1ba0*/  IADD3 R142, P3, PT, R200, R250, RZ ;  /* 0x000000fac88e7210 */ /* 0x000fc40007f7e0ff */
[CC--:B------:R-:W-:Y:S01]  /*1bb0*/  IADD3 R150, P4, PT, R123.reuse, R250.reuse, RZ ;  /* 0x000000fa7b967210 */ /* 0x0c0fe20007f9e0ff */
[----:B------:R-:W5:Y:S01]  /*1bc0*/  LDG.E.U16 R18, desc[UR14][R18.64] ;  /* 0x0000000e12127981 */ /* 0x000f62000c1e1500 */
[----:B------:R-:W-:Y:S02]  /*1bd0*/  IADD3 R112, P5, PT, R112, R250, RZ ;  /* 0x000000fa70707210 */ /* 0x000fe40007fbe0ff */
[-C--:B------:R-:W-:Y:S01]  /*1be0*/  LEA.HI.X.SX32 R123, R123, R108.reuse, 0x1, P6 ;  /* 0x0000006c7b7b7211 */ /* 0x080fe200030f0eff */
[----:B------:R-:W5:Y:S01]  /*1bf0*/  LDG.E.U16 R16, desc[UR14][R16.64] ;  /* 0x0000000e10107981 */ /* 0x000f62000c1e1500 */
[----:B------:R-:W-:Y:S02]  /*1c00*/  LEA.HI.X.SX32 R137, R137, R108, 0x1, P2 ;  /* 0x0000006c89897211 */ /* 0x000fe400010f0eff */
[-C--:B------:R-:W-:Y:S01]  /*1c10*/  IADD3 R158, P6, PT, R149, R250.reuse, RZ ;  /* 0x000000fa959e7210 */ /* 0x080fe20007fde0ff */
[----:B------:R0:W5:Y:S01]  /*1c20*/  LDG.E.U16 R9, desc[UR14][R122.64] ;  /* 0x0000000e7a097981 */ /* 0x000162000c1e1500 */
[----:B------:R-:W-:-:S02]  /*1c30*/  IADD3 R146, P2, PT, R121, R250, RZ ;  /* 0x000000fa79927210 */ /* 0x000fc40007f5e0ff */
[-C--:B------:R-:W-:Y:S01]  /*1c40*/  LEA.HI.X.SX32 R143, R143, R108.reuse, 0x1, P3 ;  /* 0x0000006c8f8f7211 */ /* 0x080fe200018f0eff */
[----:B------:R-:W5:Y:S01]  /*1c50*/  LDG.E.U16 R68, desc[UR14][R68.64] ;  /* 0x0000000e44447981 */ /* 0x000f62000c1e1500 */
[----:B------:R-:W-:Y:S02]  /*1c60*/  LEA.HI.X.SX32 R113, R113, R108, 0x1, P5 ;  /* 0x0000006c71717211 */ /* 0x000fe400028f0eff */
[----:B------:R-:W-:Y:S02]  /*1c70*/  IADD3 R148, P3, PT, R148, R250, RZ ;  /* 0x000000fa94947210 */ /* 0x000fe40007f7e0ff */
[----:B------:R-:W-:Y:S01]  /*1c80*/  LEA.HI.X.SX32 R201, R201, R108, 0x1, P0 ;  /* 0x0000006cc9c97211 */ /* 0x000fe200000f0eff */
[----:B0-----:R-:W0:Y:S01]  /*1c90*/  LDC R122, c[0x0][0x3b8] ;  /* 0x0000ee00ff7a7b82 */ /* 0x001e220000000800 */
[----:B------:R-:W-:Y:S01]  /*1ca0*/  IADD3 R120, P5, PT, R120, R250, RZ ;  /* 0x000000fa78787210 */ /* 0x000fe20007fbe0ff */
[----:B------:R-:W-:Y:S01]  /*1cb0*/  USHF.L.U32 UR6, UR4, 0x1, URZ ;  /* 0x0000000104067899 */ /* 0x000fe200080006ff */
        /* <DEDUP_REMOVED lines=8> */
[----:B------:R-:W-:Y:S02]  /*1d40*/  LEA R156, P4, R0, R250, 0x3 ;  /* 0x000000fa009c7211 */ /* 0x000fe400078818ff */
[-C--:B------:R-:W-:Y:S01]  /*1d50*/  LEA.HI.X.SX32 R149, R247, R108.reuse, 0x1, P3 ;  /* 0x0000006cf7957211 */ /* 0x080fe200018f0eff */
[----:B------:R-:W5:Y:S01]  /*1d60*/  LDG.E.U16 R82, desc[UR14][R82.64] ;  /* 0x0000000e52527981 */ /* 0x000f62000c1e1500 */
[----:B------:R-:W-:-:S02]  /*1d70*/  LEA.HI.X.SX32 R121, R121, R108, 0x1, P5 ;  /* 0x0000006c79797211 */ /* 0x000fc400028f0eff */
[-C--:B------:R-:W-:Y:S01]  /*1d80*/  IADD3 R160, P3, PT, R155, R250.reuse, RZ ;  /* 0x000000fa9ba07210 */ /* 0x080fe20007f7e0ff */
[----:B------:R-:W5:Y:S01]  /*1d90*/  LDG.E.U16 R11, desc[UR14][R148.64] ;  /* 0x0000000e940b7981 */ /* 0x000f62000c1e1500 */
[----:B------:R-:W-:Y:S02]  /*1da0*/  IADD3 R154, P5, PT, R154, R250, RZ ;  /* 0x000000fa9a9a7210 */ /* 0x000fe40007fbe0ff */
[-C--:B------:R-:W-:Y:S01]  /*1db0*/  LEA.HI.X.SX32 R171, R171, R108.reuse, 0x1, P6 ;  /* 0x0000006cabab7211 */ /* 0x080fe200030f0eff */
[----:B------:R1:W5:Y:S01]  /*1dc0*/  LDG.E.U16 R5, desc[UR14][R120.64] ;  /* 0x0000000e78057981 */ /* 0x000362000c1e1500 */
[-C--:B------:R-:W-:Y:S02]  /*1dd0*/  LEA.HI.X.SX32 R157, R157, R108.reuse, 0x1, P4 ;  /* 0x0000006c9d9d7211 */ /* 0x080fe400020f0eff */
[----:B------:R-:W-:Y:S01]  /*1de0*/  LEA.HI.X.SX32 R153, R153, R108, 0x1, P2 ;  /* 0x0000006c99997211 */ /* 0x000fe200010f0eff */
[----:B------:R2:W5:Y:S01]  /*1df0*/  LDG.E.U16 R84, desc[UR14][R84.64] ;  /* 0x0000000e54547981 */ /* 0x000562000c1e1500 */
[----:B------:R-:W-:-:S02]  /*1e00*/  IADD3 R176, P6, PT, R176, R250, RZ ;  /* 0x000000fab0b07210 */ /* 0x000fc40007fde0ff */
[-C--:B------:R-:W-:Y:S01]  /*1e10*/  IADD3 R162, P4, PT, R162, R250.reuse, RZ ;  /* 0x000000faa2a27210 */ /* 0x080fe20007f9e0ff */
[----:B------:R2:W5:Y:S01]  /*1e20*/  LDG.E.U16 R86, desc[UR14][R86.64] ;  /* 0x0000000e56567981 */ /* 0x000562000c1e1500 */
[----:B------:R-:W-:Y:S01]  /*1e30*/  IADD3 R164, P2, PT, R164, R250, RZ ;  /* 0x000000faa4a47210 */ /* 0x000fe20007f5e0ff */
[----:B-1----:R-:W1:Y:S01]  /*1e40*/  LDC.64 R120, c[0x0][0x380] ;  /* 0x0000e000ff787b82 */ /* 0x002e620000000a00 */
[----:B------:R-:W-:Y:S01]  /*1e50*/  LEA.HI.X.SX32 R161, R161, R108, 0x1, P3 ;  /* 0x0000006ca1a17211 */ /* 0x000fe200018f0eff */
[----:B------:R2:W5:Y:S01]  /*1e60*/  LDG.E.U16 R88, desc[UR14][R88.64] ;  /* 0x0000000e58587981 */ /* 0x000562000c1e1500 */
[----:B------:R-:W-:Y:S02]  /*1e70*/  IADD3 R166, P3, PT, R166, R250, RZ ;  /* 0x000000faa6a67210 */ /* 0x000fe40007f7e0ff */
[----:B------:R-:W-:Y:S01]  /*1e80*/  LEA.HI.X.SX32 R155, R155, R108, 0x1, P5 ;  /* 0x0000006c9b9b7211 */ /* 0x000fe200028f0eff */
[----:B------:R2:W5:Y:S01]  /*1e90*/  LDG.E.U16 R90, desc[UR14][R90.64] ;  /* 0x0000000e5a5a7981 */ /* 0x000562000c1e1500 */
[----:B------:R-:W-:-:S02]  /*1ea0*/  IADD3 R168, P5, PT, R163, R250, RZ ;  /* 0x000000faa3a87210 */ /* 0x000fc40007fbe0ff */
[-C--:B------:R-:W-:Y:S01]  /*1eb0*/  LEA.HI.X.SX32 R177, R177, R108.reuse, 0x1, P6 ;  /* 0x0000006cb1b17211 */ /* 0x080fe200030f0eff */
[----:B------:R2:W5:Y:S01]  /*1ec0*/  LDG.E.U16 R92, desc[UR14][R92.64] ;  /* 0x0000000e5c5c7981 */ /* 0x000562000c1e1500 */
[-C--:B------:R-:W-:Y:S02]  /*1ed0*/  LEA.HI.X.SX32 R163, R241, R108.reuse, 0x1, P4 ;  /* 0x0000006cf1a37211 */ /* 0x080fe400020f0eff */
[----:B------:R-:W-:Y:S01]  /*1ee0*/  LEA.HI.X.SX32 R165, R165, R108, 0x1, P2 ;  /* 0x0000006ca5a57211 */ /* 0x000fe200010f0eff */
[----:B------:R2:W5:Y:S01]  /*1ef0*/  LDG.E.U16 R94, desc[UR14][R94.64] ;  /* 0x0000000e5e5e7981 */ /* 0x000562000c1e1500 */
[-C--:B------:R-:W-:Y:S02]  /*1f00*/  IADD3 R192, P6, PT, R243, R250.reuse, RZ ;  /* 0x000000faf3c07210 */ /* 0x080fe40007fde0ff */
[-C--:B------:R-:W-:Y:S01]  /*1f10*/  IADD3 R172, P4, PT, R172, R250.reuse, RZ ;  /* 0x000000faacac7210 */ /* 0x080fe20007f9e0ff */
[----:B------:R2:W5:Y:S01]  /*1f20*/  LDG.E.U16 R96, desc[UR14][R96.64] ;  /* 0x0000000e60607981 */ /* 0x000562000c1e1500 */
[----:B------:R-:W-:-:S02]  /*1f30*/  IADD3 R174, P2, PT, R174, R250, RZ ;  /* 0x000000faaeae7210 */ /* 0x000fc40007f5e0ff */
[----:B------:R-:W-:Y:S01]  /*1f40*/  LEA.HI.X.SX32 R167, R167, R108, 0x1, P3 ;  /* 0x0000006ca7a77211 */ /* 0x000fe200018f0eff */
[----:B------:R2:W5:Y:S01]  /*1f50*/  LDG.E.U16 R98, desc[UR14][R98.64] ;  /* 0x0000000e62627981 */ /* 0x000562000c1e1500 */
[----:B------:R-:W-:Y:S02]  /*1f60*/  IADD3 R178, P3, PT, R183, R250, RZ ;  /* 0x000000fab7b27210 */ /* 0x000fe40007f7e0ff */
[----:B------:R-:W-:Y:S01]  /*1f70*/  LEA.HI.X.SX32 R169, R169, R108, 0x1, P5 ;  /* 0x0000006ca9a97211 */ /* 0x000fe200028f0eff */
[----:B------:R2:W5:Y:S01]  /*1f80*/  LDG.E.U16 R100, desc[UR14][R100.64] ;  /* 0x0000000e64647981 */ /* 0x000562000c1e1500 */
[----:B------:R-:W-:Y:S02]  /*1f90*/  IADD3 R180, P5, PT, R173, R250, RZ ;  /* 0x000000faadb47210 */ /* 0x000fe40007fbe0ff */
[-C--:B------:R-:W-:Y:S01]  /*1fa0*/  LEA.HI.X.SX32 R193, R193, R108.reuse, 0x1, P6 ;  /* 0x0000006cc1c17211 */ /* 0x080fe200030f0eff */
[----:B------:R2:W5:Y:S01]  /*1fb0*/  LDG.E.U16 R104, desc[UR14][R104.64] ;  /* 0x0000000e68687981 */ /* 0x000562000c1e1500 */
[----:B------:R-:W-:-:S02]  /*1fc0*/  LEA.HI.X.SX32 R183, R239, R108, 0x1, P1 ;  /* 0x0000006cefb77211 */ /* 0x000fc400008f0eff */
[-C--:B------:R-:W-:Y:S01]  /*1fd0*/  LEA.HI.X.SX32 R173, R173, R108.reuse, 0x1, P4 ;  /* 0x0000006cadad7211 */ /* 0x080fe200020f0eff */
[----:B------:R2:W5:Y:S01]  /*1fe0*/  LDG.E.U16 R102, desc[UR14][R102.64] ;  /* 0x0000000e66667981 */ /* 0x000562000c1e1500 */
[----:B------:R-:W-:Y:S02]  /*1ff0*/  LEA.HI.X.SX32 R175, R175, R108, 0x1, P2 ;  /* 0x0000006cafaf7211 */ /* 0x000fe400010f0eff */
[-C--:B------:R-:W-:Y:S01]  /*2000*/  IADD3 R210, P6, PT, R210, R250.reuse, RZ ;  /* 0x000000fad2d27210 */ /* 0x080fe20007fde0ff */
        /* <DEDUP_REMOVED lines=8> */
[-C--:B------:R-:W-:Y:S01]  /*2090*/  LEA.HI.X.SX32 R211, R211, R108.reuse, 0x1, P6 ;  /* 0x0000006cd3d37211 */ /* 0x080fe200030f0eff */
[----:B------:R2:W5:Y:S01]  /*20a0*/  LDG.E.U16 R114, desc[UR14][R114.64] ;  /* 0x0000000e72727981 */ /* 0x000562000c1e1500 */
[-C--:B------:R-:W-:Y:S02]  /*20b0*/  LEA.HI.X.SX32 R185, R185, R108.reuse, 0x1, P1 ;  /* 0x0000006cb9b97211 */ /* 0x080fe400008f0eff */
[-C--:B------:R-:W-:Y:S01]  /*20c0*/  LEA.HI.X.SX32 R187, R187, R108.reuse, 0x1, P4 ;  /* 0x0000006cbbbb7211 */ /* 0x080fe200020f0eff */
[----:B------:R2:W5:Y:S01]  /*20d0*/  LDG.E.U16 R116, desc[UR14][R116.64] ;  /* 0x0000000e74747981 */ /* 0x000562000c1e1500 */
[----:B------:R-:W-:-:S02]  /*20e0*/  LEA.HI.X.SX32 R191, R191, R108, 0x1, P2 ;  /* 0x0000006cbfbf7211 */ /* 0x000fc400010f0eff */
[----:B------:R-:W-:Y:S01]  /*20f0*/  IADD3 R226, P6, PT, R219, R250, RZ ;  /* 0x000000fadbe27210 */ /* 0x000fe20007fde0ff */
        /* <DEDUP_REMOVED lines=23> */
[-C--:B------:R-:W-:Y:S02]  /*2270*/  IADD3 R216, P1, PT, R216, R250.reuse, RZ ;  /* 0x000000fad8d87210 */ /* 0x080fe40007f3e0ff */
[-C--:B------:R-:W-:Y:S01]  /*2280*/  IADD3 R202, P0, PT, R237, R250.reuse, RZ ;  /* 0x000000faedca7210 */ /* 0x080fe20007f1e0ff */
[C---:B------:R-:W-:Y:S01]  /*2290*/  IMAD R241, R0.reuse, 0x4f, RZ ;  /* 0x0000004f00f17824 */ /* 0x040fe200078e02ff */
[----:B------:R-:W-:Y:S01]  /*22a0*/  IADD3 R204, P5, PT, R233, R250, RZ ;  /* 0x000000fae9cc7210 */ /* 0x000fe20007fbe0ff */
[----:B------:R-:W-:Y:S01]  /*22b0*/  IMAD R243, R0, 0x57, RZ ;  /* 0x0000005700f37824 */ /* 0x000fe200078e02ff */
[----:B------:R-:W-:Y:S01]  /*22c0*/  LEA.HI.X.SX32 R213, R213, R108, 0x1, P3 ;  /* 0x0000006cd5d57211 */ /* 0x000fe200018f0eff */
[----:B0-----:R-:W-:Y:S01]  /*22d0*/  IMAD R148, R122, 0xfc, RZ ;  /* 0x000000fc7a947824 */ /* 0x001fe200078e02ff */
[----:B------:R-:W-:Y:S01]  /*22e0*/  IADD3 R218, P3, PT, R218, R250, RZ ;  /* 0x000000fadada7210 */ /* 0x000fe20007f7e0ff */
[C---:B------:R-:W-:Y:S01]  /*22f0*/  IMAD R150, R122.reuse, 0xfe, RZ ;  /* 0x000000fe7a967824 */ /* 0x040fe200078e02ff */
[-C--:B------:R-:W-:Y:S01]  /*2300*/  LEA.HI.X.SX32 R233, R225, R108.reuse, 0x1, P6 ;  /* 0x0000006ce1e97211 */ /* 0x080fe200030f0eff */
[----:B------:R-:W-:Y:S01]  /*2310*/  IMAD R252, R122, 0x7f, RZ ;  /* 0x0000007f7afc7824 */ /* 0x000fe200078e02ff */
[-C--:B------:R-:W-:Y:S01]  /*2320*/  LEA.HI.X.SX32 R207, R207, R108.reuse, 0x1, P4 ;  /* 0x0000006ccfcf7211 */ /* 0x080fe200020f0eff */
[----:B------:R2:W5:Y:S01]  /*2330*/  LDG.E.U16 R146, desc[UR14][R146.64] ;  /* 0x0000000e92927981 */ /* 0x000562000c1e1500 */
[----:B------:R-:W-:-:S02]  /*2340*/  LEA.HI.X.SX32 R215, R215, R108, 0x1, P2 ;  /* 0x0000006cd7d77211 */ /* 0x000fc400010f0eff */
[----:B------:R-:W-:Y:S01]  /*2350*/  LEA.HI.X.SX32 R217, R217, R108, 0x1, P1 ;  /* 0x0000006cd9d97211 */ /* 0x000fe200008f0eff */
[----:B------:R-:W-:Y:S01]  /*2360*/  IMAD R237, R0, 0x47, RZ ;  /* 0x0000004700ed7824 */ /* 0x000fe200078e02ff */
[----:B------:R-:W-:Y:S01]  /*2370*/  IADD3 R238, P6, PT, R128, R250, RZ ;  /* 0x000000fa80ee7210 */ /* 0x000fe20007fde0ff */
        /* <DEDUP_REMOVED lines=8> */
[-C--:B------:R-:W-:Y:S01]  /*2400*/  IADD3 R220, P0, PT, R220, R250.reuse, RZ ;  /* 0x000000fadcdc7210 */ /* 0x080fe20007f1e0ff */
[----:B------:R2:W5:Y:S01]  /*2410*/  LDG.E.U16 R154, desc[UR14][R154.64] ;  /* 0x0000000e9a9a7981 */ /* 0x000562000c1e1500 */
[----:B------:R-:W-:Y:S02]  /*2420*/  IADD3 R222, P5, PT, R222, R250, RZ ;  /* 0x000000fadede7210 */ /* 0x000fe40007fbe0ff */
[----:B------:R-:W-:Y:S01]  /*2430*/  LEA.HI.X.SX32 R219, R219, R108, 0x1, P3 ;  /* 0x0000006cdbdb7211 */ /* 0x000fe200018f0eff */
[----:B------:R2:W5:Y:S01]  /*2440*/  LDG.E.U16 R158, desc[UR14][R158.64] ;  /* 0x0000000e9e9e7981 */ /* 0x000562000c1e1500 */
[----:B------:R-:W-:Y:S02]  /*2450*/  IADD3 R234, P3, PT, R234, R250, RZ ;  /* 0x000000faeaea7210 */ /* 0x000fe40007f7e0ff */
[-C--:B------:R-:W-:Y:S01]  /*2460*/  LEA.HI.X.SX32 R239, R229, R108.reuse, 0x1, P6 ;  /* 0x0000006ce5ef7211 */ /* 0x080fe200030f0eff */
[----:B------:R2:W5:Y:S01]  /*2470*/  LDG.E.U16 R162, desc[UR14][R162.64] ;  /* 0x0000000ea2a27981 */ /* 0x000562000c1e1500 */
[-C--:B------:R-:W-:Y:S01]  /*2480*/  LEA.HI.X.SX32 R225, R200, R108.reuse, 0x1, P4 ;  /* 0x0000006cc8e17211 */ /* 0x080fe200020f0eff */
[----:B------:R-:W-:Y:S01]  /*2490*/  IMAD R200, R0, 0x5f, RZ ;  /* 0x0000005f00c87824 */ /* 0x000fe200078e02ff */
[-C--:B------:R-:W-:Y:S01]  /*24a0*/  LEA.HI.X.SX32 R229, R128, R108.reuse, 0x1, P2 ;  /* 0x0000006c80e57211 */ /* 0x080fe200010f0eff */
[----:B------:R-:W-:Y:S01]  /*24b0*/  IMAD R128, R0, 0x6f, RZ ;  /* 0x0000006f00807824 */ /* 0x000fe200078e02ff */
[-C--:B------:R-:W-:Y:S01]  /*24c0*/  LEA.HI.X.SX32 R231, R182, R108.reuse, 0x1, P1 ;  /* 0x0000006cb6e77211 */ /* 0x080fe200008f0eff */
[C---:B------:R-:W-:Y:S01]  /*24d0*/  IMAD R182, R0.reuse, 0x67, RZ ;  /* 0x0000006700b67824 */ /* 0x040fe200078e02ff */
[-C--:B------:R-:W-:Y:S01]  /*24e0*/  LEA.HI.X.SX32 R221, R221, R108.reuse, 0x1, P0 ;  /* 0x0000006cdddd7211 */ /* 0x080fe200000f0eff */
[----:B------:R-:W-:Y:S01]  /*24f0*/  IMAD R0, R0, 0x77, RZ ;  /* 0x0000007700007824 */ /* 0x000fe200078e02ff */
[----:B------:R-:W-:Y:S01]  /*2500*/  LEA.HI.X.SX32 R223, R223, R108, 0x1, P5 ;  /* 0x0000006cdfdf7211 */ /* 0x000fe200028f0eff */
[----:B------:R2:W5:Y:S01]  /*2510*/  LDG.E.U16 R164, desc[UR14][R164.64] ;  /* 0x0000000ea4a47981 */ /* 0x000562000c1e1500 */
[----:B------:R-:W-:-:S02]  /*2520*/  IADD3 R236, P0, PT, R236, R250, RZ ;  /* 0x000000faecec7210 */ /* 0x000fc40007f1e0ff */
[-C--:B------:R-:W-:Y:S01]  /*2530*/  IADD3 R240, P5, PT, R240, R250.reuse, RZ ;  /* 0x000000faf0f07210 */ /* 0x080fe20007fbe0ff */
[----:B------:R2:W5:Y:S01]  /*2540*/  LDG.E.U16 R170, desc[UR14][R170.64] ;  /* 0x0000000eaaaa7981 */ /* 0x000562000c1e1500 */
[-C--:B------:R-:W-:Y:S02]  /*2550*/  IADD3 R242, P4, PT, R242, R250.reuse, RZ ;  /* 0x000000faf2f27210 */ /* 0x080fe40007f9e0ff */
[-C--:B------:R-:W-:Y:S01]  /*2560*/  IADD3 R244, P6, PT, R244, R250.reuse, RZ ;  /* 0x000000faf4f47210 */ /* 0x080fe20007fde0ff */
[----:B------:R2:W5:Y:S01]  /*2570*/  LDG.E.U16 R166, desc[UR14][R166.64] ;  /* 0x0000000ea6a67981 */ /* 0x000562000c1e1500 */
[-C--:B------:R-:W-:Y:S02]  /*2580*/  IADD3 R246, P2, PT, R246, R250.reuse, RZ ;  /* 0x000000faf6f67210 */ /* 0x080fe40007f5e0ff */
[----:B------:R-:W-:Y:S01]  /*2590*/  IADD3 R248, P1, PT, R248, R250, RZ ;  /* 0x000000faf8f87210 */ /* 0x000fe20007f3e0ff */
[----:B------:R2:W5:Y:S01]  /*25a0*/  LDG.E.U16 R168, desc[UR14][R168.64] ;  /* 0x0000000ea8a87981 */ /* 0x000562000c1e1500 */
[----:B------:R-:W-:-:S02]  /*25b0*/  LEA.HI.X.SX32 R235, R235, R108, 0x1, P3 ;  /* 0x0000006cebeb7211 */ /* 0x000fc400018f0eff */
[----:B------:R-:W-:Y:S01]  /*25c0*/  IADD3 R250, P3, PT, R251, R250, RZ ;  /* 0x000000fafbfa7210 */ /* 0x000fe20007f7e0ff */
[----:B------:R2:W5:Y:S03]  /*25d0*/  LDG.E.U16 R180, desc[UR14][R180.64] ;  /* 0x0000000eb4b47981 */ /* 0x000566000c1e1500 */
[-C--:B------:R-:W-:Y:S01]  /*25e0*/  LEA.HI.X.SX32 R251, R0, R108.reuse, 0x1, P3 ;  /* 0x0000006c00fb7211 */ /* 0x080fe200018f0eff */
[----:B------:R2:W5:Y:S04]  /*25f0*/  LDG.E.U16 R172, desc[UR14][R172.64] ;  /* 0x0000000eacac7981 */ /* 0x000568000c1e1500 */
[----:B------:R2:W5:Y:S01]  /*2600*/  LDG.E.U16 R0, desc[UR14][R140.64] ;  /* 0x0000000e8c007981 */ /* 0x000562000c1e1500 */
[----:B------:R-:W-:-:S02]  /*2610*/  LEA.HI.X.SX32 R237, R237, R108, 0x1, P0 ;  /* 0x0000006ceded7211 */ /* 0x000fc400000f0eff */
[-C--:B------:R-:W-:Y:S01]  /*2620*/  LEA.HI.X.SX32 R241, R241, R108.reuse, 0x1, P5 ;  /* 0x0000006cf1f17211 */ /* 0x080fe200028f0eff */
[----:B------:R2:W5:Y:S01]  /*2630*/  LDG.E.U16 R174, desc[UR14][R174.64] ;  /* 0x0000000eaeae7981 */ /* 0x000562000c1e1500 */
[-C--:B------:R-:W-:Y:S02]  /*2640*/  LEA.HI.X.SX32 R243, R243, R108.reuse, 0x1, P4 ;  /* 0x0000006cf3f37211 */ /* 0x080fe400020f0eff */
[-C--:B------:R-:W-:Y:S01]  /*2650*/  LEA.HI.X.SX32 R245, R200, R108.reuse, 0x1, P6 ;  /* 0x0000006cc8f57211 */ /* 0x080fe200030f0eff */
[----:B------:R2:W5:Y:S04]  /*2660*/  LDG.E.U16 R176, desc[UR14][R176.64] ;  /* 0x0000000eb0b07981 */ /* 0x000568000c1e1500 */
[----:B------:R-:W3:Y:S04]  /*2670*/  LDL.LU.64 R140, [R1+0x60] ;  /* 0x00006000018c7983 */ /* 0x000ee80000300a00 */
[----:B------:R-:W4:Y:S01]  /*2680*/  LDL.LU.64 R138, [R1+0x58] ;  /* 0x00005800018a7983 */ /* 0x000f220000300a00 */
[----:B------:R-:W-:-:S02]  /*2690*/  LEA.HI.X.SX32 R247, R182, R108, 0x1, P2 ;  /* 0x0000006cb6f77211 */ /* 0x000fc400010f0eff */
[----:B------:R-:W-:Y:S01]  /*26a0*/  LEA.HI.X.SX32 R249, R128, R108, 0x1, P1 ;  /* 0x0000006c80f97211 */ /* 0x000fe200008f0eff */
[----:B------:R2:W5:Y:S04]  /*26b0*/  LDG.E.U16 R178, desc[UR14][R178.64] ;  /* 0x0000000eb2b27981 */ /* 0x000568000c1e1500 */
        /* <DEDUP_REMOVED lines=32> */
[----:B------:R2:W5:Y:S01]  /*28c0*/  LDG.E.U16 R250, desc[UR14][R250.64] ;  /* 0x0000000efafa7981 */ /* 0x000562000c1e1500 */
[----:B---3--:R-:W-:Y:S01]  /*28d0*/  IMAD R13, R140, UR5, RZ ;  /* 0x000000058c0d7c24 */ /* 0x008fe2000f8e02ff */
[----:B------:R-:W-:-:S03]  /*28e0*/  UIMAD.WIDE UR4, UR4, 0x2, URZ ;  /* 0x00000002040478a5 */ /* 0x000fc6000f8e02ff */
[C---:B------:R-:W-:Y:S02]  /*28f0*/  IMAD.SHL.U32 R15, R13.reuse, 0x2, RZ ;  /* 0x000000020d0f7824 */ /* 0x040fe400078e00ff */
[----:B------:R-:W-:-:S03]  /*2900*/  IMAD.HI R108, R13, 0x2, RZ ;  /* 0x000000020d6c7827 */ /* 0x000fc600078e02ff */
[----:B-1----:R-:W-:Y:S01]  /*2910*/  IADD3 R15, P1, P0, R15, UR6, R120 ;  /* 0x000000060f0f7c10 */ /* 0x002fe2000f83e078 */
[----:B------:R-:W-:Y:S02]  /*2920*/  IMAD R120, R122, 0x7e, RZ ;  /* 0x0000007e7a787824 */ /* 0x000fe400078e02ff */
[----:B------:R-:W0:Y:S01]  /*2930*/  LDCU UR4, c[0x0][0x3c8] ;  /* 0x00007900ff0477ac */ /* 0x000e220008000800 */
[----:B------:R-:W-:Y:S02]  /*2940*/  IADD3.X R121, PT, PT, R108, UR5, R121, P1, P0 ;  /* 0x000000056c797c10 */ /* 0x000fe40008fe0479 */
[-C--:B------:R-:W-:Y:S02]  /*2950*/  IADD3 R148, P0, PT, R148, R15.reuse, RZ ;  /* 0x0000000f94947210 */ /* 0x080fe40007f1e0ff */
[----:B------:R-:W-:Y:S01]  /*2960*/  IADD3 R150, P1, PT, R150, R15, RZ ;  /* 0x0000000f96967210 */ /* 0x000fe20007f3e0ff */
[--C-:B------:R-:W-:Y:S01]  /*2970*/  IMAD R108, R122, 0xf4, R15.reuse ;  /* 0x000000f47a6c7824 */ /* 0x100fe200078e020f */
[-C--:B------:R-:W-:Y:S01]  /*2980*/  LEA.HI.X.SX32 R149, R120, R121.reuse, 0x1, P0 ;  /* 0x0000007978957211 */ /* 0x080fe200000f0eff */
[--C-:B------:R-:W-:Y:S01]  /*2990*/  IMAD R200, R122, 0xfa, R15.reuse ;  /* 0x000000fa7ac87824 */ /* 0x100fe200078e020f */
[----:B------:R-:W-:Y:S01]  /*29a0*/  LEA.HI.X.SX32 R151, R252, R121, 0x1, P1 ;  /* 0x00000079fc977211 */ /* 0x000fe200008f0eff */
[C-C-:B------:R-:W-:Y:S01]  /*29b0*/  IMAD R128, R122.reuse, 0xf6, R15.reuse ;  /* 0x000000f67a807824 */ /* 0x140fe200078e020f */
[----:B------:R-:W1:Y:S01]  /*29c0*/  LDC.64 R120, c[0x0][0x3c0] ;  /* 0x0000f000ff787b82 */ /* 0x000e620000000a00 */
[----:B------:R-:W-:Y:S01]  /*29d0*/  IMAD R182, R122, 0xf8, R15 ;  /* 0x000000f87ab67824 */ /* 0x000fe200078e020f */
[----:B------:R2:W5:Y:S04]  /*29e0*/  LDG.E.U16 R108, desc[UR14][R108.64] ;  /* 0x0000000e6c6c7981 */ /* 0x000568000c1e1500 */
[----:B------:R2:W5:Y:S02]  /*29f0*/  LDG.E.U16 R148, desc[UR14][R148.64] ;  /* 0x0000000e94947981 */ /* 0x000564000c1e1500 */
[----:B------:R-:W3:Y:S02]  /*2a00*/  LDC.64 R122, c[0x0][0x388] ;  /* 0x0000e200ff7a7b82 */ /* 0x000ee40000000a00 */
[----:B------:R2:W5:Y:S04]  /*2a10*/  LDG.E.U16 R150, desc[UR14][R150.64] ;  /* 0x0000000e96967981 */ /* 0x000568000c1e1500 */
[----:B------:R2:W5:Y:S04]  /*2a20*/  LDG.E.U16 R128, desc[UR14][R128.64] ;  /* 0x0000000e80807981 */ /* 0x000568000c1e1500 */
[----:B------:R2:W5:Y:S04]  /*2a30*/  LDG.E.U16 R182, desc[UR14][R182.64] ;  /* 0x0000000eb6b67981 */ /* 0x000568000c1e1500 */
[----:B------:R2:W5:Y:S01]  /*2a40*/  LDG.E.U16 R200, desc[UR14][R200.64] ;  /* 0x0000000ec8c87981 */ /* 0x000562000c1e1500 */
[----:B----4-:R-:W-:-:S02]  /*2a50*/  LOP3.LUT R15, R138, 0xc0, RZ, 0xc0, !PT ;  /* 0x000000c08a0f7812 */ /* 0x010fc400078ec0ff */
[----:B------:R-:W-:Y:S02]  /*2a60*/  LOP3.LUT R13, R138, 0x7f, RZ, 0xc0, !PT ;  /* 0x0000007f8a0d7812 */ /* 0x000fe400078ec0ff */
[----:B------:R-:W-:Y:S01]  /*2a70*/  R2UR UR7, R15 ;  /* 0x000000000f0772ca */ /* 0x000fe200000e0000 */
[----:B-1----:R-:W-:Y:S02]  /*2a80*/  IMAD R120, R120, UR10, RZ ;  /* 0x0000000a78787c24 */ /* 0x002fe4000f8e02ff */
[----:B0-----:R-:W-:Y:S01]  /*2a90*/  IMAD R15, R13, UR4, RZ ;  /* 0x000000040d0f7c24 */ /* 0x001fe2000f8e02ff */
[----:B------:R-:W-:Y:S01]  /*2aa0*/  SHF.R.U32.HI R19, RZ, 0x5, R138 ;  /* 0x00000005ff137819 */ /* 0x000fe2000001168a */
[----:B------:R-:W-:Y:S02]  /*2ab0*/  IMAD.SHL.U32 R13, R120, 0x2, RZ ;  /* 0x00000002780d7824 */ /* 0x000fe400078e00ff */
[----:B------:R-:W-:Y:S01]  /*2ac0*/  IMAD.SHL.U32 R17, R15, 0x2, RZ ;  /* 0x000000020f117824 */ /* 0x000fe200078e00ff */
[----:B------:R-:W-:-:S02]  /*2ad0*/  R2UR UR4, R19 ;  /* 0x00000000130472ca */ /* 0x000fc400000e0000 */
[----:B------:R-:W-:Y:S02]  /*2ae0*/  R2UR UR70, R139 ;  /* 0x000000008b4672ca */ /* 0x000fe400000e0000 */
[----:B------:R-:W-:Y:S01]  /*2af0*/  LOP3.LUT R69, R138, 0x3f, RZ, 0xc0, !PT ;  /* 0x0000003f8a457812 */ /* 0x000fe200078ec0ff */
[----:B------:R-:W-:Y:S01]  /*2b00*/  IMAD.HI R15, R15, 0x2, RZ ;  /* 0x000000020f0f7827 */ /* 0x000fe200078e02ff */
[----:B---3--:R-:W-:Y:S02]  /*2b10*/  IADD3 R122, P0, P1, R17, R122, R13 ;  /* 0x0000007a117a7210 */ /* 0x008fe4000791e00d */
[----:B------:R-:W-:Y:S01]  /*2b20*/  SHF.L.U32 R13, R69, 0x1, RZ ;  /* 0x00000001450d7819 */ /* 0x000fe200000006ff */
[----:B------:R-:W-:-:S04]  /*2b30*/  IMAD.HI R120, R120, 0x2, RZ ;  /* 0x0000000278787827 */ /* 0x000fc800078e02ff */
[----:B------:R-:W-:Y:S01]  /*2b40*/  IMAD.U32 R252, RZ, RZ, UR7 ;  /* 0x00000007fffc7e24 */ /* 0x000fe2000f8e00ff */
[----:B------:R-:W-:-:S03]  /*2b50*/  IADD3.X R123, PT, PT, R15, R123, R120, P0, P1 ;  /* 0x0000007b0f7b7210 */ /* 0x000fc600007e2478 */
[----:B------:R-:W-:Y:S01]  /*2b60*/  IMAD R15, R252, 0x100, R13 ;  /* 0x00000100fc0f7824 */ /* 0x000fe200078e020d */
[----:B--2---:R-:W-:Y:S06]  /*2b70*/  BRA.U UP0, `(.L_x_5) ;  /* 0x0000000100187547 */ /* 0x004fec000b800000 */
[----:B------:R-:W-:Y:S01]  /*2b80*/  ELECT P0, URZ, PT ;  /* 0x0000000000ff782f */ /* 0x000fe20003800000 */
[----:B------:R-:W-:Y:S01]  /*2b90*/  IMAD.MOV.U32 R17, RZ, RZ, 0x1 ;  /* 0x00000001ff117424 */ /* 0x000fe200078e00ff */
[----:B------:R-:W-:Y:S01]  /*2ba0*/  UMOV UR5, 0x40 ;  /* 0x0000004000057882 */ /* 0x000fe20000000000 */
[----:B------:R-:W-:Y:S01]  /*2bb0*/  UVIRTCOUNT.DEALLOC.SMPOOL 0x80 ;  /* 0x000000800000784c */ /* 0x000fe20000000000 */
[----:B------:R-:W-:-:S09]  /*2bc0*/  ULEA UR5, UR8, UR5, 0x18 ;  /* 0x0000000508057291 */ /* 0x000fd2000f8ec0ff */
[----:B------:R0:W-:Y:S03]  /*2bd0*/  @P0 STS.U8 [UR5], R17 ;  /* 0x00000011ff000988 */ /* 0x0001e60008000005 */
.L_x_5:
[C---:B0-----:R-:W-:Y:S01]  /*2be0*/  LOP3.LUT R17, R15.reuse, 0x10, RZ, 0x3c, !PT ;  /* 0x000000100f117812 */ /* 0x041fe200078e3cff */
[----:B------:R-:W-:Y:S01]  /*2bf0*/  STS.U16 [R15+UR71], R141 ;  /* 0x0000008d0f007988 */ /* 0x000fe20008000447 */
[----:B------:R-:W-:Y:S01]  /*2c00*/  LOP3.LUT R19, R15, 0x20, RZ, 0x3c, !PT ;  /* 0x000000200f137812 */ /* 0x000fe200078e3cff */
[----:B------:R-:W0:Y:S01]  /*2c10*/  LDC R21, c[0x0][0x3c4] ;  /* 0x0000f100ff157b82 */ /* 0x000e220000000800 */
[----:B------:R-:W-:Y:S01]  /*2c20*/  USHF.L.U32 UR6, UR4, 0x15, URZ ;  /* 0x0000001504067899 */ /* 0x000fe200080006ff */
[----:B-----5:R-:W-:Y:S01]  /*2c30*/  STS.U16 [R15+UR71+0x400], R78 ;  /* 0x0004004e0f007988 */ /* 0x020fe20008000447 */
[----:B------:R-:W-:Y:S01]  /*2c40*/  ULOP3.LUT UR9, UR4, 0x4, URZ, 0xc0, !UPT ;  /* 0x0000000404097892 */ /* 0x000fe2000f8ec0ff */
[----:B------:R-:W-:Y:S01]  /*2c50*/  LOP3.LUT P4, RZ, R138, 0xff, RZ, 0xc0, !PT ;  /* 0x000000ff8aff7812 */ /* 0x000fe2000788c0ff */
[----:B------:R-:W-:Y:S01]  /*2c60*/  ULOP3.LUT UR6, UR6, 0x600000, URZ, 0xc0, !UPT ;  /* 0x0060000006067892 */ /* 0x000fe2000f8ec0ff */
[----:B------:R1:W-:Y:S01]  /*2c70*/  STS.U16 [R15+UR71+0x800], R2 ;  /* 0x000800020f007988 */ /* 0x0003e20008000447 */
[----:B------:R-:W-:Y:S01]  /*2c80*/  UMOV UR16, 0x1 ;  /* 0x0000000100107882 */ /* 0x000fe20000000000 */
[----:B------:R-:W2:Y:S01]  /*2c90*/  LDC R23, c[0x0][0x3c4] ;  /* 0x0000f100ff177b82 */ /* 0x000ea20000000800 */
[----:B------:R-:W-:Y:S01]  /*2ca0*/  UIADD3 UR13, UPT, UPT, UR70, UR6, URZ ;  /* 0x00000006460d7290 */ /* 0x000fe2000fffe0ff */
[----:B------:R-:W-:Y:S04]  /*2cb0*/  STS.U16 [R15+UR71+0x1000], R4 ;  /* 0x001000040f007988 */ /* 0x000fe80008000447 */
[----:B------:R-:W-:Y:S01]  /*2cc0*/  STS.U16 [R15+UR71+0x2000], R6 ;  /* 0x002000060f007988 */ /* 0x000fe20008000447 */
[----:B------:R-:W-:Y:S01]  /*2cd0*/  ULEA UR13, UR9, UR13, 0x5 ;  /* 0x0000000d090d7291 */ /* 0x000fe2000f8e28ff */
[----:B------:R-:W3:Y:S01]  /*2ce0*/  LDC R25, c[0x0][0x3c4] ;  /* 0x0000f100ff197b82 */ /* 0x000ee20000000800 */
[----:B------:R-:W-:Y:S01]  /*2cf0*/  VOTEU.ALL UP1, P4 ;  /* 0x0000000000ff7886 */ /* 0x000fe20002020000 */
[----:B------:R-:W-:Y:S01]  /*2d00*/  STS.U16 [R15+UR71+0x2400], R8 ;  /* 0x002400080f007988 */ /* 0x000fe20008000447 */
[----:B------:R-:W-:-:S03]  /*2d10*/  VOTEU.ALL UP2, P4 ;  /* 0x0000000000ff7886 */ /* 0x000fc60002040000 */
[----:B------:R-:W-:Y:S01]  /*2d20*/  STS.U16 [R15+UR71+0x1400], R16 ;  /* 0x001400100f007988 */ /* 0x000fe20008000447 */
[----:B------:R-:W-:-:S04]  /*2d30*/  @!UP1 UIADD3 UR10, UPT, UPT, -UR16, 0x100000, URZ ;  /* 0x00100000100a9890 */ /* 0x000fc8000fffe1ff */
[----:B------:R-:W-:Y:S02]  /*2d40*/  @!UP1 USHF.L.U32 UR11, UR10, 0xb, URZ ;  /* 0x0000000b0a0b9899 */ /* 0x000fe400080006ff */
[----:B------:R-:W-:Y:S01]  /*2d50*/  @!UP1 USHF.L.U32 UR10, UR10, 0x1, URZ ;  /* 0x000000010a0a9899 */ /* 0x000fe200080006ff */
[----:B------:R-:W4:Y:S01]  /*2d60*/  LDC R27, c[0x0][0x3c4] ;  /* 0x0000f100ff1b7b82 */ /* 0x000f220000000800 */
[----:B------:R0:W-:Y:S04]  /*2d70*/  STS.U16 [R15+UR71+0x2800], R18 ;  /* 0x002800120f007988 */ /* 0x0001e80008000447 */
[----:B------:R-:W-:Y:S03]  /*2d80*/  STS.U16 [R15+UR71+0x2c00], R20 ;  /* 0x002c00140f007988 */ /* 0x000fe60008000447 */
[----:B------:R-:W2:Y:S01]  /*2d90*/  LDC R29, c[0x0][0x3c4] ;  /* 0x0000f100ff1d7b82 */ /* 0x000ea20000000800 */
[----:B------:R-:W-:Y:S04]  /*2da0*/  STS.U16 [R15+UR71+0xc00], R22 ;  /* 0x000c00160f007988 */ /* 0x000fe80008000447 */
[----:B------:R-:W-:Y:S03]  /*2db0*/  STS.U16 [R15+UR71+0x1800], R24 ;  /* 0x001800180f007988 */ /* 0x000fe60008000447 */
[----:B------:R-:W2:Y:S01]  /*2dc0*/  LDC R31, c[0x0][0x3c4] ;  /* 0x0000f100ff1f7b82 */ /* 0x000ea20000000800 */
[----:B------:R-:W-:Y:S04]  /*2dd0*/  STS.U16 [R15+UR71+0x3000], R26 ;  /* 0x0030001a0f007988 */ /* 0x000fe80008000447 */
[----:B------:R-:W-:Y:S03]  /*2de0*/  STS.U16 [R15+UR71+0x3400], R28 ;  /* 0x0034001c0f007988 */ /* 0x000fe60008000447 */
[----:B------:R-:W2:Y:S01]  /*2df0*/  LDC R33, c[0x0][0x3c4] ;  /* 0x0000f100ff217b82 */ /* 0x000ea20000000800 */
[----:B------:R-:W-:Y:S04]  /*2e00*/  STS.U16 [R15+UR71+0x1c00], R32 ;  /* 0x001c00200f007988 */ /* 0x000fe80008000447 */
[----:B------:R-:W-:Y:S03]  /*2e10*/  STS.U16 [R15+UR71+0x3800], R34 ;  /* 0x003800220f007988 */ /* 0x000fe60008000447 */
[----:B------:R-:W3:Y:S01]  /*2e20*/  S2UR UR74, SR_CTAID.X ;  /* 0x00000000004a79c3 */ /* 0x000ee20000002500 */
[----:B------:R-:W-:Y:S07]  /*2e30*/  STS.U16 [R15+UR71+0x3c00], R36 ;  /* 0x003c00240f007988 */ /* 0x000fee0008000447 */
[----:B------:R-:W2:Y:S01]  /*2e40*/  LDC R35, c[0x0][0x3c4] ;  /* 0x0000f100ff237b82 */ /* 0x000ea20000000800 */
[----:B------:R4:W-:Y:S01]  /*2e50*/  STS.U16 [R17+UR71+0x80], R0 ;  /* 0x0000800011007988 */ /* 0x0009e20008000447 */
[----:B------:R-:W-:Y:S01]  /*2e60*/  IMAD.SHL.U32 R137, R138, 0x80, RZ ;  /* 0x000000808a897824 */ /* 0x000fe200078e00ff */
[----:B------:R-:W-:Y:S01]  /*2e70*/  UIADD3 UR12, UPT, UPT, UR70, 0x100, URZ ;  /* 0x00000100460c7890 */ /* 0x000fe2000fffe0ff */
[----:B-1----:R-:W-:Y:S01]  /*2e80*/  LOP3.LUT R2, R2, 0xfbffffff, RZ, 0xc0, !PT ;  /* 0xfbffffff02027812 */ /* 0x002fe200078ec0ff */
[----:B------:R-:W-:Y:S01]  /*2e90*/  STS.U16 [R17+UR71+0x2080], R38 ;  /* 0x0020802611007988 */ /* 0x000fe20008000447 */
[----:B------:R-:W1:Y:S02]  /*2ea0*/  LDCU UR63, c[0x0][0x3d0] ;  /* 0x00007a00ff3f77ac */ /* 0x000e640008000800 */
[----:B0-----:R-:W0:Y:S01]  /*2eb0*/  LDC R18, c[0x0][0x3c4] ;  /* 0x0000f100ff127b82 */ /* 0x001e220000000800 */
[----:B------:R-:W-:Y:S01]  /*2ec0*/  STS.U16 [R17+UR71+0x2480], R40 ;  /* 0x0024802811007988 */ /* 0x000fe20008000447 */
[----:B------:R-:W0:Y:S01]  /*2ed0*/  LDCU UR75, c[0x0][0x3d4] ;  /* 0x00007a80ff4b77ac */ /* 0x000e220008000800 */
[----:B----4-:R-:W-:-:S02]  /*2ee0*/  SHF.R.U32.HI R0, RZ, 0x7, R138 ;  /* 0x00000007ff007819 */ /* 0x010fc4000001168a */
[----:B------:R-:W-:Y:S01]  /*2ef0*/  STS.U16 [R17+UR71+0x2880], R42 ;  /* 0x0028802a11007988 */ /* 0x000fe20008000447 */
[----:B------:R-:W-:Y:S02]  /*2f00*/  @P4 LOP3.LUT R2, R2, 0x4000000, RZ, 0xfc, !PT ;  /* 0x0400000002024812 */ /* 0x000fe400078efcff */
[----:B------:R-:W-:Y:S01]  /*2f10*/  SGXT.U32 R0, R0, 0x1 ;  /* 0x000000010000781a */ /* 0x000fe20000000000 */
[----:B------:R4:W-:Y:S01]  /*2f20*/  STS.U16 [R17+UR71+0x2c80], R44 ;  /* 0x002c802c11007988 */ /* 0x0009e20008000447 */
[----:B------:R-:W0:Y:S01]  /*2f30*/  LDC R20, c[0x0][0x3c4] ;  /* 0x0000f100ff147b82 */ /* 0x000e220000000800 */
[----:B---3--:R-:W-:Y:S02]  /*2f40*/  USHF.L.U32 UR74, UR74, 0x8, URZ ;  /* 0x000000084a4a7899 */ /* 0x008fe400080006ff */
[----:B------:R-:W-:Y:S01]  /*2f50*/  IMAD R0, R0, R121, RZ ;  /* 0x0000007900007224 */ /* 0x000fe200078e02ff */
[----:B------:R-:W-:Y:S01]  /*2f60*/  STS.U16 [R17+UR71+0x3080], R46 ;  /* 0x0030802e11007988 */ /* 0x000fe20008000447 */
[----:B------:R-:W-:-:S02]  /*2f70*/  UIADD3 UR5, UPT, UPT, UR74, 0x100, URZ ;  /* 0x000001004a057890 */ /* 0x000fc4000fffe0ff */
[C---:B------:R-:W-:Y:S01]  /*2f80*/  IMAD R4, R121.reuse, 0x2, R0 ;  /* 0x0000000279047824 */ /* 0x040fe200078e0200 */
[----:B------:R3:W-:Y:S01]  /*2f90*/  STS.U16 [R17+UR71+0x3480], R48 ;  /* 0x0034803011007988 */ /* 0x0007e20008000447 */
[----:B------:R-:W0:Y:S02]  /*2fa0*/  LDC R22, c[0x0][0x3c4] ;  /* 0x0000f100ff167b82 */ /* 0x000e240000000800 */
[----:B------:R-:W-:Y:S01]  /*2fb0*/  MOV R34, UR5 ;  /* 0x0000000500227c02 */ /* 0x000fe20008000f00 */
[----:B------:R-:W-:Y:S01]  /*2fc0*/  STS.U16 [R17+UR71+0x3880], R50 ;  /* 0x0038803211007988 */ /* 0x000fe20008000447 */
[C---:B------:R-:W-:Y:S02]  /*2fd0*/  LEA R6, R121.reuse, R4, 0x1 ;  /* 0x0000000479067211 */ /* 0x040fe400078e08ff */
[-C--:B----4-:R-:W-:Y:S01]  /*2fe0*/  LEA R44, P1, R4, R122.reuse, 0x1 ;  /* 0x0000007a042c7211 */ /* 0x090fe200078208ff */
[----:B------:R-:W-:Y:S01]  /*2ff0*/  STS.U16 [R17+UR71+0x480], R52 ;  /* 0x0004803411007988 */ /* 0x000fe20008000447 */
[----:B------:R-:W4:Y:S01]  /*3000*/  LDC R24, c[0x0][0x3c4] ;  /* 0x0000f100ff187b82 */ /* 0x000f220000000800 */
[----:B------:R-:W-:Y:S01]  /*3010*/  IMAD R8, R121, 0x2, R6 ;  /* 0x0000000279087824 */ /* 0x000fe200078e0206 */
[----:B---3--:R-:W-:Y:S01]  /*3020*/  LEA R48, P0, R0, R122, 0x1 ;  /* 0x0000007a00307211 */ /* 0x008fe200078008ff */
[----:B------:R-:W-:Y:S01]  /*3030*/  STS.U16 [R17+UR71+0x880], R54 ;  /* 0x0008803611007988 */ /* 0x000fe20008000447 */
[----:B------:R-:W-:-:S02]  /*3040*/  LEA.HI.X.SX32 R45, R4, R123, 0x1, P1 ;  /* 0x0000007b042d7211 */ /* 0x000fc400008f0eff */
[-C--:B------:R-:W-:Y:S01]  /*3050*/  LEA.HI.X.SX32 R49, R0, R123.reuse, 0x1, P0 ;  /* 0x0000007b00317211 */ /* 0x080fe200000f0eff */
[----:B------:R-:W-:Y:S01]  /*3060*/  STS.U16 [R17+UR71+0xc80], R56 ;  /* 0x000c803811007988 */ /* 0x000fe20008000447 */
[----:B------:R-:W3:Y:S01]  /*3070*/  LDC R26, c[0x0][0x3c4] ;  /* 0x0000f100ff1a7b82 */ /* 0x000ee20000000800 */
[-C--:B------:R-:W-:Y:S02]  /*3080*/  LEA R40, P0, R6, R122.reuse, 0x1 ;  /* 0x0000007a06287211 */ /* 0x080fe400078008ff */
[----:B------:R-:W-:Y:S01]  /*3090*/  STS.U16 [R17+UR71+0x1080], R58 ;  /* 0x0010803a11007988 */ /* 0x000fe20008000447 */
[----:B------:R-:W-:Y:S02]  /*30a0*/  LEA R36, P2, R8, R122, 0x1 ;  /* 0x0000007a08247211 */ /* 0x000fe400078408ff */
[-C--:B------:R-:W-:Y:S01]  /*30b0*/  LEA.HI.X.SX32 R41, R6, R123.reuse, 0x1, P0 ;  /* 0x0000007b06297211 */ /* 0x080fe200000f0eff */
[----:B------:R-:W-:Y:S01]  /*30c0*/  STS.U16 [R17+UR71+0x1480], R60 ;  /* 0x0014803c11007988 */ /* 0x000fe20008000447 */
[----:B------:R-:W0:Y:S01]  /*30d0*/  LDC R28, c[0x0][0x3c4] ;  /* 0x0000f100ff1c7b82 */ /* 0x000e220000000800 */
[----:B------:R-:W-:-:S02]  /*30e0*/  LEA.HI.X.SX32 R37, R8, R123, 0x1, P2 ;  /* 0x0000007b08257211 */ /* 0x000fc400010f0eff */
[----:B------:R-:W-:Y:S04]  /*30f0*/  STS.U16 [R17+UR71+0x1880], R62 ;  /* 0x0018803e11007988 */ /* 0x000fe80008000447 */
[----:B------:R-:W-:Y:S01]  /*3100*/  STS.U16 [R17+UR71+0x1c80], R64 ;  /* 0x001c804011007988 */ /* 0x000fe20008000447 */
[----:B------:R-:W0:Y:S03]  /*3110*/  LDC R32, c[0x0][0x3c4] ;  /* 0x0000f100ff207b82 */ /* 0x000e260000000800 */
[----:B------:R1:W-:Y:S04]  /*3120*/  STS.U16 [R17+UR71+0x3c80], R66 ;  /* 0x003c804211007988 */ /* 0x0003e80008000447 */
[----:B------:R-:W-:Y:S04]  /*3130*/  STS.U16 [R19+UR71+0x500], R12 ;  /* 0x0005000c13007988 */ /* 0x000fe80008000447 */
[----:B------:R-:W-:Y:S01]  /*3140*/  STS.U16 [R19+UR71+0x900], R68 ;  /* 0x0009004413007988 */ /* 0x000fe20008000447 */
[----:B-1----:R-:W-:-:S03]  /*3150*/  LOP3.LUT R17, R15, 0x30, RZ, 0x3c, !PT ;  /* 0x000000300f117812 */ /* 0x002fc600078e3cff */
[----:B------:R-:W-:Y:S04]  /*3160*/  STS.U16 [R19+UR71+0xd00], R74 ;  /* 0x000d004a13007988 */ /* 0x000fe80008000447 */
[----:B------:R1:W-:Y:S04]  /*3170*/  STS.U16 [R19+UR71+0x100], R3 ;  /* 0x0001000313007988 */ /* 0x0003e80008000447 */
[----:B------:R-:W-:Y:S04]  /*3180*/  STS.U16 [R19+UR71+0x2100], R80 ;  /* 0x0021005013007988 */ /* 0x000fe80008000447 */
[----:B------:R-:W-:Y:S01]  /*3190*/  STS.U16 [R19+UR71+0x2500], R82 ;  /* 0x0025005213007988 */ /* 0x000fe20008000447 */
[----:B-1----:R-:W-:-:S03]  /*31a0*/  LOP3.LUT R3, R15, 0x40, RZ, 0x3c, !PT ;  /* 0x000000400f037812 */ /* 0x002fc600078e3cff */
[----:B------:R-:W-:Y:S04]  /*31b0*/  STS.U16 [R19+UR71+0x2900], R84 ;  /* 0x0029005413007988 */ /* 0x000fe80008000447 */
        /* <DEDUP_REMOVED lines=8> */
[----:B------:R1:W-:Y:S04]  /*3240*/  STS.U16 [R19+UR71+0x1d00], R104 ;  /* 0x001d006813007988 */ /* 0x0003e80008000447 */
[----:B------:R-:W-:Y:S04]  /*3250*/  STS.U16 [R17+UR71+0x2180], R102 ;  /* 0x0021806611007988 */ /* 0x000fe80008000447 */
[----:B------:R-:W-:Y:S01]  /*3260*/  STS.U16 [R17+UR71+0x2580], R106 ;  /* 0x0025806a11007988 */ /* 0x000fe20008000447 */
[----:B-1----:R-:W1:Y:S03]  /*3270*/  LDC R19, c[0x0][0x3c4] ;  /* 0x0000f100ff137b82 */ /* 0x002e660000000800 */
        /* <DEDUP_REMOVED lines=12> */
[----:B0-----:R-:W0:Y:S03]  /*3340*/  LDC R132, c[0x0][0x3c4] ;  /* 0x0000f100ff847b82 */ /* 0x001e260000000800 */
[----:B------:R1:W-:Y:S04]  /*3350*/  STS.U16 [R17+UR71+0x1980], R142 ;  /* 0x0019808e11007988 */ /* 0x0003e80008000447 */
[----:B------:R2:W-:Y:S04]  /*3360*/  STS.U16 [R17+UR71+0x1d80], R144 ;  /* 0x001d809011007988 */ /* 0x0005e80008000447 */
[----:B------:R-:W-:Y:S01]  /*3370*/  STS.U16 [R3+UR71+0xa00], R14 ;  /* 0x000a000e03007988 */ /* 0x000fe20008000447 */
[----:B-1----:R-:W1:Y:S03]  /*3380*/  LDC.64 R142, c[0x0][0x390] ;  /* 0x0000e400ff8e7b82 */ /* 0x002e660000000a00 */
[----:B------:R3:W-:Y:S01]  /*3390*/  STS.U16 [R3+UR71+0xe00], R30 ;  /* 0x000e001e03007988 */ /* 0x0007e20008000447 */
[----:B--2---:R-:W-:-:S03]  /*33a0*/  LOP3.LUT R17, R15, 0x50, RZ, 0x3c, !PT ;  /* 0x000000500f117812 */ /* 0x004fc600078e3cff */
[----:B------:R-:W-:Y:S04]  /*33b0*/  STS.U16 [R3+UR71+0x1200], R70 ;  /* 0x0012004603007988 */ /* 0x000fe80008000447 */
[----:B------:R-:W-:Y:S01]  /*33c0*/  STS.U16 [R3+UR71+0x1a00], R76 ;  /* 0x001a004c03007988 */ /* 0x000fe20008000447 */
[----:B---3--:R-:W2:Y:S03]  /*33d0*/  LDC R30, c[0x0][0x3c4] ;  /* 0x0000f100ff1e7b82 */ /* 0x008ea60000000800 */
        /* <DEDUP_REMOVED lines=12> */
[----:B------:R0:W-:Y:S04]  /*34a0*/  STS.U16 [R17+UR71+0x280], R10 ;  /* 0x0002800a11007988 */ /* 0x0001e80008000447 */
[----:B------:R-:W-:Y:S01]  /*34b0*/  STS.U16 [R17+UR71+0x680], R72 ;  /* 0x0006804811007988 */ /* 0x000fe20008000447 */
[----:B---3--:R-:W-:-:S03]  /*34c0*/  LOP3.LUT R3, R15, 0x60, RZ, 0x3c, !PT ;  /* 0x000000600f037812 */ /* 0x008fc600078e3cff */
[----:B------:R-:W-:Y:S01]  /*34d0*/  STS.U16 [R17+UR71+0xa80], R96 ;  /* 0x000a806011007988 */ /* 0x000fe20008000447 */
[----:B------:R-:W-:Y:S01]  /*34e0*/  LOP3.LUT R15, R15, 0x70, RZ, 0x3c, !PT ;  /* 0x000000700f0f7812 */ /* 0x000fe200078e3cff */
[C---:B0-----:R-:W-:Y:S02]  /*34f0*/  IMAD R10, R121.reuse, 0x2, R8 ;  /* 0x00000002790a7824 */ /* 0x041fe400078e0208 */
[----:B------:R-:W-:Y:S02]  /*3500*/  STS.U16 [R17+UR71+0xe80], R174 ;  /* 0x000e80ae11007988 */ /* 0x000fe40008000447 */
[C---:B------:R-:W-:Y:S01]  /*3510*/  IMAD R12, R121.reuse, 0x2, R10 ;  /* 0x00000002790c7824 */ /* 0x040fe200078e020a */
[CC--:B------:R-:W-:Y:S01]  /*3520*/  LEA R46, P0, R10.reuse, R122.reuse, 0x1 ;  /* 0x0000007a0a2e7211 */ /* 0x0c0fe200078008ff */
[----:B------:R-:W-:Y:S02]  /*3530*/  STS.U16 [R17+UR71+0x1280], R176 ;  /* 0x001280b011007988 */ /* 0x000fe40008000447 */
[----:B------:R-:W-:Y:S01]  /*3540*/  IMAD R14, R121, 0x2, R12 ;  /* 0x00000002790e7824 */ /* 0x000fe200078e020c */
[----:B------:R-:W-:Y:S01]  /*3550*/  LEA.HI.X.SX32 R47, R10, R123, 0x1, P0 ;  /* 0x0000007b0a2f7211 */ /* 0x000fe200000f0eff */
[----:B------:R-:W-:Y:S01]  /*3560*/  STS.U16 [R17+UR71+0x1680], R178 ;  /* 0x001680b211007988 */ /* 0x000fe20008000447 */
[----:B------:R-:W-:-:S02]  /*3570*/  LEA R42, P1, R12, R122, 0x1 ;  /* 0x0000007a0c2a7211 */ /* 0x000fc400078208ff */
[C---:B------:R-:W-:Y:S01]  /*3580*/  LEA R16, R121.reuse, R14, 0x1 ;  /* 0x0000000e79107211 */ /* 0x040fe200078e08ff */
[----:B------:R-:W-:Y:S01]  /*3590*/  STS.U16 [R17+UR71+0x1a80], R184 ;  /* 0x001a80b811007988 */ /* 0x000fe20008000447 */
[-C--:B------:R-:W-:Y:S02]  /*35a0*/  LEA R38, P2, R14, R122.reuse, 0x1 ;  /* 0x0000007a0e267211 */ /* 0x080fe400078408ff */
[----:B------:R-:W-:Y:S01]  /*35b0*/  LEA R78, P0, R16, R122, 0x1 ;  /* 0x0000007a104e7211 */ /* 0x000fe200078008ff */
[----:B------:R-:W-:Y:S01]  /*35c0*/  IMAD R121, R121, 0x2, R16 ;  /* 0x0000000279797824 */ /* 0x000fe200078e0210 */
[----:B------:R-:W-:Y:S01]  /*35d0*/  STS.U16 [R17+UR71+0x1e80], R186 ;  /* 0x001e80ba11007988 */ /* 0x000fe20008000447 */
[-C--:B------:R-:W-:Y:S02]  /*35e0*/  LEA.HI.X.SX32 R39, R14, R123.reuse, 0x1, P2 ;  /* 0x0000007b0e277211 */ /* 0x080fe400010f0eff */
[-C--:B------:R-:W-:Y:S01]  /*35f0*/  LEA.HI.X.SX32 R43, R12, R123.reuse, 0x1, P1 ;  /* 0x0000007b0c2b7211 */ /* 0x080fe200008f0eff */
[----:B------:R-:W-:Y:S01]  /*3600*/  STS.U16 [R17+UR71+0x3e80], R200 ;  /* 0x003e80c811007988 */ /* 0x000fe20008000447 */
[----:B------:R-:W-:-:S02]  /*3610*/  LEA.HI.X.SX32 R79, R16, R123, 0x1, P0 ;  /* 0x0000007b104f7211 */ /* 0x000fc400000f0eff */
[----:B------:R-:W-:Y:S01]  /*3620*/  PRMT R14, RZ, 0x7610, R14 ;  /* 0x00007610ff0e7816 */ /* 0x000fe2000000000e */
[----:B------:R-:W-:Y:S01]  /*3630*/  STS.U16 [R17+UR71+0x2280], R190 ;  /* 0x002280be11007988 */ /* 0x000fe20008000447 */
[----:B------:R-:W-:-:S03]  /*3640*/  PRMT R16, RZ, 0x7610, R16 ;  /* 0x00007610ff107816 */ /* 0x000fc60000000010 */
        /* <DEDUP_REMOVED lines=25> */
[----:B---3--:R-:W-:-:S02]  /*37e0*/  IMAD R3, R18, 0x2, R121 ;  /* 0x0000000212037824 */ /* 0x008fc400078e0279 */
[----:B------:R-:W3:Y:S01]  /*37f0*/  LDC R18, c[0x0][0x3c4] ;  /* 0x0000f100ff127b82 */ /* 0x000ee20000000800 */
[----:B------:R-:W-:Y:S01]  /*3800*/  STS.U16 [R15+UR71+0x780], R198 ;  /* 0x000780c60f007988 */ /* 0x000fe20008000447 */
[----:B------:R-:W-:Y:S01]  /*3810*/  IMAD R5, R20, 0x2, R3 ;  /* 0x0000000214057824 */ /* 0x000fe200078e0203 */
[C---:B0-----:R-:W-:Y:S02]  /*3820*/  LEA R246, P2, R3.reuse, R122, 0x1 ;  /* 0x0000007a03f67211 */ /* 0x041fe400078408ff */
[----:B------:R-:W-:Y:S01]  /*3830*/  STS.U16 [R15+UR71+0xb80], R208 ;  /* 0x000b80d00f007988 */ /* 0x000fe20008000447 */
[----:B------:R-:W-:Y:S01]  /*3840*/  IMAD R7, R22, 0x2, R5 ;  /* 0x0000000216077824 */ /* 0x000fe200078e0205 */
[----:B------:R-:W-:Y:S01]  /*3850*/  LEA.HI.X.SX32 R247, R3, R123, 0x1, P2 ;  /* 0x0000007b03f77211 */ /* 0x000fe200010f0eff */
[----:B------:R-:W0:Y:S01]  /*3860*/  LDC R20, c[0x0][0x3c4] ;  /* 0x0000f100ff147b82 */ /* 0x000e220000000800 */
[----:B------:R-:W-:Y:S02]  /*3870*/  STS.U16 [R15+UR71+0xf80], R212 ;  /* 0x000f80d40f007988 */ /* 0x000fe40008000447 */
[----:B----4-:R-:W-:-:S02]  /*3880*/  LEA R9, R24, R7, 0x1 ;  /* 0x0000000718097211 */ /* 0x010fc400078e08ff */
[----:B------:R-:W-:Y:S01]  /*3890*/  STS.U16 [R15+UR71+0x1380], R226 ;  /* 0x001380e20f007988 */ /* 0x000fe20008000447 */
[----:B------:R-:W-:Y:S02]  /*38a0*/  PRMT R24, RZ, 0x7610, R24 ;  /* 0x00007610ff187816 */ /* 0x000fe40000000018 */
[----:B------:R-:W-:Y:S01]  /*38b0*/  IMAD R11, R26, 0x2, R9 ;  /* 0x000000021a0b7824 */ /* 0x000fe200078e0209 */
[----:B------:R-:W-:Y:S01]  /*38c0*/  STS.U16 [R15+UR71+0x1780], R232 ;  /* 0x001780e80f007988 */ /* 0x000fe20008000447 */
[----:B------:R-:W4:Y:S01]  /*38d0*/  LDC R22, c[0x0][0x3c4] ;  /* 0x0000f100ff167b82 */ /* 0x000f220000000800 */
[----:B------:R-:W-:Y:S01]  /*38e0*/  PRMT R26, RZ, 0x7610, R26 ;  /* 0x00007610ff1a7816 */ /* 0x000fe2000000001a */
[----:B------:R-:W-:Y:S01]  /*38f0*/  IMAD R0, R28, 0x2, R11 ;  /* 0x000000021c007824 */ /* 0x000fe200078e020b */
[----:B------:R-:W-:Y:S01]  /*3900*/  STS.U16 [R15+UR71+0x1b80], R238 ;  /* 0x001b80ee0f007988 */ /* 0x000fe20008000447 */
[----:B------:R-:W-:Y:S02]  /*3910*/  PRMT R28, RZ, 0x7610, R28 ;  /* 0x00007610ff1c7816 */ /* 0x000fe4000000001c */
[----:B------:R-:W-:Y:S01]  /*3920*/  IMAD R4, R17, 0x2, R0 ;  /* 0x0000000211047824 */ /* 0x000fe200078e0200 */
[----:B------:R-:W-:Y:S01]  /*3930*/  STS.U16 [R15+UR71+0x3f80], R150 ;  /* 0x003f80960f007988 */ /* 0x000fe20008000447 */
[----:B------:R-:W-:-:S02]  /*3940*/  PRMT R17, RZ, 0x7610, R17 ;  /* 0x00007610ff117816 */ /* 0x000fc40000000011 */
[----:B------:R-:W-:Y:S01]  /*3950*/  IMAD R6, R19, 0x2, R4 ;  /* 0x0000000213067824 */ /* 0x000fe200078e0204 */
[----:B------:R-:W-:Y:S01]  /*3960*/  STS.U16 [R15+UR71+0x1f80], R234 ;  /* 0x001f80ea0f007988 */ /* 0x000fe20008000447 */
[----:B------:R-:W-:-:S03]  /*3970*/  PRMT R19, RZ, 0x7610, R19 ;  /* 0x00007610ff137816 */ /* 0x000fc60000000013 */
[----:B------:R-:W-:Y:S01]  /*3980*/  LEA R8, R21, R6, 0x1 ;  /* 0x0000000615087211 */ /* 0x000fe200078e08ff */
[----:B------:R-:W-:Y:S01]  /*3990*/  STS.U16 [R15+UR71+0x2380], R236 ;  /* 0x002380ec0f007988 */ /* 0x000fe20008000447 */
[----:B------:R-:W-:-:S03]  /*39a0*/  PRMT R21, RZ, 0x7610, R21 ;  /* 0x00007610ff157816 */ /* 0x000fc60000000015 */
[----:B------:R-:W-:Y:S01]  /*39b0*/  IMAD R10, R23, 0x2, R8 ;  /* 0x00000002170a7824 */ /* 0x000fe200078e0208 */
[----:B------:R1:W-:Y:S01]  /*39c0*/  STS.U16 [R15+UR71+0x2780], R240 ;  /* 0x002780f00f007988 */ /* 0x0003e20008000447 */
[----:B------:R-:W-:Y:S02]  /*39d0*/  PRMT R23, RZ, 0x7610, R23 ;  /* 0x00007610ff177816 */ /* 0x000fe40000000017 */
[----:B------:R-:W-:Y:S01]  /*39e0*/  IMAD R3, R25, 0x2, R10 ;  /* 0x0000000219037824 */ /* 0x000fe200078e020a */
[----:B------:R-:W-:Y:S01]  /*39f0*/  STS.U16 [R15+UR71+0x2b80], R242 ;  /* 0x002b80f20f007988 */ /* 0x000fe20008000447 */
[----:B------:R-:W-:Y:S02]  /*3a00*/  PRMT R25, RZ, 0x7610, R25 ;  /* 0x00007610ff197816 */ /* 0x000fe40000000019 */
[----:B--2---:R-:W-:Y:S01]  /*3a10*/  IMAD R12, R30, 0x2, R3 ;  /* 0x000000021e0c7824 */ /* 0x004fe200078e0203 */
[----:B------:R2:W-:Y:S01]  /*3a20*/  STS.U16 [R15+UR71+0x2f80], R244 ;  /* 0x002f80f40f007988 */ /* 0x0005e20008000447 */
[----:B------:R-:W-:-:S02]  /*3a30*/  PRMT R30, RZ, 0x7610, R30 ;  /* 0x00007610ff1e7816 */ /* 0x000fc4000000001e */
[CC--:B-1----:R-:W-:Y:S01]  /*3a40*/  LEA R240, P2, R9.reuse, R122.reuse, 0x1 ;  /* 0x0000007a09f07211 */ /* 0x0c2fe200078408ff */
[----:B------:R1:W-:Y:S03]  /*3a50*/  STS.U16 [R15+UR71+0x3780], R248 ;  /* 0x003780f80f007988 */ /* 0x0003e60008000447 */
[----:B------:R-:W-:Y:S01]  /*3a60*/  LEA.HI.X.SX32 R241, R9, R123, 0x1, P2 ;  /* 0x0000007b09f17211 */ /* 0x000fe200010f0eff */
[----:B------:R0:W-:Y:S01]  /*3a70*/  STS.U16 [R15+UR71+0x3b80], R250 ;  /* 0x003b80fa0f007988 */ /* 0x0001e20008000447 */
[-C--:B------:R-:W-:Y:S02]  /*3a80*/  LEA R234, P2, R4, R122.reuse, 0x1 ;  /* 0x0000007a04ea7211 */ /* 0x080fe400078408ff */
[-C--:B--2---:R-:W-:Y:S01]  /*3a90*/  LEA R244, P0, R5, R122.reuse, 0x1 ;  /* 0x0000007a05f47211 */ /* 0x084fe200078008ff */
[----:B------:R-:W-:Y:S01]  /*3aa0*/  STTM.x128 tmem[UR13], RZ ;  /* 0x000000ff000079ed */ /* 0x000fe200083c000d */
[----:B------:R-:W2:Y:S02]  /*3ab0*/  FENCE.VIEW.ASYNC.T ;  /* 0x00000000000073c6 */ /* 0x000ea40000000200 */
[----:B--2---:R-:W-:Y:S01]  /*3ac0*/  BAR.SYNC.DEFER_BLOCKING 0x0 ;  /* 0x0000000000007b1d */ /* 0x004fe20000010000 */
[----:B-1----:R-:W-:-:S02]  /*3ad0*/  LEA R248, P1, R121, R122, 0x1 ;  /* 0x0000007a79f87211 */ /* 0x002fc400078208ff */
[-C--:B------:R-:W-:Y:S01]  /*3ae0*/  LEA.HI.X.SX32 R245, R5, R123.reuse, 0x1, P0 ;  /* 0x0000007b05f57211 */ /* 0x080fe200000f0eff */
[----:B------:R-:W-:Y:S01]  /*3af0*/  IMAD R5, R27, 0x2, R12 ;  /* 0x000000021b057824 */ /* 0x000fe200078e020c */
[----:B------:R-:W-:-:S03]  /*3b00*/  LEA.HI.X.SX32 R249, R121, R123, 0x1, P1 ;  /* 0x0000007b79f97211 */ /* 0x000fc600008f0eff */
[----:B0-----:R-:W0:Y:S01]  /*3b10*/  LDC R15, c[0x0][0x3c4] ;  /* 0x0000f100ff0f7b82 */ /* 0x001e220000000800 */
[-C--:B------:R-:W-:Y:S01]  /*3b20*/  LEA R242, P1, R7, R122.reuse, 0x1 ;  /* 0x0000007a07f27211 */ /* 0x080fe200078208ff */
[----:B------:R-:W-:Y:S01]  /*3b30*/  STL.64 [R1+0x38], R48 ;  /* 0x0000383001007387 */ /* 0x000fe20000100a00 */
[-C--:B------:R-:W-:Y:S02]  /*3b40*/  LEA R238, P0, R11, R122.reuse, 0x1 ;  /* 0x0000007a0bee7211 */ /* 0x080fe400078008ff */
[----:B------:R-:W-:Y:S01]  /*3b50*/  LEA.HI.X.SX32 R243, R7, R123, 0x1, P1 ;  /* 0x0000007b07f37211 */ /* 0x000fe200008f0eff */
[----:B------:R-:W-:Y:S01]  /*3b60*/  STL.64 [R1+0x30], R44 ;  /* 0x0000302c01007387 */ /* 0x000fe20000100a00 */
[----:B------:R-:W-:Y:S02]  /*3b70*/  LEA R236, P1, R0, R122, 0x1 ;  /* 0x0000007a00ec7211 */ /* 0x000fe400078208ff */
[----:B---3--:R-:W-:Y:S01]  /*3b80*/  LEA R7, R18, R5, 0x1 ;  /* 0x0000000512077211 */ /* 0x008fe200078e08ff */
[----:B------:R-:W-:Y:S01]  /*3b90*/  STL.64 [R1+0x28], R40 ;  /* 0x0000282801007387 */ /* 0x000fe20000100a00 */
[----:B------:R-:W-:-:S02]  /*3ba0*/  LEA.HI.X.SX32 R237, R0, R123, 0x1, P1 ;  /* 0x0000007b00ed7211 */ /* 0x000fc400008f0eff */
[-C--:B------:R-:W-:Y:S01]  /*3bb0*/  LEA.HI.X.SX32 R239, R11, R123.reuse, 0x1, P0 ;  /* 0x0000007b0bef7211 */ /* 0x080fe200000f0eff */
[----:B------:R-:W-:Y:S01]  /*3bc0*/  IMAD R0, R32, 0x2, R7 ;  /* 0x0000000220007824 */ /* 0x000fe200078e0207 */
[----:B------:R-:W-:Y:S01]  /*3bd0*/  LEA.HI.X.SX32 R235, R4, R123, 0x1, P2 ;  /* 0x0000007b04eb7211 */ /* 0x000fe200010f0eff */
[----:B------:R-:W-:Y:S01]  /*3be0*/  STL.64 [R1+0x20], R36 ;  /* 0x0000202401007387 */ /* 0x000fe20000100a00 */
[----:B------:R-:W-:-:S03]  /*3bf0*/  LEA R232, P0, R6, R122, 0x1 ;  /* 0x0000007a06e87211 */ /* 0x000fc600078008ff */
[----:B------:R-:W1:Y:S02]  /*3c00*/  FENCE.VIEW.ASYNC.S ;  /* 0x00000000000073c6 */ /* 0x000e640000000000 */
[----:B-1----:R1:W2:Y:S01]  /*3c10*/  @!UP2 SYNCS.EXCH.64 URZ, [UR71+0x1c000], UR10 ;  /* 0x01c0000a47ffa5b2 */ /* 0x0022a20008000100 */
[-C--:B------:R-:W-:Y:S01]  /*3c20*/  LEA R230, P1, R8, R122.reuse, 0x1 ;  /* 0x0000007a08e67211 */ /* 0x080fe200078208ff */
[----:B------:R-:W-:Y:S01]  /*3c30*/  STL.64 [R1+0x18], R46 ;  /* 0x0000182e01007387 */ /* 0x000fe20000100a00 */
[-C--:B------:R-:W-:Y:S02]  /*3c40*/  LEA.HI.X.SX32 R233, R6, R123.reuse, 0x1, P0 ;  /* 0x0000007b06e97211 */ /* 0x080fe400000f0eff */
[-C--:B------:R-:W-:Y:S01]  /*3c50*/  LEA.HI.X.SX32 R231, R8, R123.reuse, 0x1, P1 ;  /* 0x0000007b08e77211 */ /* 0x080fe200008f0eff */
[----:B0-----:R-:W-:Y:S01]  /*3c60*/  IMAD R4, R15, 0x2, R0 ;  /* 0x000000020f047824 */ /* 0x001fe200078e0200 */
[CC--:B------:R-:W-:Y:S01]  /*3c70*/  LEA R228, P2, R10.reuse, R122.reuse, 0x1 ;  /* 0x0000007a0ae47211 */ /* 0x0c0fe200078408ff */
[----:B------:R-:W-:Y:S01]  /*3c80*/  STL.64 [R1+0x10], R42 ;  /* 0x0000102a01007387 */ /* 0x000fe20000100a00 */
[-C--:B------:R-:W-:Y:S01]  /*3c90*/  LEA R226, P0, R3, R122.reuse, 0x1 ;  /* 0x0000007a03e27211 */ /* 0x080fe200078008ff */
[----:B------:R-:W-:Y:S01]  /*3ca0*/  IMAD R6, R29, 0x2, R4 ;  /* 0x000000021d067824 */ /* 0x000fe200078e0204 */
[-C--:B------:R-:W-:Y:S01]  /*3cb0*/  LEA.HI.X.SX32 R229, R10, R123.reuse, 0x1, P2 ;  /* 0x0000007b0ae57211 */ /* 0x080fe200010f0eff */
[----:B------:R-:W-:Y:S01]  /*3cc0*/  STL.64 [R1+0x8], R38 ;  /* 0x0000082601007387 */ /* 0x000fe20000100a00 */
[-C--:B------:R-:W-:Y:S01]  /*3cd0*/  LEA R224, P1, R12, R122.reuse, 0x1 ;  /* 0x0000007a0ce07211 */ /* 0x080fe200078208ff */
[----:B------:R-:W-:Y:S01]  /*3ce0*/  IMAD R8, R31, 0x2, R6 ;  /* 0x000000021f087824 */ /* 0x000fe200078e0206 */
[----:B------:R-:W-:Y:S01]  /*3cf0*/  LEA.HI.X.SX32 R227, R3, R123, 0x1, P0 ;  /* 0x0000007b03e37211 */ /* 0x000fe200000f0eff */
[----:B------:R-:W-:Y:S01]  /*3d00*/  STL.64 [R1], R78 ;  /* 0x0000004e01007387 */ /* 0x000fe20000100a00 */
[----:B------:R-:W-:-:S02]  /*3d10*/  LEA R222, P2, R5, R122, 0x1 ;  /* 0x0000007a05de7211 */ /* 0x000fc400078408ff */
[----:B------:R-:W-:Y:S01]  /*3d20*/  LEA R3, R33, R8, 0x1 ;  /* 0x0000000821037211 */ /* 0x000fe200078e08ff */
[----:B------:R0:W-:Y:S01]  /*3d30*/  STL [R1+0x50], R34 ;  /* 0x0000502201007387 */ /* 0x0001e20000100800 */
[-C--:B------:R-:W-:Y:S02]  /*3d40*/  LEA.HI.X.SX32 R225, R12, R123.reuse, 0x1, P1 ;  /* 0x0000007b0ce17211 */ /* 0x080fe400008f0eff */
[----:B------:R-:W-:Y:S01]  /*3d50*/  LEA.HI.X.SX32 R223, R5, R123, 0x1, P2 ;  /* 0x0000007b05df7211 */ /* 0x000fe200010f0eff */
[----:B------:R-:W-:Y:S01]  /*3d60*/  IMAD R5, R20, 0x2, R3 ;  /* 0x0000000214057824 */ /* 0x000fe200078e0203 */
[-C--:B------:R-:W-:Y:S02]  /*3d70*/  LEA R220, P0, R7, R122.reuse, 0x1 ;  /* 0x0000007a07dc7211 */ /* 0x080fe400078008ff */
[-C--:B------:R-:W-:Y:S02]  /*3d80*/  LEA R218, P1, R0, R122.reuse, 0x1 ;  /* 0x0000007a00da7211 */ /* 0x080fe400078208ff */
[----:B------:R-:W-:-:S02]  /*3d90*/  LEA R216, P2, R4, R122, 0x1 ;  /* 0x0000007a04d87211 */ /* 0x000fc400078408ff */
[-C--:B------:R-:W-:Y:S02]  /*3da0*/  LEA.HI.X.SX32 R221, R7, R123.reuse, 0x1, P0 ;  /* 0x0000007b07dd7211 */ /* 0x080fe400000f0eff */
[-C--:B------:R-:W-:Y:S01]  /*3db0*/  LEA.HI.X.SX32 R219, R0, R123.reuse, 0x1, P1 ;  /* 0x0000007b00db7211 */ /* 0x080fe200008f0eff */
[----:B----4-:R-:W-:Y:S01]  /*3dc0*/  IMAD R0, R22, 0x2, R5 ;  /* 0x0000000216007824 */ /* 0x010fe200078e0205 */
[-C--:B------:R-:W-:Y:S02]  /*3dd0*/  LEA R214, P0, R6, R122.reuse, 0x1 ;  /* 0x0000007a06d67211 */ /* 0x080fe400078008ff */
[-C--:B------:R-:W-:Y:S01]  /*3de0*/  LEA.HI.X.SX32 R217, R4, R123.reuse, 0x1, P2 ;  /* 0x0000007b04d97211 */ /* 0x080fe200010f0eff */
[----:B------:R-:W-:Y:S01]  /*3df0*/  IMAD R7, R35, 0x2, R0 ;  /* 0x0000000223077824 */ /* 0x000fe200078e0200 */
[----:B------:R-:W-:Y:S02]  /*3e00*/  LEA R210, P2, R3, R122, 0x1 ;  /* 0x0000007a03d27211 */ /* 0x000fe400078408ff */
[----:B------:R-:W-:-:S02]  /*3e10*/  LEA.HI.X.SX32 R215, R6, R123, 0x1, P0 ;  /* 0x0000007b06d77211 */ /* 0x000fc400000f0eff */
[-C--:B------:R-:W-:Y:S02]  /*3e20*/  LEA R208, P0, R5, R122.reuse, 0x1 ;  /* 0x0000007a05d07211 */ /* 0x080fe400078008ff */
[----:B------:R-:W-:Y:S02]  /*3e30*/  LEA R212, P1, R8, R122, 0x1 ;  /* 0x0000007a08d47211 */ /* 0x000fe400078208ff */
[-C--:B------:R-:W-:Y:S01]  /*3e40*/  LEA.HI.X.SX32 R211, R3, R123.reuse, 0x1, P2 ;  /* 0x0000007b03d37211 */ /* 0x080fe200010f0eff */
[----:B------:R-:W-:Y:S01]  /*3e50*/  IMAD R3, R132, 0x2, R7 ;  /* 0x0000000284037824 */ /* 0x000fe200078e0207 */
[-C--:B------:R-:W-:Y:S02]  /*3e60*/  LEA.HI.X.SX32 R209, R5, R123.reuse, 0x1, P0 ;  /* 0x0000007b05d17211 */ /* 0x080fe400000f0eff */
[----:B------:R-:W-:Y:S01]  /*3e70*/  ISETP.LT.AND P0, PT, RZ, UR5, PT ;  /* 0x00000005ff007c0c */ /* 0x000fe2000bf01270 */
[----:B--2---:R-:W-:Y:S01]  /*3e80*/  BAR.SYNC.DEFER_BLOCKING 0x0 ;  /* 0x0000000000007b1d */ /* 0x004fe20000010000 */
[----:B------:R-:W-:-:S02]  /*3e90*/  LEA.HI.X.SX32 R213, R8, R123, 0x1, P1 ;  /* 0x0000007b08d57211 */ /* 0x000fc400008f0eff */
[CC--:B------:R-:W-:Y:S02]  /*3ea0*/  LEA R206, P1, R0.reuse, R122.reuse, 0x1 ;  /* 0x0000007a00ce7211 */ /* 0x0c0fe400078208ff */
[-C--:B------:R-:W-:Y:S02]  /*3eb0*/  LEA R202, P3, R3, R122.reuse, 0x1 ;  /* 0x0000007a03ca7211 */ /* 0x080fe400078608ff */
[----:B------:R-:W-:Y:S02]  /*3ec0*/  LEA R204, P2, R7, R122, 0x1 ;  /* 0x0000007a07cc7211 */ /* 0x000fe400078408ff */
[-C--:B------:R-:W-:Y:S02]  /*3ed0*/  LEA.HI.X.SX32 R207, R0, R123.reuse, 0x1, P1 ;  /* 0x0000007b00cf7211 */ /* 0x080fe400008f0eff */
[----:B------:R-:W-:Y:S02]  /*3ee0*/  LEA.HI.X.SX32 R203, R3, R123, 0x1, P3 ;  /* 0x0000007b03cb7211 */ /* 0x000fe400018f0eff */
[----:B------:R-:W-:-:S02]  /*3ef0*/  PRMT R0, RZ, 0x7610, R0 ;  /* 0x00007610ff007816 */ /* 0x000fc40000000000 */
[----:B------:R-:W-:Y:S02]  /*3f00*/  PRMT R6, RZ, 0x7610, R6 ;  /* 0x00007610ff067816 */ /* 0x000fe40000000006 */
[----:B------:R-:W-:Y:S02]  /*3f10*/  PRMT R10, RZ, 0x7610, R10 ;  /* 0x00007610ff0a7816 */ /* 0x000fe4000000000a */
[----:B------:R-:W-:Y:S02]  /*3f20*/  PRMT R18, RZ, 0x7610, R18 ;  /* 0x00007610ff127816 */ /* 0x000fe40000000012 */
[----:B------:R-:W-:Y:S02]  /*3f30*/  PRMT R22, RZ, 0x7610, R22 ;  /* 0x00007610ff167816 */ /* 0x000fe40000000016 */
[----:B------:R-:W-:Y:S01]  /*3f40*/  LEA.HI.X.SX32 R205, R7, R123, 0x1, P2 ;  /* 0x0000007b07cd7211 */ /* 0x000fe200010f0eff */
[----:B------:R-:W2:Y:S01]  /*3f50*/  @P0 LDG.E.U16 R0, desc[UR14][R48.64] ;  /* 0x0000000e30000981 */ /* 0x000ea2000c1e1500 */
[----:B------:R-:W-:-:S02]  /*3f60*/  PRMT R3, RZ, 0x7610, R3 ;  /* 0x00007610ff037816 */ /* 0x000fc40000000003 */
[----:B------:R-:W-:Y:S01]  /*3f70*/  PRMT R7, RZ, 0x7610, R7 ;  /* 0x00007610ff077816 */ /* 0x000fe20000000007 */
[----:B------:R-:W3:Y:S01]  /*3f80*/  @P0 LDG.E.U16 R6, desc[UR14][R46.64] ;  /* 0x0000000e2e060981 */ /* 0x000ee2000c1e1500 */
[----:B------:R-:W-:Y:S02]  /*3f90*/  PRMT R11, RZ, 0x7610, R11 ;  /* 0x00007610ff0b7816 */ /* 0x000fe4000000000b */
[----:B------:R-:W-:Y:S01]  /*3fa0*/  PRMT R20, RZ, 0x7610, R20 ;  /* 0x00007610ff147816 */ /* 0x000fe20000000014 */
[----:B------:R-:W4:Y:S01]  /*3fb0*/  @P0 LDG.E.U16 R10, desc[UR14][R248.64] ;  /* 0x0000000ef80a0981 */ /* 0x000f22000c1e1500 */
[----:B------:R-:W-:Y:S02]  /*3fc0*/  PRMT R32, RZ, 0x7610, R32 ;  /* 0x00007610ff207816 */ /* 0x000fe40000000020 */
[----:B------:R-:W-:Y:S01]  /*3fd0*/  PRMT R4, RZ, 0x7610, R4 ;  /* 0x00007610ff047816 */ /* 0x000fe20000000004 */
[----:B------:R-:W4:Y:S01]  /*3fe0*/  @P0 LDG.E.U16 R14, desc[UR14][R240.64] ;  /* 0x0000000ef00e0981 */ /* 0x000f22000c1e1500 */
[----:B------:R-:W-:-:S02]  /*3ff0*/  PRMT R8, RZ, 0x7610, R8 ;  /* 0x00007610ff087816 */ /* 0x000fc40000000008 */
[----:B------:R-:W-:Y:S01]  /*4000*/  PRMT R12, RZ, 0x7610, R12 ;  /* 0x00007610ff0c7816 */ /* 0x000fe2000000000c */
[----:B------:R-:W4:Y:S01]  /*4010*/  @P0 LDG.E.U16 R18, desc[UR14][R232.64] ;  /* 0x0000000ee8120981 */ /* 0x000f22000c1e1500 */
        /* <DEDUP_REMOVED lines=8> */
[----:B------:R-:W4:Y:S04]  /*40a0*/  @P0 LDG.E.U16 R30, desc[UR14][R208.64] ;  /* 0x0000000ed01e0981 */ /* 0x000f28000c1e1500 */
[----:B------:R-:W4:Y:S04]  /*40b0*/  @P0 LDG.E.U16 R3, desc[UR14][R44.64] ;  /* 0x0000000e2c030981 */ /* 0x000f28000c1e1500 */
[----:B------:R-:W4:Y:S04]  /*40c0*/  @P0 LDG.E.U16 R7, desc[UR14][R42.64] ;  /* 0x0000000e2a070981 */ /* 0x000f28000c1e1500 */
[----:B------:R-:W4:Y:S04]  /*40d0*/  @P0 LDG.E.U16 R11, desc[UR14][R246.64] ;  /* 0x0000000ef60b0981 */ /* 0x000f28000c1e1500 */
[----:B------:R-:W4:Y:S04]  /*40e0*/  @P0 LDG.E.U16 R16, desc[UR14][R238.64] ;  /* 0x0000000eee100981 */ /* 0x000f28000c1e1500 */
[----:B------:R-:W4:Y:S04]  /*40f0*/  @P0 LDG.E.U16 R20, desc[UR14][R230.64] ;  /* 0x0000000ee6140981 */ /* 0x000f28000c1e1500 */
[----:B------:R-:W4:Y:S04]  /*4100*/  @P0 LDG.E.U16 R24, desc[UR14][R222.64] ;  /* 0x0000000ede180981 */ /* 0x000f28000c1e1500 */
[----:B------:R-:W4:Y:S01]  /*4110*/  @P0 LDG.E.U16 R28, desc[UR14][R214.64] ;  /* 0x0000000ed61c0981 */ /* 0x000f22000c1e1500 */
[----:B------:R-:W-:-:S03]  /*4120*/  PRMT R31, RZ, 0x7610, R31 ;  /* 0x00007610ff1f7816 */ /* 0x000fc6000000001f */
[----:B------:R-:W4:Y:S01]  /*4130*/  @P0 LDG.E.U16 R32, desc[UR14][R206.64] ;  /* 0x0000000ece200981 */ /* 0x000f22000c1e1500 */
[----:B------:R-:W-:-:S03]  /*4140*/  PRMT R35, RZ, 0x7610, R35 ;  /* 0x00007610ff237816 */ /* 0x000fc60000000023 */
[----:B------:R-:W4:Y:S04]  /*4150*/  @P0 LDG.E.U16 R4, desc[UR14][R40.64] ;  /* 0x0000000e28040981 */ /* 0x000f28000c1e1500 */
[----:B------:R-:W4:Y:S04]  /*4160*/  @P0 LDG.E.U16 R8, desc[UR14][R38.64] ;  /* 0x0000000e26080981 */ /* 0x000f28000c1e1500 */
[----:B------:R-:W4:Y:S04]  /*4170*/  @P0 LDG.E.U16 R12, desc[UR14][R244.64] ;  /* 0x0000000ef40c0981 */ /* 0x000f28000c1e1500 */
[----:B------:R-:W4:Y:S04]  /*4180*/  @P0 LDG.E.U16 R17, desc[UR14][R236.64] ;  /* 0x0000000eec110981 */ /* 0x000f28000c1e1500 */
[----:B------:R-:W4:Y:S04]  /*4190*/  @P0 LDG.E.U16 R21, desc[UR14][R228.64] ;  /* 0x0000000ee4150981 */ /* 0x000f28000c1e1500 */
[----:B------:R-:W4:Y:S04]  /*41a0*/  @P0 LDG.E.U16 R25, desc[UR14][R220.64] ;  /* 0x0000000edc190981 */ /* 0x000f28000c1e1500 */
[----:B------:R-:W4:Y:S04]  /*41b0*/  @P0 LDG.E.U16 R29, desc[UR14][R212.64] ;  /* 0x0000000ed41d0981 */ /* 0x000f28000c1e1500 */
[----:B------:R-:W4:Y:S04]  /*41c0*/  @P0 LDG.E.U16 R33, desc[UR14][R204.64] ;  /* 0x0000000ecc210981 */ /* 0x000f28000c1e1500 */
[----:B------:R0:W4:Y:S04]  /*41d0*/  @P0 LDG.E.U16 R5, desc[UR14][R36.64] ;  /* 0x0000000e24050981 */ /* 0x000128000c1e1500 */
[----:B------:R-:W4:Y:S04]  /*41e0*/  @P0 LDG.E.U16 R9, desc[UR14][R78.64] ;  /* 0x0000000e4e090981 */ /* 0x000f28000c1e1500 */
[----:B------:R-:W4:Y:S04]  /*41f0*/  @P0 LDG.E.U16 R15, desc[UR14][R242.64] ;  /* 0x0000000ef20f0981 */ /* 0x000f28000c1e1500 */
[----:B------:R-:W4:Y:S04]  /*4200*/  @P0 LDG.E.U16 R19, desc[UR14][R234.64] ;  /* 0x0000000eea130981 */ /* 0x000f28000c1e1500 */
[----:B------:R-:W4:Y:S04]  /*4210*/  @P0 LDG.E.U16 R23, desc[UR14][R226.64] ;  /* 0x0000000ee2170981 */ /* 0x000f28000c1e1500 */
[----:B------:R-:W4:Y:S04]  /*4220*/  @P0 LDG.E.U16 R27, desc[UR14][R218.64] ;  /* 0x0000000eda1b0981 */ /* 0x000f28000c1e1500 */
[----:B------:R-:W4:Y:S04]  /*4230*/  @P0 LDG.E.U16 R31, desc[UR14][R210.64] ;  /* 0x0000000ed21f0981 */ /* 0x000f28000c1e1500 */
[----:B------:R-:W4:Y:S01]  /*4240*/  @P0 LDG.E.U16 R35, desc[UR14][R202.64] ;  /* 0x0000000eca230981 */ /* 0x000f22000c1e1500 */
[----:B0-----:R-:W-:-:S04]  /*4250*/  SHF.R.S32.HI R34, RZ, 0x7, R138 ;  /* 0x00000007ff227819 */ /* 0x001fc8000001148a */
[----:B------:R-:W-:Y:S01]  /*4260*/  SGXT R34, R34, 0x1 ;  /* 0x000000012222781a */ /* 0x000fe20000000200 */
[----:B-1----:R-:W-:-:S04]  /*4270*/  @!UP1 UIADD3 UR10, UPT, UPT, -UR16, 0x100000, URZ ;  /* 0x00100000100a9890 */ /* 0x002fc8000fffe1ff */
[----:B------:R-:W-:Y:S02]  /*4280*/  @!UP1 USHF.L.U32 UR11, UR10, 0xb, URZ ;  /* 0x0000000b0a0b9899 */ /* 0x000fe400080006ff */
[----:B------:R-:W-:Y:S01]  /*4290*/  @!UP1 USHF.L.U32 UR10, UR10, 0x1, URZ ;  /* 0x000000010a0a9899 */ /* 0x000fe200080006ff */
[----:B------:R-:W-:Y:S01]  /*42a0*/  LOP3.LUT R34, R13, 0x90, R34, 0x78, !PT ;  /* 0x000000900d227812 */ /* 0x000fe200078e7822 */
[----:B------:R-:W-:-:S03]  /*42b0*/  VOTEU.ALL UP2, P4 ;  /* 0x0000000000ff7886 */ /* 0x000fc60002040000 */
[----:B------:R-:W-:-:S04]  /*42c0*/  LOP3.LUT R137, R34, 0x2000, R137, 0xf8, !PT ;  /* 0x0000200022897812 */ /* 0x000fc800078ef889 */
[----:B------:R-:W-:-:S03]  /*42d0*/  LOP3.LUT R37, R137, 0x20, RZ, 0x3c, !PT ;  /* 0x0000002089257812 */ /* 0x000fc600078e3cff */
[----:B------:R0:W1:Y:S01]  /*42e0*/  @!UP2 SYNCS.EXCH.64 URZ, [UR71+0x1c008], UR10 ;  /* 0x01c0080a47ffa5b2 */ /* 0x0000620008000100 */
[----:B------:R-:W-:Y:S01]  /*42f0*/  LOP3.LUT R36, R137, 0x40, RZ, 0x3c, !PT ;  /* 0x0000004089247812 */ /* 0x000fe200078e3cff */
[----:B------:R-:W-:-:S04]  /*4300*/  @!UP1 UIADD3 UR16, UPT, UPT, -UR16, 0x100000, URZ ;  /* 0x0010000010109890 */ /* 0x000fc8000fffe1ff */
[----:B------:R-:W-:Y:S02]  /*4310*/  @!UP1 USHF.L.U32 UR17, UR16, 0xb, URZ ;  /* 0x0000000b10119899 */ /* 0x000fe400080006ff */
[----:B------:R-:W-:Y:S01]  /*4320*/  @!UP1 USHF.L.U32 UR16, UR16, 0x1, URZ ;  /* 0x0000000110109899 */ /* 0x000fe200080006ff */
[----:B------:R-:W-:Y:S02]  /*4330*/  ISETP.EQ.U32.AND P1, PT, RZ, UR4, P0 ;  /* 0x00000004ff007c0c */ /* 0x000fe40008722070 */
[----:B------:R-:W-:Y:S01]  /*4340*/  LOP3.LUT R252, R137, 0x60, RZ, 0x3c, !PT ;  /* 0x0000006089fc7812 */ /* 0x000fe200078e3cff */
[----:B------:R-:W-:Y:S01]  /*4350*/  VOTEU.ALL UP2, P4 ;  /* 0x0000000000ff7886 */ /* 0x000fe20002040000 */
[----:B0-----:R-:W-:Y:S02]  /*4360*/  UIADD3 UR11, UPT, UPT, UR6, UR12, URZ ;  /* 0x0000000c060b7290 */ /* 0x001fe4000fffe0ff */
[----:B------:R-:W-:Y:S02]  /*4370*/  UIADD3 UR5, UPT, UPT, UR71, 0x14000, URZ ;  /* 0x0001400047057890 */ /* 0x000fe4000fffe0ff */
[----:B------:R-:W-:Y:S01]  /*4380*/  ULEA UR11, UR9, UR11, 0x4 ;  /* 0x0000000b090b7291 */ /* 0x000fe2000f8e20ff */
[----:B--2---:R0:W-:Y:S04]  /*4390*/  STS.U16 [R137+UR71+0x10000], R0 ;  /* 0x0100000089007988 */ /* 0x0041e80008000447 */
[----:B---3--:R0:W-:Y:S04]  /*43a0*/  STS.U16 [R137+UR71+0x10400], R6 ;  /* 0x0104000689007988 */ /* 0x0081e80008000447 */
[----:B----4-:R0:W-:Y:S04]  /*43b0*/  STS.U16 [R137+UR71+0x10800], R10 ;  /* 0x0108000a89007988 */ /* 0x0101e80008000447 */
[----:B------:R0:W-:Y:S04]  /*43c0*/  STS.U16 [R137+UR71+0x10c00], R14 ;  /* 0x010c000e89007988 */ /* 0x0001e80008000447 */
        /* <DEDUP_REMOVED lines=27> */
[----:B------:R0:W-:Y:S01]  /*4580*/  STS.U16 [R252+UR71+0x11f00], R35 ;  /* 0x011f0023fc007988 */ /* 0x0001e20008000447 */
[----:B-1----:R1:W-:Y:S06]  /*4590*/  MEMBAR.ALL.CTA ;  /* 0x0000000000007992 */ /* 0x0023ec0000008000 */
[----:B-1----:R-:W-:Y:S04]  /*45a0*/  FENCE.VIEW.ASYNC.S ;  /* 0x00000000000073c6 */ /* 0x002fe80000000000 */
[----:B------:R-:W1:Y:S02]  /*45b0*/  FENCE.VIEW.ASYNC.S ;  /* 0x00000000000073c6 */ /* 0x000e640000000000 */
[----:B-1----:R0:W1:Y:S02]  /*45c0*/  @!UP2 SYNCS.EXCH.64 URZ, [UR71+0x14000], UR16 ;  /* 0x0140001047ffa5b2 */ /* 0x0020640008000100 */
[----:B-1----:R-:W-:Y:S06]  /*45d0*/  BAR.SYNC.DEFER_BLOCKING 0x0 ;  /* 0x0000000000007b1d */ /* 0x002fec0000010000 */
[----:B0-----:R-:W-:Y:S05]  /*45e0*/  @!P1 BRA `(.L_x_6) ;  /* 0x0000000400549947 */ /* 0x001fea0003800000 */
[----:B------:R-:W-:Y:S02]  /*45f0*/  UIADD3 UR20, UPT, UPT, UR71, 0x10000, URZ ;  /* 0x0001000047147890 */ /* 0x000fe4000fffe0ff */
[----:B------:R-:W-:Y:S02]  /*4600*/  USHF.R.U32.HI UR38, URZ, 0x4, UR71 ;  /* 0x00000004ff267899 */ /* 0x000fe40008011647 */
[----:B------:R-:W-:Y:S02]  /*4610*/  USHF.R.U32.HI UR20, URZ, 0x4, UR20 ;  /* 0x00000004ff147899 */ /* 0x000fe40008011614 */
[----:B------:R-:W-:Y:S02]  /*4620*/  USGXT.U32 UR38, UR38, 0xe ;  /* 0x0000000e2626789a */ /* 0x000fe40008000000 */
[----:B------:R-:W-:Y:S02]  /*4630*/  USGXT.U32 UR20, UR20, 0xe ;  /* 0x0000000e1414789a */ /* 0x000fe40008000000 */
[----:B------:R-:W-:-:S02]  /*4640*/  UIADD3 UR50, UP2, UPT, UR38, 0x4000080, URZ ;  /* 0x0400008026327890 */ /* 0x000fc4000ff5e0ff */
[----:B------:R-:W-:Y:S01]  /*4650*/  UIADD3 UR22, UP3, UPT, UR20, 0x2, URZ ;  /* 0x0000000214167890 */ /* 0x000fe2000ff7e0ff */
[----:B------:R-:W-:Y:S01]  /*4660*/  UMOV UR21, URZ ;  /* 0x000000ff00157c82 */ /* 0x000fe20008000000 */
[----:B------:R-:W-:Y:S01]  /*4670*/  UMOV UR23, URZ ;  /* 0x000000ff00177c82 */ /* 0x000fe20008000000 */
[----:B------:R-:W-:Y:S02]  /*4680*/  UIADD3.X UR51, UPT, UPT, UR21, 0x40004040, URZ, UP2, !UPT ;  /* 0x4000404015337890 */ /* 0x000fe400097fe4ff */
[----:B------:R-:W-:Y:S02]  /*4690*/  UIADD3.X UR23, UPT, UPT, UR23, 0x40004040, URZ, UP3, !UPT ;  /* 0x4000404017177890 */ /* 0x000fe40009ffe4ff */
[----:B------:R-:W-:Y:S01]  /*46a0*/  ULOP3.LUT UR38, UR38, 0x4000000, URZ, 0xfc, !UPT ;  /* 0x0400000026267892 */ /* 0x000fe2000f8efcff */
[----:B------:R-:W-:Y:S01]  /*46b0*/  UMOV UR24, UR5 ;  /* 0x0000000500187c82 */ /* 0x000fe20008000000 */
[----:B------:R-:W-:Y:S01]  /*46c0*/  UMOV UR25, URZ ;  /* 0x000000ff00197c82 */ /* 0x000fe20008000000 */
[----:B------:R-:W-:Y:S01]  /*46d0*/  UIADD3.64 UR44, UPT, UPT, UR50, 0x80, URZ ;  /* 0x00000080322c7897 */ /* 0x000fe2000fffe0ff */
[----:B------:R-:W-:Y:S01]  /*46e0*/  UMOV UR62, UR24 ;  /* 0x00000018003e7c82 */ /* 0x000fe20008000000 */
[----:B------:R-:W-:-:S02]  /*46f0*/  UIADD3.64 UR24, UPT, UPT, UR22, 0x2, URZ ;  /* 0x0000000216187897 */ /* 0x000fc4000fffe0ff */
[----:B------:R-:W-:Y:S02]  /*4700*/  UIADD3.64 UR48, UPT, UPT, UR50, 0x100, URZ ;  /* 0x0000010032307897 */ /* 0x000fe4000fffe0ff */
[----:B------:R-:W-:Y:S01]  /*4710*/  UIADD3.64 UR26, UPT, UPT, UR22, 0x4, URZ ;  /* 0x00000004161a7897 */ /* 0x000fe2000fffe0ff */
[----:B------:R-:W-:Y:S01]  /*4720*/  UMOV UR36, 0x0 ;  /* 0x0000000000247882 */ /* 0x000fe20000000000 */
[----:B------:R-:W-:Y:S01]  /*4730*/  UMOV UR37, 0x8108010 ;  /* 0x0810801000257882 */ /* 0x000fe20000000000 */
[----:B------:R-:W-:Y:S01]  /*4740*/  UMOV UR21, 0x40004040 ;  /* 0x4000404000157882 */ /* 0x000fe20000000000 */
[----:B------:R-:W-:Y:S01]  /*4750*/  UIADD3.64 UR52, UPT, UPT, UR50, 0x180, URZ ;  /* 0x0000018032347897 */ /* 0x000fe2000fffe0ff */
[----:B------:R-:W-:Y:S01]  /*4760*/  UMOV UR39, 0x40004040 ;  /* 0x4000404000277882 */ /* 0x000fe20000000000 */
[----:B------:R-:W-:Y:S01]  /*4770*/  UIADD3.64 UR28, UPT, UPT, UR22, 0x1fe, URZ ;  /* 0x000001fe161c7897 */ /* 0x000fe2000fffe0ff */
[----:B------:R0:W-:Y:S01]  /*4780*/  UTCHMMA gdesc[UR38], gdesc[UR20], tmem[UR12], tmem[UR36], idesc[UR37], !UPT ;  /* 0x00ff2414260075ea */ /* 0x0001e2000f80000c */
[----:B------:R-:W-:-:S02]  /*4790*/  UIADD3.64 UR60, UPT, UPT, UR50, 0x200, URZ ;  /* 0x00000200323c7897 */ /* 0x000fc4000fffe0ff */
[----:B------:R-:W-:Y:S02]  /*47a0*/  UIADD3.64 UR30, UPT, UPT, UR22, 0x200, URZ ;  /* 0x00000200161e7897 */ /* 0x000fe4000fffe0ff */
[----:B------:R-:W-:Y:S02]  /*47b0*/  UIADD3.64 UR58, UPT, UPT, UR50, 0x280, URZ ;  /* 0x00000280323a7897 */ /* 0x000fe4000fffe0ff */
[----:B------:R-:W-:Y:S01]  /*47c0*/  UIADD3.64 UR32, UPT, UPT, UR22, 0x202, URZ ;  /* 0x0000020216207897 */ /* 0x000fe2000fffe0ff */
[----:B------:R-:W-:Y:S01]  /*47d0*/  UMOV UR40, 0x0 ;  /* 0x0000000000287882 */ /* 0x000fe20000000000 */
[----:B------:R-:W-:Y:S01]  /*47e0*/  UMOV UR41, 0x8108010 ;  /* 0x0810801000297882 */ /* 0x000fe20000000000 */
[----:B------:R-:W-:Y:S02]  /*47f0*/  UIADD3.64 UR54, UPT, UPT, UR50, 0x300, URZ ;  /* 0x0000030032367897 */ /* 0x000fe4000fffe0ff */
[----:B------:R1:W-:Y:S01]  /*4800*/  UTCHMMA gdesc[UR50], gdesc[UR22], tmem[UR12], tmem[UR40], idesc[UR41], UPT ;  /* 0x00ff2816320075ea */ /* 0x0003e2000b80000c */
[----:B0-----:R-:W-:Y:S01]  /*4810*/  UIADD3.64 UR36, UPT, UPT, UR22, 0x204, URZ ;  /* 0x0000020416247897 */ /* 0x001fe2000fffe0ff */
[----:B------:R-:W-:Y:S01]  /*4820*/  UMOV UR42, 0x0 ;  /* 0x00000000002a7882 */ /* 0x000fe20000000000 */
[----:B------:R-:W-:Y:S01]  /*4830*/  UMOV UR43, 0x8108010 ;  /* 0x08108010002b7882 */ /* 0x000fe20000000000 */
[----:B------:R-:W-:Y:S01]  /*4840*/  UIADD3 UR8, UPT, UPT, UR70, 0x140, URZ ;  /* 0x0000014046087890 */ /* 0x000fe2000fffe0ff */
[----:B------:R0:W-:Y:S01]  /*4850*/  UTCHMMA gdesc[UR44], gdesc[UR24], tmem[UR12], tmem[UR42], idesc[UR43], UPT ;  /* 0x00ff2a182c0075ea */ /* 0x0001e2000b80000c */
[----:B------:R-:W-:-:S02]  /*4860*/  UIADD3.64 UR34, UPT, UPT, UR50, 0x780, URZ ;  /* 0x0000078032227897 */ /* 0x000fc4000fffe0ff */
[----:B------:R-:W-:Y:S02]  /*4870*/  UIADD3 UR10, UPT, UPT, UR70, 0x140, URZ ;  /* 0x00000140460a7890 */ /* 0x000fe4000fffe0ff */
[----:B------:R-:W-:Y:S01]  /*4880*/  UIADD3.64 UR38, UPT, UPT, UR50, 0x800, URZ ;  /* 0x0000080032267897 */ /* 0x000fe2000fffe0ff */
[----:B------:R-:W-:Y:S01]  /*4890*/  UMOV UR46, 0x0 ;  /* 0x00000000002e7882 */ /* 0x000fe20000000000 */
[----:B------:R-:W-:Y:S01]  /*48a0*/  UMOV UR47, 0x8108010 ;  /* 0x08108010002f7882 */ /* 0x000fe20000000000 */
[----:B------:R-:W-:Y:S01]  /*48b0*/  UIADD3 UR16, UPT, UPT, UR70, 0x140, URZ ;  /* 0x0000014046107890 */ /* 0x000fe2000fffe0ff */
[----:B------:R2:W-:Y:S01]  /*48c0*/  UTCHMMA gdesc[UR48], gdesc[UR26], tmem[UR12], tmem[UR46], idesc[UR47], UPT ;  /* 0x00ff2e1a300075ea */ /* 0x0005e2000b80000c */
[----:B-1----:R-:W-:Y:S01]  /*48d0*/  UIADD3.64 UR40, UPT, UPT, UR50, 0x880, URZ ;  /* 0x0000088032287897 */ /* 0x002fe2000fffe0ff */
[----:B------:R-:W-:Y:S01]  /*48e0*/  UMOV UR64, 0x0 ;  /* 0x0000000000407882 */ /* 0x000fe20000000000 */
[----:B------:R-:W-:Y:S01]  /*48f0*/  UMOV UR65, 0x8108010 ;  /* 0x0810801000417882 */ /* 0x000fe20000000000 */
[----:B------:R-:W-:Y:S01]  /*4900*/  UIADD3 UR17, UPT, UPT, UR70, 0x140, URZ ;  /* 0x0000014046117890 */ /* 0x000fe2000fffe0ff */
[----:B------:R-:W-:Y:S01]  /*4910*/  UTCHMMA gdesc[UR52], gdesc[UR28], tmem[UR12], tmem[UR64], idesc[UR65], UPT ;  /* 0x00ff401c340075ea */ /* 0x000fe2000b80000c */
[----:B0-----:R-:W-:Y:S01]  /*4920*/  UIADD3.64 UR42, UPT, UPT, UR50, 0x900, URZ ;  /* 0x00000900322a7897 */ /* 0x001fe2000fffe0ff */
[----:B------:R-:W-:Y:S01]  /*4930*/  UMOV UR66, 0x0 ;  /* 0x0000000000427882 */ /* 0x000fe20000000000 */
[----:B------:R-:W-:Y:S01]  /*4940*/  UMOV UR67, 0x8108010 ;  /* 0x0810801000437882 */ /* 0x000fe20000000000 */
[----:B------:R-:W-:Y:S01]  /*4950*/  UIADD3 UR18, UPT, UPT, UR70, 0x140, URZ ;  /* 0x0000014046127890 */ /* 0x000fe2000fffe0ff */
[----:B------:R0:W-:Y:S01]  /*4960*/  UTCHMMA gdesc[UR60], gdesc[UR30], tmem[UR12], tmem[UR66], idesc[UR67], UPT ;  /* 0x00ff421e3c0075ea */ /* 0x0001e2000b80000c */
[----:B------:R-:W-:Y:S01]  /*4970*/  UIADD3.64 UR44, UPT, UPT, UR50, 0x980, URZ ;  /* 0x00000980322c7897 */ /* 0x000fe2000fffe0ff */
[----:B------:R-:W-:Y:S01]  /*4980*/  UMOV UR68, 0x0 ;  /* 0x0000000000447882 */ /* 0x000fe20000000000 */
[----:B------:R-:W-:Y:S01]  /*4990*/  UMOV UR69, 0x8108010 ;  /* 0x0810801000457882 */ /* 0x000fe20000000000 */
[----:B------:R-:W-:Y:S01]  /*49a0*/  UIADD3 UR19, UPT, UPT, UR70, 0x140, URZ ;  /* 0x0000014046137890 */ /* 0x000fe2000fffe0ff */
[----:B------:R1:W-:Y:S01]  /*49b0*/  UTCHMMA gdesc[UR58], gdesc[UR32], tmem[UR12], tmem[UR68], idesc[UR69], UPT ;  /* 0x00ff44203a0075ea */ /* 0x0003e2000b80000c */
[----:B--2---:R-:W-:Y:S01]  /*49c0*/  UIADD3.64 UR46, UPT, UPT, UR50, 0xa00, URZ ;  /* 0x00000a00322e7897 */ /* 0x004fe2000fffe0ff */
[----:B------:R-:W-:Y:S01]  /*49d0*/  UMOV UR72, 0x0 ;  /* 0x0000000000487882 */ /* 0x000fe20000000000 */
[----:B------:R-:W-:Y:S01]  /*49e0*/  UMOV UR73, 0x8108010 ;  /* 0x0810801000497882 */ /* 0x000fe20000000000 */
[----:B------:R-:W-:Y:S01]  /*49f0*/  UIADD3 UR56, UPT, UPT, UR70, 0x140, URZ ;  /* 0x0000014046387890 */ /* 0x000fe2000fffe0ff */
[----:B------:R1:W-:Y:S01]  /*4a00*/  UTCHMMA gdesc[UR54], gdesc[UR36], tmem[UR12], tmem[UR72], idesc[UR73], UPT ;  /* 0x00ff4824360075ea */ /* 0x0003e2000b80000c */
[----:B------:R-:W-:Y:S01]  /*4a10*/  UIADD3.64 UR48, UPT, UPT, UR50, 0xa80, URZ ;  /* 0x00000a8032307897 */ /* 0x000fe2000fffe0ff */
[----:B------:R1:W-:Y:S01]  /*4a20*/  UTCHMMA gdesc[UR34], gdesc[UR20], tmem[UR8], tmem[UR66], idesc[UR67], !UPT ;  /* 0x00ff4214220075ea */ /* 0x0003e2000f800008 */
[----:B------:R-:W-:Y:S01]  /*4a30*/  UIADD3 UR57, UPT, UPT, UR70, 0x140, URZ ;  /* 0x0000014046397890 */ /* 0x000fe2000fffe0ff */
[----:B------:R1:W-:Y:S01]  /*4a40*/  UTCHMMA gdesc[UR38], gdesc[UR22], tmem[UR10], tmem[UR64], idesc[UR65], UPT ;  /* 0x00ff4016260075ea */ /* 0x0003e2000b80000a */
[----:B------:R-:W-:Y:S01]  /*4a50*/  UIADD3.64 UR50, UPT, UPT, UR50, 0xb00, URZ ;  /* 0x00000b0032327897 */ /* 0x000fe2000fffe0ff */
[----:B------:R1:W-:Y:S01]  /*4a60*/  UTCHMMA gdesc[UR40], gdesc[UR24], tmem[UR16], tmem[UR68], idesc[UR69], UPT ;  /* 0x00ff4418280075ea */ /* 0x0003e2000b800010 */
[----:B0-----:R-:W-:Y:S01]  /*4a70*/  UMOV UR60, 0x0 ;  /* 0x00000000003c7882 */ /* 0x001fe20000000000 */
[----:B------:R-:W-:Y:S01]  /*4a80*/  UMOV UR61, 0x8108010 ;  /* 0x08108010003d7882 */ /* 0x000fe20000000000 */
[----:B------:R-:W-:Y:S01]  /*4a90*/  UMOV UR76, 0x0 ;  /* 0x00000000004c7882 */ /* 0x000fe20000000000 */
[----:B------:R1:W-:Y:S01]  /*4aa0*/  UTCHMMA gdesc[UR42], gdesc[UR26], tmem[UR17], tmem[UR60], idesc[UR61], UPT ;  /* 0x00ff3c1a2a0075ea */ /* 0x0003e2000b800011 */
[----:B------:R-:W-:Y:S01]  /*4ab0*/  UMOV UR77, 0x8108010 ;  /* 0x08108010004d7882 */ /* 0x000fe20000000000 */
[----:B------:R1:W-:Y:S01]  /*4ac0*/  UTCHMMA gdesc[UR44], gdesc[UR28], tmem[UR18], tmem[UR66], idesc[UR67], UPT ;  /* 0x00ff421c2c0075ea */ /* 0x0003e2000b800012 */
[----:B------:R-:W-:Y:S01]  /*4ad0*/  UMOV UR52, 0x0 ;  /* 0x0000000000347882 */ /* 0x000fe20000000000 */
[----:B------:R-:W-:Y:S01]  /*4ae0*/  UMOV UR53, 0x8108010 ;  /* 0x0810801000357882 */ /* 0x000fe20000000000 */
[----:B------:R1:W-:Y:S01]  /*4af0*/  UTCHMMA gdesc[UR46], gdesc[UR30], tmem[UR19], tmem[UR64], idesc[UR65], UPT ;  /* 0x00ff401e2e0075ea */ /* 0x0003e2000b800013 */
[----:B------:R1:W-:Y:S01]  /*4b00*/  UTCHMMA gdesc[UR48], gdesc[UR32], tmem[UR56], tmem[UR76], idesc[UR77], UPT ;  /* 0x00ff4c20300075ea */ /* 0x0003e2000b800038 */
[----:B------:R1:W-:Y:S01]  /*4b10*/  UTCHMMA gdesc[UR50], gdesc[UR36], tmem[UR57], tmem[UR52], idesc[UR53], UPT ;  /* 0x00ff3424320075ea */ /* 0x0003e2000b800039 */
[----:B------:R1:W-:Y:S01]  /*4b20*/  UTCBAR [UR62], URZ ;  /* 0x000000ff3e0073e9 */ /* 0x0003e200080000ff */
[----:B------:R-:W-:Y:S01]  /*4b30*/  NOP ;  /* 0x0000000000007918 */ /* 0x000fe20000000000 */
.L_x_6:
[----:B------:R-:W-:Y:S05]  /*4b40*/  @!P0 BRA `(.L_x_7) ;  /* 0x0000000000088947 */ /* 0x000fea0003800000 */
[----:B------:R-:W0:Y:S02]  /*4b50*/  SYNCS.PHASECHK.TRANS64.TRYWAIT P2, [UR71+0x14000], RZ ;  /* 0x014000ffff0075a7 */ /* 0x000e240008041147 */
[----:B0-----:R-:W-:Y:S05]  /*4b60*/  @!P2 BRA `(.L_x_8) ;  /* 0x000000e800cca947 */ /* 0x001fea0003800000 */
.L_x_7:
[----:B-1----:R-:W0:Y:S08]  /*4b70*/  S2UR UR8, SR_CTAID.Y ;  /* 0x00000000000879c3 */ /* 0x002e300000002600 */
[----:B------:R-:W-:Y:S01]  /*4b80*/  BAR.SYNC.DEFER_BLOCKING 0x0 ;  /* 0x0000000000007b1d */ /* 0x000fe20000010000 */
[----:B------:R-:W-:Y:S01]  /*4b90*/  IMAD R69, R69, UR75, RZ ;  /* 0x0000004b45457c24 */ /* 0x000fe2000f8e02ff */
[----:B------:R-:W-:Y:S01]  /*4ba0*/  UISETP.GT.AND UP2, UPT, UR74, -0x1, UPT ;  /* 0xffffffff4a00788c */ /* 0x000fe2000bf44270 */
[----:B------:R-:W-:-:S02]  /*4bb0*/  LOP3.LUT P6, RZ, R138, 0xff, RZ, 0xc0, !PT ;  /* 0x000000ff8aff7812 */ /* 0x000fc400078cc0ff */
[C---:B------:R-:W-:Y:S01]  /*4bc0*/  IMAD.SHL.U32 R3, R69.reuse, 0x2, RZ ;  /* 0x0000000245037824 */ /* 0x040fe200078e00ff */
[----:B------:R-:W1:Y:S02]  /*4bd0*/  LDCU UR10, c[0x0][0x3a8] ;  /* 0x00007500ff0a77ac */ /* 0x000e640008000800 */
[----:B------:R-:W2:Y:S01]  /*4be0*/  LDC R100, c[0x0][0x3d8] ;  /* 0x0000f600ff647b82 */ /* 0x000ea20000000800 */
[----:B------:R-:W1:Y:S01]  /*4bf0*/  LDTM.x64 R4, tmem[UR11] ;  /* 0x0000000b000479ee */ /* 0x000e620008340000 */
[----:B------:R-:W-:Y:S01]  /*4c00*/  IMAD.HI R68, R69, 0x2, RZ ;  /* 0x0000000245447827 */ /* 0x000fe200078e02ff */
[----:B------:R-:W-:Y:S02]  /*4c10*/  PRMT R251, RZ, 0x7610, R251 ;  /* 0x00007610fffb7816 */ /* 0x000fe400000000fb */
[----:B------:R-:W-:Y:S02]  /*4c20*/  PRMT R250, RZ, 0x7610, R250 ;  /* 0x00007610fffa7816 */ /* 0x000fe400000000fa */
[----:B------:R-:W-:Y:S01]  /*4c30*/  PRMT R139, RZ, 0x7610, R139 ;  /* 0x00007610ff8b7816 */ /* 0x000fe2000000008b */
[----:B------:R-:W3:Y:S01]  /*4c40*/  LDC R102, c[0x0][0x3d8] ;  /* 0x0000f600ff667b82 */ /* 0x000ee20000000800 */
[----:B------:R-:W-:-:S02]  /*4c50*/  PRMT R135, RZ, 0x7610, R135 ;  /* 0x00007610ff877816 */ /* 0x000fc40000000087 */
[----:B------:R-:W-:Y:S02]  /*4c60*/  PRMT R134, RZ, 0x7610, R134 ;  /* 0x00007610ff867816 */ /* 0x000fe40000000086 */
[----:B------:R-:W-:Y:S01]  /*4c70*/  PRMT R133, RZ, 0x7610, R133 ;  /* 0x00007610ff857816 */ /* 0x000fe20000000085 */
[----:B0-----:R-:W-:Y:S02]  /*4c80*/  UIMAD UR63, UR8, UR63, URZ ;  /* 0x0000003f083f72a4 */ /* 0x001fe4000f8e02ff */
[----:B------:R-:W0:Y:S02]  /*4c90*/  LDC R104, c[0x0][0x3d8] ;  /* 0x0000f600ff687b82 */ /* 0x000e240000000800 */
[----:B------:R-:W-:Y:S02]  /*4ca0*/  USHF.L.U32 UR8, UR63, 0x1, URZ ;  /* 0x000000013f087899 */ /* 0x000fe400080006ff */
[----:B------:R-:W-:Y:S01]  /*4cb0*/  UIMAD.WIDE UR16, UR63, 0x2, URZ ;  /* 0x000000023f1078a5 */ /* 0x000fe2000f8e02ff */
[----:B-1----:R-:W-:-:S03]  /*4cc0*/  FMUL R78, R6, UR10 ;  /* 0x0000000a064e7c20 */ /* 0x002fc60008400000 */
[----:B------:R-:W-:Y:S01]  /*4cd0*/  IADD3 R142, P2, P3, R3, UR8, R142 ;  /* 0x00000008038e7c10 */ /* 0x000fe2000fb5e08e */
[----:B------:R-:W1:Y:S01]  /*4ce0*/  LDC R6, c[0x0][0x3d8] ;  /* 0x0000f600ff067b82 */ /* 0x000e620000000800 */
[----:B------:R-:W-:Y:S01]  /*4cf0*/  SHF.R.U32.HI R3, RZ, 0x6, R138 ;  /* 0x00000006ff037819 */ /* 0x000fe2000001168a */
[----:B------:R-:W-:Y:S01]  /*4d00*/  FMUL R72, R36, UR10 ;  /* 0x0000000a24487c20 */ /* 0x000fe20008400000 */
[----:B------:R-:W-:Y:S01]  /*4d10*/  FMUL R90, R38, UR10 ;  /* 0x0000000a265a7c20 */ /* 0x000fe20008400000 */
[----:B------:R-:W4:Y:S01]  /*4d20*/  LDCU UR8, c[0x0][0x3d8] ;  /* 0x00007b00ff0877ac */ /* 0x000f220008000800 */
[----:B------:R-:W-:Y:S01]  /*4d30*/  SGXT.U32 R3, R3, 0x2 ;  /* 0x000000020303781a */ /* 0x000fe20000000000 */
[----:B------:R-:W-:Y:S01]  /*4d40*/  FMUL R77, R39, UR10 ;  /* 0x0000000a274d7c20 */ /* 0x000fe20008400000 */
[----:B------:R-:W-:Y:S01]  /*4d50*/  FMUL R0, R40, UR10 ;  /* 0x0000000a28007c20 */ /* 0x000fe20008400000 */
[----:B------:R-:W0:Y:S01]  /*4d60*/  LDC R36, c[0x0][0x3d8] ;  /* 0x0000f600ff247b82 */ /* 0x000e220000000800 */
[----:B------:R-:W-:Y:S01]  /*4d70*/  FMUL R75, R28, UR10 ;  /* 0x0000000a1c4b7c20 */ /* 0x000fe20008400000 */
[----:B------:R-:W-:Y:S01]  /*4d80*/  FMUL R28, R53, UR10 ;  /* 0x0000000a351c7c20 */ /* 0x000fe20008400000 */
[----:B------:R-:W-:Y:S01]  /*4d90*/  FMUL R79, R25, UR10 ;  /* 0x0000000a194f7c20 */ /* 0x000fe20008400000 */
[----:B------:R-:W-:Y:S01]  /*4da0*/  FMUL R25, R44, UR10 ;  /* 0x0000000a2c197c20 */ /* 0x000fe20008400000 */
[----:B------:R-:W-:Y:S01]  /*4db0*/  FMUL R71, R61, UR10 ;  /* 0x0000000a3d477c20 */ /* 0x000fe20008400000 */
        /* <DEDUP_REMOVED lines=8> */
[----:B----4-:R-:W-:-:S02]  /*4e40*/  IMAD R39, R3, UR8, RZ ;  /* 0x0000000803277c24 */ /* 0x010fc4000f8e02ff */
[----:B------:R-:W-:Y:S01]  /*4e50*/  FMUL R34, R56, UR10 ;  /* 0x0000000a38227c20 */ /* 0x000fe20008400000 */
[----:B------:R-:W4:Y:S01]  /*4e60*/  LDC R40, c[0x0][0x3d8] ;  /* 0x0000f600ff287b82 */ /* 0x000f220000000800 */
[----:B------:R-:W-:Y:S01]  /*4e70*/  FMUL R82, R58, UR10 ;  /* 0x0000000a3a527c20 */ /* 0x000fe20008400000 */
[----:B--2---:R-:W-:Y:S02]  /*4e80*/  IMAD R53, R100, 0x4, R39 ;  /* 0x0000000464357824 */ /* 0x004fe400078e0227 */
[----:B------:R-:W-:Y:S01]  /*4e90*/  FMUL R91, R21, UR10 ;  /* 0x0000000a155b7c20 */ /* 0x000fe20008400000 */
[----:B------:R-:W-:Y:S01]  /*4ea0*/  FMUL R21, R32, UR10 ;  /* 0x0000000a20157c20 */ /* 0x000fe20008400000 */
[----:B------:R-:W-:Y:S01]  /*4eb0*/  FMUL R32, R60, UR10 ;  /* 0x0000000a3c207c20 */ /* 0x000fe20008400000 */
[----:B---3--:R-:W-:Y:S01]  /*4ec0*/  IMAD R61, R102, 0x4, R53 ;  /* 0x00000004663d7824 */ /* 0x008fe200078e0235 */
[----:B------:R-:W-:Y:S01]  /*4ed0*/  IADD3.X R68, PT, PT, R68, UR17, R143, P2, P3 ;  /* 0x0000001144447c10 */ /* 0x000fe200097e648f */
[----:B------:R-:W2:Y:S01]  /*4ee0*/  LDC R44, c[0x0][0x3d8] ;  /* 0x0000f600ff2c7b82 */ /* 0x000ea20000000800 */
[C---:B------:R-:W-:Y:S01]  /*4ef0*/  LEA R112, P2, R39.reuse, R142, 0x1 ;  /* 0x0000008e27707211 */ /* 0x040fe200078408ff */
[----:B------:R-:W-:Y:S01]  /*4f00*/  FMUL R73, R62, UR10 ;  /* 0x0000000a3e497c20 */ /* 0x000fe20008400000 */
[----:B-1----:R-:W-:Y:S01]  /*4f10*/  LEA R65, R6, R61, 0x2 ;  /* 0x0000003d06417211 */ /* 0x002fe200078e10ff */
[----:B------:R-:W-:Y:S01]  /*4f20*/  FMUL R62, R64, UR10 ;  /* 0x0000000a403e7c20 */ /* 0x000fe20008400000 */
[----:B------:R-:W-:Y:S01]  /*4f30*/  LEA.HI.X.SX32 R113, R39, R68, 0x1, P2 ;  /* 0x0000004427717211 */ /* 0x000fe200010f0eff */
[----:B------:R-:W-:Y:S01]  /*4f40*/  FMUL R74, R14, UR10 ;  /* 0x0000000a0e4a7c20 */ /* 0x000fe20008400000 */
[----:B------:R-:W-:Y:S01]  /*4f50*/  LEA R200, P4, R53, R142, 0x1 ;  /* 0x0000008e35c87211 */ /* 0x000fe200078808ff */
[----:B------:R-:W1:Y:S01]  /*4f60*/  LDC R50, c[0x0][0x3d8] ;  /* 0x0000f600ff327b82 */ /* 0x000e620000000800 */
[----:B0-----:R-:W-:-:S02]  /*4f70*/  IMAD R67, R36, 0x4, R65 ;  /* 0x0000000424437824 */ /* 0x001fc400078e0241 */
[----:B------:R-:W-:Y:S01]  /*4f80*/  FMUL R14, R52, UR10 ;  /* 0x0000000a340e7c20 */ /* 0x000fe20008400000 */
[----:B------:R-:W-:Y:S01]  /*4f90*/  FMUL R52, R66, UR10 ;  /* 0x0000000a42347c20 */ /* 0x000fe20008400000 */
[----:B------:R-:W-:Y:S01]  /*4fa0*/  LEA.HI.X.SX32 R201, R53, R68, 0x1, P4 ;  /* 0x0000004435c97211 */ /* 0x000fe200020f0eff */
[----:B------:R-:W-:Y:S01]  /*4fb0*/  IMAD R93, R38, 0x4, R67 ;  /* 0x00000004265d7824 */ /* 0x000fe200078e0243 */
[-C--:B------:R-:W-:Y:S01]  /*4fc0*/  LEA R110, P2, R61, R142.reuse, 0x1 ;  /* 0x0000008e3d6e7211 */ /* 0x080fe200078408ff */
[----:B------:R-:W-:Y:S01]  /*4fd0*/  FMUL R5, R5, UR10 ;  /* 0x0000000a05057c20 */ /* 0x000fe20008400000 */
[----:B------:R-:W0:Y:S01]  /*4fe0*/  LDC R54, c[0x0][0x3d8] ;  /* 0x0000f600ff367b82 */ /* 0x000e220000000800 */
[----:B----4-:R-:W-:Y:S01]  /*4ff0*/  IMAD R95, R40, 0x4, R93 ;  /* 0x00000004285f7824 */ /* 0x010fe200078e025d */
[----:B------:R-:W-:Y:S01]  /*5000*/  LEA R198, P4, R65, R142, 0x1 ;  /* 0x0000008e41c67211 */ /* 0x000fe200078808ff */
[----:B------:R-:W-:Y:S01]  /*5010*/  FMUL R7, R7, UR10 ;  /* 0x0000000a07077c20 */ /* 0x000fe20008400000 */
[----:B------:R-:W-:Y:S01]  /*5020*/  LEA.HI.X.SX32 R111, R61, R68, 0x1, P2 ;  /* 0x000000443d6f7211 */ /* 0x000fe200010f0eff */
[----:B------:R-:W-:Y:S01]  /*5030*/  FMUL R83, R9, UR10 ;  /* 0x0000000a09537c20 */ /* 0x000fe20008400000 */
[----:B------:R-:W-:Y:S01]  /*5040*/  LEA R196, P5, R67, R142, 0x1 ;  /* 0x0000008e43c47211 */ /* 0x000fe200078a08ff */
[----:B------:R-:W-:Y:S01]  /*5050*/  FMUL R11, R11, UR10 ;  /* 0x0000000a0b0b7c20 */ /* 0x000fe20008400000 */
[----:B------:R-:W3:Y:S01]  /*5060*/  LDC R56, c[0x0][0x3d8] ;  /* 0x0000f600ff387b82 */ /* 0x000ee20000000800 */
[----:B--2---:R-:W-:Y:S01]  /*5070*/  IMAD R97, R44, 0x4, R95 ;  /* 0x000000042c617824 */ /* 0x004fe200078e025f */
[----:B------:R-:W-:Y:S01]  /*5080*/  LEA.HI.X.SX32 R199, R65, R68, 0x1, P4 ;  /* 0x0000004441c77211 */ /* 0x000fe200020f0eff */
[----:B------:R-:W-:Y:S01]  /*5090*/  FMUL R8, R8, UR10 ;  /* 0x0000000a08087c20 */ /* 0x000fe20008400000 */
[----:B------:R-:W-:Y:S01]  /*50a0*/  LEA R194, P2, R93, R142, 0x1 ;  /* 0x0000008e5dc27211 */ /* 0x000fe200078408ff */
[----:B------:R-:W-:Y:S01]  /*50b0*/  FMUL R9, R13, UR10 ;  /* 0x0000000a0d097c20 */ /* 0x000fe20008400000 */
[-C--:B------:R-:W-:Y:S01]  /*50c0*/  LEA.HI.X.SX32 R197, R67, R68.reuse, 0x1, P5 ;  /* 0x0000004443c57211 */ /* 0x080fe200028f0eff */
[----:B------:R-:W-:Y:S01]  /*50d0*/  FMUL R76, R15, UR10 ;  /* 0x0000000a0f4c7c20 */ /* 0x000fe20008400000 */
[----:B------:R-:W2:Y:S01]  /*50e0*/  LDC R58, c[0x0][0x3d8] ;  /* 0x0000f600ff3a7b82 */ /* 0x000ea20000000800 */
[----:B-1----:R-:W-:Y:S01]  /*50f0*/  LEA R39, R50, R97, 0x2 ;  /* 0x0000006132277211 */ /* 0x002fe200078e10ff */
[----:B------:R-:W-:Y:S01]  /*5100*/  FMUL R89, R19, UR10 ;  /* 0x0000000a13597c20 */ /* 0x000fe20008400000 */
[----:B------:R-:W-:Y:S01]  /*5110*/  LEA.HI.X.SX32 R195, R93, R68, 0x1, P2 ;  /* 0x000000445dc37211 */ /* 0x000fe200010f0eff */
[----:B------:R-:W-:Y:S01]  /*5120*/  FMUL R4, R4, UR10 ;  /* 0x0000000a04047c20 */ /* 0x000fe20008400000 */
[-C--:B------:R-:W-:Y:S01]  /*5130*/  LEA R192, P4, R95, R142.reuse, 0x1 ;  /* 0x0000008e5fc07211 */ /* 0x080fe200078808ff */
[----:B------:R-:W-:Y:S01]  /*5140*/  FMUL R12, R12, UR10 ;  /* 0x0000000a0c0c7c20 */ /* 0x000fe20008400000 */
[-C--:B------:R-:W-:Y:S01]  /*5150*/  LEA R188, P2, R39, R142.reuse, 0x1 ;  /* 0x0000008e27bc7211 */ /* 0x080fe200078408ff */
[----:B------:R-:W1:Y:S01]  /*5160*/  LDC R60, c[0x0][0x3d8] ;  /* 0x0000f600ff3c7b82 */ /* 0x000e620000000800 */
[----:B0-----:R-:W-:Y:S01]  /*5170*/  IMAD R53, R54, 0x4, R39 ;  /* 0x0000000436357824 */ /* 0x001fe200078e0227 */
[----:B------:R-:W-:Y:S01]  /*5180*/  LEA R190, P5, R97, R142, 0x1 ;  /* 0x0000008e61be7211 */ /* 0x000fe200078a08ff */
[----:B------:R-:W-:Y:S01]  /*5190*/  FMUL R10, R10, UR10 ;  /* 0x0000000a0a0a7c20 */ /* 0x000fe20008400000 */
[-C--:B------:R-:W-:Y:S01]  /*51a0*/  LEA.HI.X.SX32 R193, R95, R68.reuse, 0x1, P4 ;  /* 0x000000445fc17211 */ /* 0x080fe200020f0eff */
[----:B------:R-:W-:Y:S01]  /*51b0*/  FMUL R81, R16, UR10 ;  /* 0x0000000a10517c20 */ /* 0x000fe20008400000 */
[----:B------:R-:W-:Y:S01]  /*51c0*/  LEA.HI.X.SX32 R189, R39, R68, 0x1, P2 ;  /* 0x0000004427bd7211 */ /* 0x000fe200010f0eff */
[----:B------:R-:W-:Y:S01]  /*51d0*/  FMUL R85, R17, UR10 ;  /* 0x0000000a11557c20 */ /* 0x000fe20008400000 */
[----:B------:R-:W0:Y:S01]  /*51e0*/  LDC R64, c[0x0][0x3d8] ;  /* 0x0000f600ff407b82 */ /* 0x000e220000000800 */
[----:B---3--:R-:W-:Y:S01]  /*51f0*/  IMAD R61, R56, 0x4, R53 ;  /* 0x00000004383d7824 */ /* 0x008fe200078e0235 */
        /* <DEDUP_REMOVED lines=8> */
[-C--:B------:R-:W-:Y:S01]  /*5280*/  LEA.HI.X.SX32 R187, R53, R68.reuse, 0x1, P4 ;  /* 0x0000004435bb7211 */ /* 0x080fe200020f0eff */
[----:B------:R-:W-:Y:S01]  /*5290*/  FMUL R15, R27, UR10 ;  /* 0x0000000a1b0f7c20 */ /* 0x000fe20008400000 */
[----:B------:R-:W-:Y:S01]  /*52a0*/  LEA.HI.X.SX32 R185, R61, R68, 0x1, P5 ;  /* 0x000000443db97211 */ /* 0x000fe200028f0eff */
[----:B------:R-:W-:Y:S01]  /*52b0*/  FMUL R96, R22, UR10 ;  /* 0x0000000a16607c20 */ /* 0x000fe20008400000 */
[----:B------:R-:W-:Y:S01]  /*52c0*/  LEA R182, P2, R65, R142, 0x1 ;  /* 0x0000008e41b67211 */ /* 0x000fe200078408ff */
[----:B------:R-:W-:Y:S01]  /*52d0*/  FMUL R17, R31, UR10 ;  /* 0x0000000a1f117c20 */ /* 0x000fe20008400000 */
[----:B------:R-:W2:Y:S01]  /*52e0*/  LDC R106, c[0x0][0x3d8] ;  /* 0x0000f600ff6a7b82 */ /* 0x000ea20000000800 */
[----:B-1----:R-:W-:Y:S01]  /*52f0*/  IMAD R67, R60, 0x4, R65 ;  /* 0x000000043c437824 */ /* 0x002fe200078e0241 */
[----:B------:R-:W-:Y:S01]  /*5300*/  LEA.HI.X.SX32 R183, R65, R68, 0x1, P2 ;  /* 0x0000004441b77211 */ /* 0x000fe200010f0eff */
[----:B------:R-:W-:Y:S01]  /*5310*/  FMUL R19, R35, UR10 ;  /* 0x0000000a23137c20 */ /* 0x000fe20008400000 */
[----:B------:R-:W-:Y:S01]  /*5320*/  ISETP.GT.AND P3, PT, R140, RZ, PT ;  /* 0x000000ff8c00720c */ /* 0x000fe20003f64270 */
[----:B------:R-:W-:Y:S01]  /*5330*/  FMUL R92, R30, UR10 ;  /* 0x0000000a1e5c7c20 */ /* 0x000fe20008400000 */
[----:B------:R-:W-:Y:S01]  /*5340*/  LEA R180, P4, R67, R142, 0x1 ;  /* 0x0000008e43b47211 */ /* 0x000fe200078808ff */
[----:B------:R-:W-:Y:S01]  /*5350*/  FMUL R23, R43, UR10 ;  /* 0x0000000a2b177c20 */ /* 0x000fe20008400000 */
[----:B0-----:R-:W-:Y:S01]  /*5360*/  LEA R39, R64, R67, 0x2 ;  /* 0x0000004340277211 */ /* 0x001fe200078e10ff */
[----:B------:R-:W0:Y:S01]  /*5370*/  LDC R108, c[0x0][0x3d8] ;  /* 0x0000f600ff6c7b82 */ /* 0x000e220000000800 */
[----:B------:R-:W-:Y:S01]  /*5380*/  LEA.HI.X.SX32 R181, R67, R68, 0x1, P4 ;  /* 0x0000004443b57211 */ /* 0x000fe200020f0eff */
[----:B------:R-:W-:Y:S01]  /*5390*/  FMUL R16, R29, UR10 ;  /* 0x0000000a1d107c20 */ /* 0x000fe20008400000 */
[----:B------:R-:W-:Y:S01]  /*53a0*/  LEA R178, P5, R39, R142, 0x1 ;  /* 0x0000008e27b27211 */ /* 0x000fe200078a08ff */
[----:B------:R-:W-:Y:S01]  /*53b0*/  FMUL R31, R47, UR10 ;  /* 0x0000000a2f1f7c20 */ /* 0x000fe20008400000 */
[----:B------:R-:W-:Y:S01]  /*53c0*/  ISETP.GT.AND P4, PT, R140, 0x1, PT ;  /* 0x000000018c00780c */ /* 0x000fe20003f84270 */
[----:B------:R-:W-:Y:S01]  /*53d0*/  FMUL R88, R42, UR10 ;  /* 0x0000000a2a587c20 */ /* 0x000fe20008400000 */
[----:B---3--:R-:W-:Y:S01]  /*53e0*/  IMAD R53, R66, 0x4, R39 ;  /* 0x0000000442357824 */ /* 0x008fe200078e0227 */
[----:B------:R-:W-:Y:S01]  /*53f0*/  LEA.HI.X.SX32 R179, R39, R68, 0x1, P5 ;  /* 0x0000004427b37211 */ /* 0x000fe200028f0eff */
[----:B------:R-:W1:Y:S01]  /*5400*/  LDC R100, c[0x0][0x3d8] ;  /* 0x0000f600ff647b82 */ /* 0x000e620000000800 */
[----:B------:R-:W-:Y:S01]  /*5410*/  FSEL R78, R78, -INF , P4 ;  /* 0xff8000004e4e7808 */ /* 0x000fe20002000000 */
[----:B------:R-:W-:Y:S01]  /*5420*/  IMAD R61, R104, 0x4, R53 ;  /* 0x00000004683d7824 */ /* 0x000fe200078e0235 */
[-C--:B------:R-:W-:Y:S01]  /*5430*/  LEA R176, P2, R53, R142.reuse, 0x1 ;  /* 0x0000008e35b07211 */ /* 0x080fe200078408ff */
[----:B------:R-:W-:Y:S01]  /*5440*/  FMUL R48, R48, UR10 ;  /* 0x0000000a30307c20 */ /* 0x000fe20008400000 */
[----:B------:R-:W-:Y:S01]  /*5450*/  ISETP.GT.AND P4, PT, R140, 0x5, PT ;  /* 0x000000058c00780c */ /* 0x000fe20003f84270 */
[----:B--2---:R-:W-:Y:S01]  /*5460*/  IMAD R39, R106, 0x4, R61 ;  /* 0x000000046a277824 */ /* 0x004fe200078e023d */
[----:B------:R-:W-:Y:S01]  /*5470*/  LEA R174, P5, R61, R142, 0x1 ;  /* 0x0000008e3dae7211 */ /* 0x000fe200078a08ff */
[----:B------:R-:W-:Y:S01]  /*5480*/  FMUL R27, R51, UR10 ;  /* 0x0000000a331b7c20 */ /* 0x000fe20008400000 */
[-C--:B------:R-:W-:Y:S01]  /*5490*/  LEA.HI.X.SX32 R177, R53, R68.reuse, 0x1, P2 ;  /* 0x0000004435b17211 */ /* 0x080fe200010f0eff */
[----:B------:R-:W-:Y:S01]  /*54a0*/  FMUL R18, R33, UR10 ;  /* 0x0000000a21127c20 */ /* 0x000fe20008400000 */
[----:B------:R-:W-:Y:S01]  /*54b0*/  LEA.HI.X.SX32 R175, R61, R68, 0x1, P5 ;  /* 0x000000443daf7211 */ /* 0x000fe200028f0eff */
[----:B------:R-:W-:Y:S01]  /*54c0*/  FMUL R69, R59, UR10 ;  /* 0x0000000a3b457c20 */ /* 0x000fe20008400000 */
[----:B------:R-:W-:Y:S01]  /*54d0*/  ISETP.GT.AND P5, PT, R140, 0x2, PT ;  /* 0x000000028c00780c */ /* 0x000fe20003fa4270 */
[----:B------:R-:W2:Y:S01]  /*54e0*/  LDC R59, c[0x0][0x3d8] ;  /* 0x0000f600ff3b7b82 */ /* 0x000ea20000000800 */
[----:B------:R-:W-:Y:S01]  /*54f0*/  LEA R172, P2, R39, R142, 0x1 ;  /* 0x0000008e27ac7211 */ /* 0x000fe200078408ff */
[----:B0-----:R-:W-:Y:S01]  /*5500*/  IMAD R61, R108, 0x4, R39 ;  /* 0x000000046c3d7824 */ /* 0x001fe200078e0227 */
[----:B------:R-:W-:Y:S01]  /*5510*/  FSEL R53, R5, -INF , P3 ;  /* 0xff80000005357808 */ /* 0x000fe20001800000 */
[----:B------:R-:W-:Y:S01]  /*5520*/  FMUL R46, R46, UR10 ;  /* 0x0000000a2e2e7c20 */ /* 0x000fe20008400000 */
[C---:B------:R-:W-:Y:S01]  /*5530*/  ISETP.GT.AND P3, PT, R140.reuse, 0x4, PT ;  /* 0x000000048c00780c */ /* 0x040fe20003f64270 */
[----:B------:R-:W-:Y:S01]  /*5540*/  FMUL R29, R55, UR10 ;  /* 0x0000000a371d7c20 */ /* 0x000fe20008400000 */
[----:B------:R-:W-:Y:S01]  /*5550*/  FSEL R5, R7, -INF , P5 ;  /* 0xff80000007057808 */ /* 0x000fe20002800000 */
[----:B------:R-:W0:Y:S01]  /*5560*/  LDC R3, c[0x0][0x3d8] ;  /* 0x0000f600ff037b82 */ /* 0x000e220000000800 */
[C---:B------:R-:W-:Y:S01]  /*5570*/  ISETP.GT.AND P5, PT, R140.reuse, 0x6, PT ;  /* 0x000000068c00780c */ /* 0x040fe20003fa4270 */
[----:B------:R-:W-:Y:S01]  /*5580*/  FMUL R35, R37, UR10 ;  /* 0x0000000a25237c20 */ /* 0x000fe20008400000 */
[----:B------:R-:W-:Y:S01]  /*5590*/  LEA.HI.X.SX32 R173, R39, R68, 0x1, P2 ;  /* 0x0000004427ad7211 */ /* 0x000fe200010f0eff */
[----:B------:R-:W-:Y:S01]  /*55a0*/  FMUL R30, R57, UR10 ;  /* 0x0000000a391e7c20 */ /* 0x000fe20008400000 */
[C---:B------:R-:W-:Y:S01]  /*55b0*/  ISETP.GT.AND P2, PT, R140.reuse, 0x3, PT ;  /* 0x000000038c00780c */ /* 0x040fe20003f44270 */
[----:B------:R-:W-:Y:S01]  /*55c0*/  FMUL R63, R63, UR10 ;  /* 0x0000000a3f3f7c20 */ /* 0x000fe20008400000 */
[----:B------:R-:W-:Y:S01]  /*55d0*/  FSEL R39, R83, -INF , P3 ;  /* 0xff80000053277808 */ /* 0x000fe20001800000 */
[----:B------:R-:W3:Y:S01]  /*55e0*/  LDC R57, c[0x0][0x3d8] ;  /* 0x0000f600ff397b82 */ /* 0x000ee20000000800 */
[C---:B------:R-:W-:Y:S01]  /*55f0*/  ISETP.GT.AND P3, PT, R140.reuse, 0x8, PT ;  /* 0x000000088c00780c */ /* 0x040fe20003f64270 */
[----:B------:R-:W-:Y:S01]  /*5600*/  FMUL R22, R41, UR10 ;  /* 0x0000000a29167c20 */ /* 0x000fe20008400000 */
[----:B------:R-:W-:Y:S01]  /*5610*/  FSEL R7, R11, -INF , P5 ;  /* 0xff8000000b077808 */ /* 0x000fe20002800000 */
[----:B------:R-:W-:Y:S01]  /*5620*/  FMUL R33, R49, UR10 ;  /* 0x0000000a31217c20 */ /* 0x000fe20008400000 */
[----:B------:R-:W-:Y:S01]  /*5630*/  ISETP.GT.AND P5, PT, R140, 0xa, PT ;  /* 0x0000000a8c00780c */ /* 0x000fe20003fa4270 */
[----:B------:R-:W-:Y:S01]  /*5640*/  FMUL R24, R45, UR10 ;  /* 0x0000000a2d187c20 */ /* 0x000fe20008400000 */
[----:B------:R-:W-:Y:S01]  /*5650*/  FSEL R44, R8, -INF , P2 ;  /* 0xff800000082c7808 */ /* 0x000fe20001000000 */
[----:B------:R-:W4:Y:S01]  /*5660*/  LDC R55, c[0x0][0x3d8] ;  /* 0x0000f600ff377b82 */ /* 0x000f220000000800 */
[----:B------:R-:W-:Y:S01]  /*5670*/  FSEL R8, R9, -INF , P3 ;  /* 0xff80000009087808 */ /* 0x000fe20001800000 */
[----:B------:R0:W-:Y:S01]  /*5680*/  STL.64 [R1+0x48], R112 ;  /* 0x0000487001007387 */ /* 0x0001e20000100a00 */
[----:B------:R-:W-:-:S02]  /*5690*/  FSEL R9, R76, -INF , P5 ;  /* 0xff8000004c097808 */ /* 0x000fc40002800000 */
[C---:B------:R-:W-:Y:S01]  /*56a0*/  ISETP.GT.AND P5, PT, R140.reuse, 0xe, PT ;  /* 0x0000000e8c00780c */ /* 0x040fe20003fa4270 */
[----:B------:R0:W-:Y:S01]  /*56b0*/  STL.64 [R1+0x40], R110 ;  /* 0x0000406e01007387 */ /* 0x0001e20000100a00 */
[----:B------:R-:W-:Y:S01]  /*56c0*/  ISETP.GT.AND P2, PT, R140, 0x7, PT ;  /* 0x000000078c00780c */ /* 0x000fe20003f44270 */
[----:B------:R-:W0:Y:S01]  /*56d0*/  LDC R51, c[0x0][0x3d8] ;  /* 0x0000f600ff337b82 */ /* 0x000e220000000800 */
[----:B------:R-:W-:Y:S02]  /*56e0*/  FSEL R11, R89, -INF , P5 ;  /* 0xff800000590b7808 */ /* 0x000fe40002800000 */
[----:B------:R-:W-:Y:S02]  /*56f0*/  PLOP3.LUT P5, PT, PT, PT, UP2, 0x80, 0x8 ;  /* 0x000000000008781c */ /* 0x000fe40003faf028 */
[----:B------:R-:W-:Y:S02]  /*5700*/  FSEL R38, R12, -INF , P2 ;  /* 0xff8000000c267808 */ /* 0x000fe40001000000 */
[----:B------:R-:W-:Y:S01]  /*5710*/  FSEL R4, R4, -INF , P5 ;  /* 0xff80000004047808 */ /* 0x000fe20002800000 */
[----:B------:R-:W0:Y:S01]  /*5720*/  LDC R49, c[0x0][0x3d8] ;  /* 0x0000f600ff317b82 */ /* 0x000e220000000800 */
[----:B------:R-:W-:-:S02]  /*5730*/  ISETP.GT.AND P2, PT, R140, 0xb, PT ;  /* 0x0000000b8c00780c */ /* 0x000fc40003f44270 */
[----:B------:R-:W-:Y:S02]  /*5740*/  FMNMX3 R50, R4, R53, R78, !PT ;  /* 0x0000003504327276 */ /* 0x000fe4000780004e */
[----:B------:R-:W-:Y:S02]  /*5750*/  FSEL R40, R10, -INF , P4 ;  /* 0xff8000000a287808 */ /* 0x000fe40002000000 */
[----:B------:R-:W-:Y:S01]  /*5760*/  FMNMX3 R50, R50, R5, R44, !PT ;  /* 0x0000000532327276 */ /* 0x000fe2000780002c */
[----:B------:R-:W0:Y:S01]  /*5770*/  LDC R45, c[0x0][0x3d8] ;  /* 0x0000f600ff2d7b82 */ /* 0x000e220000000800 */
[C---:B------:R-:W-:Y:S02]  /*5780*/  ISETP.GT.AND P4, PT, R140.reuse, 0x9, PT ;  /* 0x000000098c00780c */ /* 0x040fe40003f84270 */
[----:B------:R-:W-:Y:S02]  /*5790*/  ISETP.GT.AND P3, PT, R140, 0xc, PT ;  /* 0x0000000c8c00780c */ /* 0x000fe40003f64270 */
[----:B------:R-:W-:-:S02]  /*57a0*/  FSEL R76, R81, -INF , P2 ;  /* 0xff800000514c7808 */ /* 0x000fc40001000000 */
[----:B------:R-:W-:Y:S01]  /*57b0*/  ISETP.GT.AND P2, PT, R140, 0xf, PT ;  /* 0x0000000f8c00780c */ /* 0x000fe20003f44270 */
[----:B------:R-:W0:Y:S01]  /*57c0*/  LDC R47, c[0x0][0x3d8] ;  /* 0x0000f600ff2f7b82 */ /* 0x000e220000000800 */
[----:B------:R-:W-:Y:S02]  /*57d0*/  FMNMX3 R50, R50, R39, R40, !PT ;  /* 0x0000002732327276 */ /* 0x000fe40007800028 */
[----:B------:R-:W-:Y:S02]  /*57e0*/  FSEL R36, R74, -INF , P4 ;  /* 0xff8000004a247808 */ /* 0x000fe40002000000 */
[----:B------:R-:W-:Y:S02]  /*57f0*/  FSEL R10, R85, -INF , P3 ;  /* 0xff800000550a7808 */ /* 0x000fe40001800000 */
[----:B------:R-:W-:Y:S01]  /*5800*/  ISETP.GT.AND P3, PT, R140, 0x10, PT ;  /* 0x000000108c00780c */ /* 0x000fe20003f64270 */
[----:B------:R-:W0:Y:S01]  /*5810*/  LDC R43, c[0x0][0x3d8] ;  /* 0x0000f600ff2b7b82 */ /* 0x000e220000000800 */
[----:B------:R-:W-:-:S02]  /*5820*/  FSEL R74, R87, -INF , P2 ;  /* 0xff800000574a7808 */ /* 0x000fc40001000000 */
[----:B------:R-:W-:Y:S02]  /*5830*/  ISETP.GT.AND P2, PT, R140, 0x12, PT ;  /* 0x000000128c00780c */ /* 0x000fe40003f44270 */
[----:B------:R-:W-:Y:S02]  /*5840*/  FMNMX3 R65, R50, R7, R38, !PT ;  /* 0x0000000732417276 */ /* 0x000fe40007800026 */
[C---:B------:R-:W-:Y:S01]  /*5850*/  ISETP.GT.AND P4, PT, R140.reuse, 0xd, PT ;  /* 0x0000000d8c00780c */ /* 0x040fe20003f84270 */
[----:B------:R-:W0:Y:S01]  /*5860*/  LDC R42, c[0x0][0x3d8] ;  /* 0x0000f600ff2a7b82 */ /* 0x000e220000000800 */
[----:B------:R-:W-:Y:S02]  /*5870*/  FSEL R12, R91, -INF , P3 ;  /* 0xff8000005b0c7808 */ /* 0x000fe40001800000 */
[----:B------:R-:W-:Y:S02]  /*5880*/  ISETP.GT.AND P3, PT, R140, 0x13, PT ;  /* 0x000000138c00780c */ /* 0x000fe40003f64270 */
[----:B------:R-:W-:-:S02]  /*5890*/  FSEL R13, R13, -INF , P2 ;  /* 0xff8000000d0d7808 */ /* 0x000fc40001000000 */
[----:B------:R-:W-:Y:S01]  /*58a0*/  FMNMX3 R65, R65, R8, R36, !PT ;  /* 0x0000000841417276 */ /* 0x000fe20007800024 */
[----:B------:R-:W0:Y:S01]  /*58b0*/  LDC R41, c[0x0][0x3d8] ;  /* 0x0000f600ff297b82 */ /* 0x000e220000000800 */
[----:B------:R-:W-:Y:S02]  /*58c0*/  ISETP.GT.AND P2, PT, R140, 0x16, PT ;  /* 0x000000168c00780c */ /* 0x000fe40003f44270 */
[----:B------:R-:W-:Y:S02]  /*58d0*/  FSEL R98, R98, -INF , P4 ;  /* 0xff80000062627808 */ /* 0x000fe40002000000 */
[----:B------:R-:W-:Y:S02]  /*58e0*/  ISETP.GT.AND P4, PT, R140, 0x11, PT ;  /* 0x000000118c00780c */ /* 0x000fe40003f84270 */
[----:B------:R-:W-:Y:S01]  /*58f0*/  FSEL R70, R70, -INF , P3 ;  /* 0xff80000046467808 */ /* 0x000fe20001800000 */
[----:B------:R-:W0:Y:S01]  /*5900*/  LDC R6, c[0x0][0x3d8] ;  /* 0x0000f600ff067b82 */ /* 0x000e220000000800 */
[----:B------:R-:W-:-:S02]  /*5910*/  FMNMX3 R65, R65, R9, R76, !PT ;  /* 0x0000000941417276 */ /* 0x000fc4000780004c */
[C---:B------:R-:W-:Y:S02]  /*5920*/  ISETP.GT.AND P3, PT, R140.reuse, 0x17, PT ;  /* 0x000000178c00780c */ /* 0x040fe40003f64270 */
[----:B------:R-:W-:Y:S02]  /*5930*/  FSEL R15, R15, -INF , P2 ;  /* 0xff8000000f0f7808 */ /* 0x000fe40001000000 */
[----:B------:R-:W-:Y:S01]  /*5940*/  ISETP.GT.AND P2, PT, R140, 0x1a, PT ;  /* 0x0000001a8c00780c */ /* 0x000fe20003f44270 */
[----:B------:R-:W0:Y:S01]  /*5950*/  LDC R37, c[0x0][0x3d8] ;  /* 0x0000f600ff257b82 */ /* 0x000e220000000800 */
[----:B------:R-:W-:Y:S02]  /*5960*/  FSEL R96, R96, -INF , P4 ;  /* 0xff80000060607808 */ /* 0x000fe40002000000 */
[----:B------:R-:W-:Y:S02]  /*5970*/  FMNMX3 R65, R65, R10, R98, !PT ;  /* 0x0000000a41417276 */ /* 0x000fe40007800062 */
[----:B------:R-:W-:-:S02]  /*5980*/  ISETP.GT.AND P4, PT, R140, 0x15, PT ;  /* 0x000000158c00780c */ /* 0x000fc40003f84270 */
[----:B------:R-:W-:Y:S01]  /*5990*/  FSEL R66, R75, -INF , P3 ;  /* 0xff8000004b427808 */ /* 0x000fe20001800000 */
[----:B------:R-:W0:Y:S01]  /*59a0*/  @!P6 SYNCS.CCTL.IV [UR71+0x14000] ;  /* 0x01400000ff00e9b1 */ /* 0x000e220008000047 */
[C---:B------:R-:W-:Y:S01]  /*59b0*/  ISETP.GT.AND P3, PT, R140.reuse, 0x1b, PT ;  /* 0x0000001b8c00780c */ /* 0x040fe20003f64270 */
[----:B------:R-:W-:Y:S01]  /*59c0*/  NOP ;  /* 0x0000000000007918 */ /* 0x000fe20000000000 */
[----:B------:R-:W-:Y:S02]  /*59d0*/  FSEL R17, R17, -INF , P2 ;  /* 0xff80000011117808 */ /* 0x000fe40001000000 */
[----:B------:R-:W-:Y:S02]  /*59e0*/  ISETP.GT.AND P2, PT, R140, 0x1e, PT ;  /* 0x0000001e8c00780c */ /* 0x000fe40003f44270 */
[----:B------:R-:W-:Y:S02]  /*59f0*/  FMNMX3 R65, R65, R11, R74, !PT ;  /* 0x0000000b41417276 */ /* 0x000fe4000780004a */
[----:B------:R-:W-:-:S02]  /*5a00*/  FSEL R94, R94, -INF , P4 ;  /* 0xff8000005e5e7808 */ /* 0x000fc40002000000 */
[C---:B------:R-:W-:Y:S02]  /*5a10*/  ISETP.GT.AND P4, PT, R140.reuse, 0x19, PT ;  /* 0x000000198c00780c */ /* 0x040fe40003f84270 */
[----:B------:R-:W-:Y:S02]  /*5a20*/  FSEL R64, R21, -INF , P3 ;  /* 0xff80000015407808 */ /* 0x000fe40001800000 */
[C---:B------:R-:W-:Y:S02]  /*5a30*/  ISETP.GT.AND P3, PT, R140.reuse, 0x1f, PT ;  /* 0x0000001f8c00780c */ /* 0x040fe40003f64270 */
[----:B------:R-:W-:Y:S02]  /*5a40*/  FSEL R19, R19, -INF , P2 ;  /* 0xff80000013137808 */ /* 0x000fe40001000000 */
[----:B------:R-:W-:Y:S02]  /*5a50*/  ISETP.GT.AND P5, PT, R140, 0x14, PT ;  /* 0x000000148c00780c */ /* 0x000fe40003fa4270 */
[----:B------:R-:W-:-:S02]  /*5a60*/  FMNMX3 R65, R65, R12, R96, !PT ;  /* 0x0000000c41417276 */ /* 0x000fc40007800060 */
[----:B------:R-:W-:Y:S02]  /*5a70*/  ISETP.GT.AND P2, PT, R140, 0x22, PT ;  /* 0x000000228c00780c */ /* 0x000fe40003f44270 */
[----:B------:R-:W-:Y:S02]  /*5a80*/  FSEL R92, R92, -INF , P4 ;  /* 0xff8000005c5c7808 */ /* 0x000fe40002000000 */
[----:B------:R-:W-:Y:S02]  /*5a90*/  ISETP.GT.AND P4, PT, R140, 0x1d, PT ;  /* 0x0000001d8c00780c */ /* 0x000fe40003f84270 */
[----:B------:R-:W-:Y:S02]  /*5aa0*/  FSEL R58, R72, -INF , P3 ;  /* 0xff800000483a7808 */ /* 0x000fe40001800000 */
[----:B------:R-:W-:Y:S02]  /*5ab0*/  FSEL R79, R79, -INF , P5 ;  /* 0xff8000004f4f7808 */ /* 0x000fe40002800000 */
[----:B------:R-:W-:-:S02]  /*5ac0*/  FMNMX3 R65, R65, R13, R70, !PT ;  /* 0x0000000d41417276 */ /* 0x000fc40007800046 */
[C---:B------:R-:W-:Y:S02]  /*5ad0*/  ISETP.GT.AND P3, PT, R140.reuse, 0x23, PT ;  /* 0x000000238c00780c */ /* 0x040fe40003f64270 */
[----:B------:R-:W-:Y:S02]  /*5ae0*/  FSEL R21, R77, -INF , P2 ;  /* 0xff8000004d157808 */ /* 0x000fe40001000000 */
[----:B------:R-:W-:Y:S02]  /*5af0*/  ISETP.GT.AND P2, PT, R140, 0x26, PT ;  /* 0x000000268c00780c */ /* 0x000fe40003f44270 */
[----:B------:R-:W-:Y:S02]  /*5b00*/  FSEL R60, R80, -INF , P4 ;  /* 0xff800000503c7808 */ /* 0x000fe40002000000 */
[C---:B------:R-:W-:Y:S02]  /*5b10*/  ISETP.GT.AND P5, PT, R140.reuse, 0x18, PT ;  /* 0x000000188c00780c */ /* 0x040fe40003fa4270 */
[----:B------:R-:W-:-:S02]  /*5b20*/  ISETP.GT.AND P4, PT, R140, 0x21, PT ;  /* 0x000000218c00780c */ /* 0x000fc40003f84270 */
[----:B------:R-:W-:Y:S02]  /*5b30*/  FMNMX3 R65, R65, R79, R94, !PT ;  /* 0x0000004f41417276 */ /* 0x000fe4000780005e */
[----:B------:R-:W-:Y:S02]  /*5b40*/  FSEL R56, R0, -INF , P3 ;  /* 0xff80000000387808 */ /* 0x000fe40001800000 */
[C---:B------:R-:W-:Y:S02]  /*5b50*/  ISETP.GT.AND P3, PT, R140.reuse, 0x27, PT ;  /* 0x000000278c00780c */ /* 0x040fe40003f64270 */
[----:B------:R-:W-:Y:S02]  /*5b60*/  FSEL R23, R23, -INF , P2 ;  /* 0xff80000017177808 */ /* 0x000fe40001000000 */
[----:B------:R-:W-:Y:S02]  /*5b70*/  ISETP.GT.AND P2, PT, R140, 0x2a, PT ;  /* 0x0000002a8c00780c */ /* 0x000fe40003f44270 */
[----:B------:R-:W-:-:S02]  /*5b80*/  FSEL R16, R16, -INF , P5 ;  /* 0xff80000010107808 */ /* 0x000fc40002800000 */
[----:B------:R-:W-:Y:S02]  /*5b90*/  FSEL R90, R90, -INF , P4 ;  /* 0xff8000005a5a7808 */ /* 0x000fe40002000000 */
[----:B------:R-:W-:Y:S02]  /*5ba0*/  FMNMX3 R65, R65, R15, R66, !PT ;  /* 0x0000000f41417276 */ /* 0x000fe40007800042 */
[C---:B------:R-:W-:Y:S02]  /*5bb0*/  ISETP.GT.AND P4, PT, R140.reuse, 0x25, PT ;  /* 0x000000258c00780c */ /* 0x040fe40003f84270 */
[----:B------:R-:W-:Y:S02]  /*5bc0*/  FSEL R54, R25, -INF , P3 ;  /* 0xff80000019367808 */ /* 0x000fe40001800000 */
[----:B------:R-:W-:Y:S02]  /*5bd0*/  ISETP.GT.AND P3, PT, R140, 0x2b, PT ;  /* 0x0000002b8c00780c */ /* 0x000fe40003f64270 */
[----:B------:R-:W-:-:S02]  /*5be0*/  FSEL R25, R31, -INF , P2 ;  /* 0xff8000001f197808 */ /* 0x000fc40001000000 */
[C---:B------:R-:W-:Y:S02]  /*5bf0*/  ISETP.GT.AND P2, PT, R140.reuse, 0x2e, PT ;  /* 0x0000002e8c00780c */ /* 0x040fe40003f44270 */
[----:B------:R-:W-:Y:S02]  /*5c00*/  ISETP.GT.AND P5, PT, R140, 0x1c, PT ;  /* 0x0000001c8c00780c */ /* 0x000fe40003fa4270 */
[----:B------:R-:W-:Y:S02]  /*5c10*/  FMNMX3 R65, R65, R16, R92, !PT ;  /* 0x0000001041417276 */ /* 0x000fe4000780005c */
[----:B------:R-:W-:Y:S02]  /*5c20*/  FSEL R88, R88, -INF , P4 ;  /* 0xff80000058587808 */ /* 0x000fe40002000000 */
[----:B------:R-:W-:Y:S02]  /*5c30*/  ISETP.GT.AND P4, PT, R140, 0x29, PT ;  /* 0x000000298c00780c */ /* 0x000fe40003f84270 */
[----:B------:R-:W-:-:S02]  /*5c40*/  FSEL R48, R48, -INF , P3 ;  /* 0xff80000030307808 */ /* 0x000fc40001800000 */
[----:B------:R-:W-:Y:S02]  /*5c50*/  ISETP.GT.AND P3, PT, R140, 0x2f, PT ;  /* 0x0000002f8c00780c */ /* 0x000fe40003f64270 */
[----:B------:R-:W-:Y:S02]  /*5c60*/  FSEL R27, R27, -INF , P2 ;  /* 0xff8000001b1b7808 */ /* 0x000fe40001000000 */
[----:B------:R-:W-:Y:S02]  /*5c70*/  FSEL R18, R18, -INF , P5 ;  /* 0xff80000012127808 */ /* 0x000fe40002800000 */
[----:B------:R-:W-:Y:S02]  /*5c80*/  FMNMX3 R65, R65, R17, R64, !PT ;  /* 0x0000001141417276 */ /* 0x000fe40007800040 */
[----:B------:R-:W-:Y:S02]  /*5c90*/  ISETP.GT.AND P2, PT, R140, 0x32, PT ;  /* 0x000000328c00780c */ /* 0x000fe40003f44270 */
[----:B------:R-:W-:-:S02]  /*5ca0*/  FSEL R50, R46, -INF , P4 ;  /* 0xff8000002e327808 */ /* 0x000fc40002000000 */
[----:B------:R-:W-:Y:S02]  /*5cb0*/  FSEL R46, R14, -INF , P3 ;  /* 0xff8000000e2e7808 */ /* 0x000fe40001800000 */
[C---:B------:R-:W-:Y:S02]  /*5cc0*/  ISETP.GT.AND P5, PT, R140.reuse, 0x20, PT ;  /* 0x000000208c00780c */ /* 0x040fe40003fa4270 */
[----:B------:R-:W-:Y:S02]  /*5cd0*/  FMNMX3 R65, R65, R18, R60, !PT ;  /* 0x0000001241417276 */ /* 0x000fe4000780003c */
[C---:B------:R-:W-:Y:S02]  /*5ce0*/  ISETP.GT.AND P3, PT, R140.reuse, 0x33, PT ;  /* 0x000000338c00780c */ /* 0x040fe40003f64270 */
[----:B------:R-:W-:Y:S02]  /*5cf0*/  FSEL R29, R29, -INF , P2 ;  /* 0xff8000001d1d7808 */ /* 0x000fe40001000000 */
[----:B------:R-:W-:-:S02]  /*5d00*/  ISETP.GT.AND P2, PT, R140, 0x36, PT ;  /* 0x000000368c00780c */ /* 0x000fc40003f44270 */
[----:B------:R-:W-:Y:S02]  /*5d10*/  FSEL R35, R35, -INF , P5 ;  /* 0xff80000023237808 */ /* 0x000fe40002800000 */
[----:B------:R-:W-:Y:S02]  /*5d20*/  FMNMX3 R65, R65, R19, R58, !PT ;  /* 0x0000001341417276 */ /* 0x000fe4000780003a */
[----:B------:R-:W-:Y:S02]  /*5d30*/  FSEL R34, R34, -INF , P3 ;  /* 0xff80000022227808 */ /* 0x000fe40001800000 */
[C---:B------:R-:W-:Y:S02]  /*5d40*/  ISETP.GT.AND P3, PT, R140.reuse, 0x37, PT ;  /* 0x000000378c00780c */ /* 0x040fe40003f64270 */
[----:B------:R-:W-:Y:S02]  /*5d50*/  FSEL R31, R69, -INF , P2 ;  /* 0xff800000451f7808 */ /* 0x000fe40001000000 */
[----:B------:R-:W-:-:S02]  /*5d60*/  ISETP.GT.AND P2, PT, R140, 0x3a, PT ;  /* 0x0000003a8c00780c */ /* 0x000fc40003f44270 */
[----:B------:R-:W-:Y:S02]  /*5d70*/  ISETP.GT.AND P5, PT, R140, 0x24, PT ;  /* 0x000000248c00780c */ /* 0x000fe40003fa4270 */
[----:B------:R-:W-:Y:S02]  /*5d80*/  FMNMX3 R65, R65, R35, R90, !PT ;  /* 0x0000002341417276 */ /* 0x000fe4000780005a */
[----:B------:R-:W-:Y:S02]  /*5d90*/  FSEL R0, R32, -INF , P3 ;  /* 0xff80000020007808 */ /* 0x000fe40001800000 */
[----:B------:R-:W-:Y:S02]  /*5da0*/  ISETP.GT.AND P3, PT, R140, 0x3b, PT ;  /* 0x0000003b8c00780c */ /* 0x000fe40003f64270 */
[----:B------:R-:W-:Y:S02]  /*5db0*/  FSEL R14, R63, -INF , P2 ;  /* 0xff8000003f0e7808 */ /* 0x000fe40001000000 */
[----:B-1----:R-:W-:-:S02]  /*5dc0*/  LEA R63, R100, R61, 0x2 ;  /* 0x0000003d643f7211 */ /* 0x002fc400078e10ff */
[----:B------:R-:W-:Y:S02]  /*5dd0*/  FSEL R22, R22, -INF , P5 ;  /* 0xff80000016167808 */ /* 0x000fe40002800000 */
[----:B------:R-:W-:Y:S01]  /*5de0*/  FMNMX3 R65, R65, R21, R56, !PT ;  /* 0x0000001541417276 */ /* 0x000fe20007800038 */
[----:B--2---:R-:W-:Y:S01]  /*5df0*/  IMAD R59, R59, 0x4, R63 ;  /* 0x000000043b3b7824 */ /* 0x004fe200078e023f */
[----:B------:R-:W-:Y:S02]  /*5e00*/  FSEL R62, R62, -INF , P3 ;  /* 0xff8000003e3e7808 */ /* 0x000fe40001800000 */
[----:B------:R-:W-:Y:S02]  /*5e10*/  LEA R170, P3, R61, R142, 0x1 ;  /* 0x0000008e3daa7211 */ /* 0x000fe400078608ff */
[----:B------:R-:W-:Y:S02]  /*5e20*/  ISETP.GT.AND P5, PT, R140, 0x28, PT ;  /* 0x000000288c00780c */ /* 0x000fe40003fa4270 */
[----:B------:R-:W-:-:S02]  /*5e30*/  FMNMX3 R65, R65, R22, R88, !PT ;  /* 0x0000001641417276 */ /* 0x000fc40007800058 */
[----:B------:R-:W-:Y:S01]  /*5e40*/  LEA.HI.X.SX32 R171, R61, R68, 0x1, P3 ;  /* 0x000000443dab7211 */ /* 0x000fe200018f0eff */
[----:B0-----:R-:W-:Y:S01]  /*5e50*/  IMAD R61, R3, 0x4, R59 ;  /* 0x00000004033d7824 */ /* 0x001fe200078e023b */
[----:B------:R-:W-:Y:S02]  /*5e60*/  FSEL R24, R24, -INF , P5 ;  /* 0xff80000018187808 */ /* 0x000fe40002800000 */
[----:B------:R-:W-:Y:S01]  /*5e70*/  FMNMX3 R65, R65, R23, R54, !PT ;  /* 0x0000001741417276 */ /* 0x000fe20007800036 */
[----:B---3--:R-:W-:Y:S01]  /*5e80*/  IMAD R57, R57, 0x4, R61 ;  /* 0x0000000439397824 */ /* 0x008fe200078e023d */
[C---:B------:R-:W-:Y:S02]  /*5e90*/  ISETP.GT.AND P5, PT, R140.reuse, 0x2c, PT ;  /* 0x0000002c8c00780c */ /* 0x040fe40003fa4270 */
[----:B------:R-:W-:Y:S01]  /*5ea0*/  ISETP.GT.AND P4, PT, R140, 0x2d, PT ;  /* 0x0000002d8c00780c */ /* 0x000fe20003f84270 */
[----:B----4-:R-:W-:Y:S01]  /*5eb0*/  IMAD R55, R55, 0x4, R57 ;  /* 0x0000000437377824 */ /* 0x010fe200078e0239 */
[----:B------:R-:W-:-:S02]  /*5ec0*/  FMNMX3 R65, R65, R24, R50, !PT ;  /* 0x0000001841417276 */ /* 0x000fc40007800032 */
[----:B------:R-:W-:Y:S02]  /*5ed0*/  ISETP.GT.AND P2, PT, R140, 0x3e, PT ;  /* 0x0000003e8c00780c */ /* 0x000fe40003f44270 */
[----:B------:R-:W-:Y:S02]  /*5ee0*/  FSEL R33, R33, -INF , P5 ;  /* 0xff80000021217808 */ /* 0x000fe40002800000 */
[----:B------:R-:W-:Y:S02]  /*5ef0*/  FSEL R86, R86, -INF , P4 ;  /* 0xff80000056567808 */ /* 0x000fe40002000000 */
[----:B------:R-:W-:Y:S02]  /*5f00*/  FMNMX3 R65, R65, R25, R48, !PT ;  /* 0x0000001941417276 */ /* 0x000fe40007800030 */
[----:B------:R-:W-:Y:S02]  /*5f10*/  FSEL R26, R26, -INF , P2 ;  /* 0xff8000001a1a7808 */ /* 0x000fe40001000000 */
[----:B------:R-:W-:-:S02]  /*5f20*/  LEA R168, P2, R63, R142, 0x1 ;  /* 0x0000008e3fa87211 */ /* 0x000fc400078408ff */
[C---:B------:R-:W-:Y:S02]  /*5f30*/  ISETP.GT.AND P5, PT, R140.reuse, 0x30, PT ;  /* 0x000000308c00780c */ /* 0x040fe40003fa4270 */
[----:B------:R-:W-:Y:S02]  /*5f40*/  ISETP.GT.AND P4, PT, R140, 0x31, PT ;  /* 0x000000318c00780c */ /* 0x000fe40003f84270 */
[----:B------:R-:W-:Y:S02]  /*5f50*/  FMNMX3 R65, R65, R33, R86, !PT ;  /* 0x0000002141417276 */ /* 0x000fe40007800056 */
[----:B------:R-:W-:Y:S02]  /*5f60*/  LEA R51, R51, R55, 0x2 ;  /* 0x0000003733337211 */ /* 0x000fe400078e10ff */
[----:B------:R-:W-:Y:S02]  /*5f70*/  LEA.HI.X.SX32 R169, R63, R68, 0x1, P2 ;  /* 0x000000443fa97211 */ /* 0x000fe400010f0eff */
[----:B------:R-:W-:Y:S01]  /*5f80*/  LEA R164, P2, R61, R142, 0x1 ;  /* 0x0000008e3da47211 */ /* 0x000fe200078408ff */
[----:B------:R-:W-:Y:S01]  /*5f90*/  IMAD R49, R49, 0x4, R51 ;  /* 0x0000000431317824 */ /* 0x000fe200078e0233 */
[----:B------:R-:W-:-:S02]  /*5fa0*/  FSEL R28, R28, -INF , P5 ;  /* 0xff8000001c1c7808 */ /* 0x000fc40002800000 */
[----:B------:R-:W-:Y:S01]  /*5fb0*/  FSEL R84, R84, -INF , P4 ;  /* 0xff80000054547808 */ /* 0x000fe20002000000 */
[----:B------:R-:W-:Y:S01]  /*5fc0*/  IMAD R45, R45, 0x4, R49 ;  /* 0x000000042d2d7824 */ /* 0x000fe200078e0231 */
[----:B------:R-:W-:Y:S02]  /*5fd0*/  FMNMX3 R65, R65, R27, R46, !PT ;  /* 0x0000001b41417276 */ /* 0x000fe4000780002e */
[----:B------:R-:W-:Y:S01]  /*5fe0*/  LEA.HI.X.SX32 R165, R61, R68, 0x1, P2 ;  /* 0x000000443da57211 */ /* 0x000fe200010f0eff */
[----:B------:R-:W-:Y:S01]  /*5ff0*/  IMAD R47, R47, 0x4, R45 ;  /* 0x000000042f2f7824 */ /* 0x000fe200078e022d */
[C---:B------:R-:W-:Y:S02]  /*6000*/  ISETP.GT.AND P5, PT, R140.reuse, 0x34, PT ;  /* 0x000000348c00780c */ /* 0x040fe40003fa4270 */
[----:B------:R-:W-:Y:S01]  /*6010*/  ISETP.GT.AND P4, PT, R140, 0x35, PT ;  /* 0x000000358c00780c */ /* 0x000fe20003f84270 */
[----:B------:R-:W-:Y:S01]  /*6020*/  IMAD R43, R43, 0x4, R47 ;  /* 0x000000042b2b7824 */ /* 0x000fe200078e022f */
[----:B------:R-:W-:-:S02]  /*6030*/  FMNMX3 R65, R65, R28, R84, !PT ;  /* 0x0000001c41417276 */ /* 0x000fc40007800054 */
[-C--:B------:R-:W-:Y:S02]  /*6040*/  LEA R162, P2, R57, R142.reuse, 0x1 ;  /* 0x0000008e39a27211 */ /* 0x080fe400078408ff */
[----:B------:R-:W-:Y:S02]  /*6050*/  FSEL R30, R30, -INF , P5 ;  /* 0xff8000001e1e7808 */ /* 0x000fe40002800000 */
[----:B------:R-:W-:Y:S02]  /*6060*/  FSEL R82, R82, -INF , P4 ;  /* 0xff80000052527808 */ /* 0x000fe40002000000 */
[----:B------:R-:W-:Y:S02]  /*6070*/  FMNMX3 R65, R65, R29, R34, !PT ;  /* 0x0000001d41417276 */ /* 0x000fe40007800022 */
[----:B------:R-:W-:Y:S02]  /*6080*/  LEA R166, P3, R59, R142, 0x1 ;  /* 0x0000008e3ba67211 */ /* 0x000fe400078608ff */
[----:B------:R-:W-:-:S02]  /*6090*/  LEA.HI.X.SX32 R163, R57, R68, 0x1, P2 ;  /* 0x0000004439a37211 */ /* 0x000fc400010f0eff */
[----:B------:R-:W-:Y:S02]  /*60a0*/  LEA R158, P2, R51, R142, 0x1 ;  /* 0x0000008e339e7211 */ /* 0x000fe400078408ff */
[C---:B------:R-:W-:Y:S01]  /*60b0*/  ISETP.GT.AND P5, PT, R140.reuse, 0x38, PT ;  /* 0x000000388c00780c */ /* 0x040fe20003fa4270 */
[----:B------:R0:W5:Y:S01]  /*60c0*/  @P0 LDG.E.U16 R251, desc[UR14][R162.64] ;  /* 0x0000000ea2fb0981 */ /* 0x000162000c1e1500 */
[----:B------:R-:W-:Y:S02]  /*60d0*/  ISETP.GT.AND P4, PT, R140, 0x39, PT ;  /* 0x000000398c00780c */ /* 0x000fe40003f84270 */
[----:B------:R-:W-:Y:S02]  /*60e0*/  FMNMX3 R65, R65, R30, R82, !PT ;  /* 0x0000001e41417276 */ /* 0x000fe40007800052 */
[----:B------:R-:W-:Y:S02]  /*60f0*/  LEA.HI.X.SX32 R167, R59, R68, 0x1, P3 ;  /* 0x000000443ba77211 */ /* 0x000fe400018f0eff */
[----:B------:R-:W-:-:S02]  /*6100*/  LEA R160, P3, R55, R142, 0x1 ;  /* 0x0000008e37a07211 */ /* 0x000fc400078608ff */
[----:B------:R-:W-:Y:S02]  /*6110*/  LEA.HI.X.SX32 R159, R51, R68, 0x1, P2 ;  /* 0x00000044339f7211 */ /* 0x000fe400010f0eff */
[----:B------:R-:W-:Y:S02]  /*6120*/  LEA R154, P2, R45, R142, 0x1 ;  /* 0x0000008e2d9a7211 */ /* 0x000fe400078408ff */
[----:B------:R-:W-:Y:S01]  /*6130*/  FSEL R32, R71, -INF , P5 ;  /* 0xff80000047207808 */ /* 0x000fe20002800000 */
[----:B------:R0:W5:Y:S01]  /*6140*/  @P0 LDG.E.U16 R250, desc[UR14][R158.64] ;  /* 0x0000000e9efa0981 */ /* 0x000162000c1e1500 */
[----:B------:R-:W-:Y:S02]  /*6150*/  FSEL R72, R73, -INF , P4 ;  /* 0xff80000049487808 */ /* 0x000fe40002000000 */
[----:B------:R-:W-:Y:S02]  /*6160*/  FMNMX3 R65, R65, R31, R0, !PT ;  /* 0x0000001f41417276 */ /* 0x000fe40007800000 */
[----:B------:R-:W-:-:S02]  /*6170*/  LEA.HI.X.SX32 R161, R55, R68, 0x1, P3 ;  /* 0x0000004437a17211 */ /* 0x000fc400018f0eff */
[----:B------:R-:W-:Y:S02]  /*6180*/  LEA R156, P3, R49, R142, 0x1 ;  /* 0x0000008e319c7211 */ /* 0x000fe400078608ff */
[----:B------:R-:W-:Y:S02]  /*6190*/  LEA.HI.X.SX32 R155, R45, R68, 0x1, P2 ;  /* 0x000000442d9b7211 */ /* 0x000fe400010f0eff */
[----:B------:R-:W-:Y:S02]  /*61a0*/  LEA R45, R42, R43, 0x2 ;  /* 0x0000002b2a2d7211 */ /* 0x000fe400078e10ff */
[C---:B------:R-:W-:Y:S01]  /*61b0*/  ISETP.GT.AND P5, PT, R140.reuse, 0x3c, PT ;  /* 0x0000003c8c00780c */ /* 0x040fe20003fa4270 */
[----:B------:R0:W5:Y:S01]  /*61c0*/  @P0 LDG.E.U16 R139, desc[UR14][R154.64] ;  /* 0x0000000e9a8b0981 */ /* 0x000162000c1e1500 */
[----:B------:R-:W-:Y:S01]  /*61d0*/  ISETP.GT.AND P4, PT, R140, 0x3d, PT ;  /* 0x0000003d8c00780c */ /* 0x000fe20003f84270 */
[----:B------:R-:W-:Y:S01]  /*61e0*/  IMAD R41, R41, 0x4, R45 ;  /* 0x0000000429297824 */ /* 0x000fe200078e022d */
[----:B------:R-:W-:-:S02]  /*61f0*/  FMNMX3 R65, R65, R32, R72, !PT ;  /* 0x0000002041417276 */ /* 0x000fc40007800048 */
[----:B------:R-:W-:Y:S02]  /*6200*/  LEA.HI.X.SX32 R157, R49, R68, 0x1, P3 ;  /* 0x00000044319d7211 */ /* 0x000fe400018f0eff */
[----:B------:R-:W-:Y:S02]  /*6210*/  LEA R150, P3, R43, R142, 0x1 ;  /* 0x0000008e2b967211 */ /* 0x000fe400078608ff */
[----:B------:R-:W-:Y:S02]  /*6220*/  FSEL R20, R20, -INF , P5 ;  /* 0xff80000014147808 */ /* 0x000fe40002800000 */
[----:B------:R-:W-:Y:S02]  /*6230*/  FSEL R52, R52, -INF , P4 ;  /* 0xff80000034347808 */ /* 0x000fe40002000000 */
[----:B------:R-:W-:Y:S02]  /*6240*/  FMNMX3 R65, R65, R14, R62, !PT ;  /* 0x0000000e41417276 */ /* 0x000fe4000780003e */
[----:B------:R-:W-:-:S02]  /*6250*/  LEA R152, P2, R47, R142, 0x1 ;  /* 0x0000008e2f987211 */ /* 0x000fc400078408ff */
[----:B------:R-:W-:Y:S01]  /*6260*/  LEA.HI.X.SX32 R151, R43, R68, 0x1, P3 ;  /* 0x000000442b977211 */ /* 0x000fe200018f0eff */
[----:B------:R-:W-:Y:S01]  /*6270*/  IMAD R43, R6, 0x4, R41 ;  /* 0x00000004062b7824 */ /* 0x000fe200078e0229 */
[----:B------:R-:W-:Y:S02]  /*6280*/  FMNMX3 R65, R65, R20, R52, !PT ;  /* 0x0000001441417276 */ /* 0x000fe40007800034 */
[----:B------:R-:W-:Y:S01]  /*6290*/  LEA.HI.X.SX32 R153, R47, R68, 0x1, P2 ;  /* 0x000000442f997211 */ /* 0x000fe200010f0eff */
[----:B------:R-:W-:Y:S01]  /*62a0*/  IMAD R37, R37, 0x4, R43 ;  /* 0x0000000425257824 */ /* 0x000fe200078e022b */
[----:B------:R-:W-:Y:S01]  /*62b0*/  LEA R148, P2, R45, R142, 0x1 ;  /* 0x0000008e2d947211 */ /* 0x000fe200078408ff */
[----:B------:R0:W5:Y:S01]  /*62c0*/  @P0 LDG.E.U16 R135, desc[UR14][R150.64] ;  /* 0x0000000e96870981 */ /* 0x000162000c1e1500 */
[----:B------:R-:W-:Y:S02]  /*62d0*/  FMNMX3 R3, R65, -INF , R26, !PT ;  /* 0xff80000041037876 */ /* 0x000fe4000780001a */
[----:B------:R-:W-:-:S02]  /*62e0*/  LEA.HI.X.SX32 R149, R45, R68, 0x1, P2 ;  /* 0x000000442d957211 */ /* 0x000fc400010f0eff */
[-C--:B------:R-:W-:Y:S01]  /*62f0*/  LEA R146, P2, R41, R142.reuse, 0x1 ;  /* 0x0000008e29927211 */ /* 0x080fe200078408ff */
[--C-:B------:R-:W-:Y:S01]  /*6300*/  FADD R78, R78, -R3.reuse ;  /* 0x800000034e4e7221 */ /* 0x100fe20000000000 */
[-C--:B------:R-:W-:Y:S01]  /*6310*/  LEA R144, P3, R43, R142.reuse, 0x1 ;  /* 0x0000008e2b907211 */ /* 0x080fe200078608ff */
[--C-:B------:R-:W-:Y:S01]  /*6320*/  FADD R49, R5, -R3.reuse ;  /* 0x8000000305317221 */ /* 0x100fe20000000000 */
[----:B------:R-:W-:Y:S01]  /*6330*/  LEA R142, P4, R37, R142, 0x1 ;  /* 0x0000008e258e7211 */ /* 0x000fe200078808ff */
[----:B------:R-:W-:Y:S01]  /*6340*/  FMUL R78, R78, 1.4426950216293334961 ;  /* 0x3fb8aa3b4e4e7820 */ /* 0x000fe20000400000 */
[--C-:B------:R-:W-:Y:S01]  /*6350*/  FADD R36, R36, -R3.reuse ;  /* 0x8000000324247221 */ /* 0x100fe20000000000 */
[--C-:B------:R-:W-:Y:S01]  /*6360*/  FADD R53, R53, -R3.reuse ;  /* 0x8000000335357221 */ /* 0x100fe20000000000 */
[-C--:B------:R-:W-:Y:S01]  /*6370*/  LEA.HI.X.SX32 R143, R37, R68.reuse, 0x1, P4 ;  /* 0x00000044258f7211 */ /* 0x080fe200020f0eff */
[--C-:B------:R-:W-:Y:S01]  /*6380*/  FADD R37, R7, -R3.reuse ;  /* 0x8000000307257221 */ /* 0x100fe20000000000 */
[----:B------:R1:W-:Y:S01]  /*6390*/  MUFU.EX2 R5, R78 ;  /* 0x0000004e00057308 */ /* 0x0003e20000000800 */
[--C-:B------:R-:W-:Y:S01]  /*63a0*/  FADD R44, R44, -R3.reuse ;  /* 0x800000032c2c7221 */ /* 0x100fe20000000000 */
[--C-:B------:R-:W-:Y:S01]  /*63b0*/  FADD R39, R39, -R3.reuse ;  /* 0x8000000327277221 */ /* 0x100fe20000000000 */
[--C-:B------:R-:W-:Y:S01]  /*63c0*/  FADD R40, R40, -R3.reuse ;  /* 0x8000000328287221 */ /* 0x100fe20000000000 */
[--C-:B------:R-:W-:Y:S01]  /*63d0*/  FADD R38, R38, -R3.reuse ;  /* 0x8000000326267221 */ /* 0x100fe20000000000 */
[----:B------:R-:W-:Y:S01]  /*63e0*/  FMUL R81, R36, 1.4426950216293334961 ;  /* 0x3fb8aa3b24517820 */ /* 0x000fe20000400000 */
[----:B------:R-:W-:Y:S01]  /*63f0*/  FMUL R53, R53, 1.4426950216293334961 ;  /* 0x3fb8aa3b35357820 */ /* 0x000fe20000400000 */
[----:B------:R-:W-:Y:S01]  /*6400*/  FMUL R49, R49, 1.4426950216293334961 ;  /* 0x3fb8aa3b31317820 */ /* 0x000fe20000400000 */
[----:B------:R-:W-:Y:S01]  /*6410*/  FMUL R44, R44, 1.4426950216293334961 ;  /* 0x3fb8aa3b2c2c7820 */ /* 0x000fe20000400000 */
[----:B-1----:R-:W-:Y:S01]  /*6420*/  FMUL R78, R37, 1.4426950216293334961 ;  /* 0x3fb8aa3b254e7820 */ /* 0x002fe20000400000 */
[--C-:B------:R-:W-:Y:S01]  /*6430*/  FADD R37, R8, -R3.reuse ;  /* 0x8000000308257221 */ /* 0x100fe20000000000 */
[----:B------:R-:W-:Y:S01]  /*6440*/  FMUL R39, R39, 1.4426950216293334961 ;  /* 0x3fb8aa3b27277820 */ /* 0x000fe20000400000 */
[----:B------:R-:W-:Y:S01]  /*6450*/  FMUL R40, R40, 1.4426950216293334961 ;  /* 0x3fb8aa3b28287820 */ /* 0x000fe20000400000 */
[----:B------:R-:W-:Y:S01]  /*6460*/  FMUL R38, R38, 1.4426950216293334961 ;  /* 0x3fb8aa3b26267820 */ /* 0x000fe20000400000 */
[----:B------:R-:W-:Y:S01]  /*6470*/  FMUL R37, R37, 1.4426950216293334961 ;  /* 0x3fb8aa3b25257820 */ /* 0x000fe20000400000 */
[----:B------:R-:W-:Y:S01]  /*6480*/  FADD R36, R9, -R3 ;  /* 0x8000000309247221 */ /* 0x000fe20000000000 */
[----:B------:R1:W-:Y:S01]  /*6490*/  MUFU.EX2 R101, R53 ;  /* 0x0000003500657308 */ /* 0x0003e20000000800 */
[-C--:B------:R-:W-:Y:S01]  /*64a0*/  LEA.HI.X.SX32 R147, R41, R68.reuse, 0x1, P2 ;  /* 0x0000004429937211 */ /* 0x080fe200010f0eff */
[----:B------:R0:W5:Y:S01]  /*64b0*/  @P0 LDG.E.U16 R133, desc[UR14][R142.64] ;  /* 0x0000000e8e850981 */ /* 0x000162000c1e1500 */
[----:B------:R-:W-:Y:S01]  /*64c0*/  LEA.HI.X.SX32 R145, R43, R68, 0x1, P3 ;  /* 0x000000442b917211 */ /* 0x000fe200018f0eff */
[----:B------:R-:W-:Y:S01]  /*64d0*/  FMUL R83, R36, 1.4426950216293334961 ;  /* 0x3fb8aa3b24537820 */ /* 0x000fe20000400000 */
[----:B------:R-:W-:Y:S01]  /*64e0*/  PRMT R77, RZ, 0x7610, R77 ;  /* 0x00007610ff4d7816 */ /* 0x000fe2000000004d */
[----:B------:R-:W-:Y:S01]  /*64f0*/  FADD R68, R76, -R3 ;  /* 0x800000034c447221 */ /* 0x000fe20000000000 */
[----:B------:R-:W-:Y:S01]  /*6500*/  PRMT R75, RZ, 0x7610, R75 ;  /* 0x00007610ff4b7816 */ /* 0x000fe2000000004b */
[----:B------:R2:W-:Y:S01]  /*6510*/  MUFU.EX2 R80, R49 ;  /* 0x0000003100507308 */ /* 0x0005e20000000800 */
[----:B------:R-:W-:Y:S01]  /*6520*/  PRMT R73, RZ, 0x7610, R73 ;  /* 0x00007610ff497816 */ /* 0x000fe20000000049 */
[----:B------:R0:W5:Y:S01]  /*6530*/  @P0 LDG.E.U16 R134, desc[UR14][R146.64] ;  /* 0x0000000e92860981 */ /* 0x000162000c1e1500 */
[----:B------:R-:W-:-:S02]  /*6540*/  PRMT R71, RZ, 0x7610, R71 ;  /* 0x00007610ff477816 */ /* 0x000fc40000000047 */
[----:B------:R-:W-:Y:S01]  /*6550*/  PRMT R69, RZ, 0x7610, R69 ;  /* 0x00007610ff457816 */ /* 0x000fe20000000045 */
[----:B------:R0:W5:Y:S01]  /*6560*/  @P0 LDG.E.U16 R77, desc[UR14][R112.64] ;  /* 0x0000000e704d0981 */ /* 0x000162000c1e1500 */
[----:B------:R-:W-:Y:S01]  /*6570*/  PRMT R67, RZ, 0x7610, R67 ;  /* 0x00007610ff437816 */ /* 0x000fe20000000043 */
[----:B------:R3:W-:Y:S01]  /*6580*/  MUFU.EX2 R6, R44 ;  /* 0x0000002c00067308 */ /* 0x0007e20000000800 */
[----:B------:R-:W-:Y:S01]  /*6590*/  PRMT R65, RZ, 0x7610, R65 ;  /* 0x00007610ff417816 */ /* 0x000fe20000000041 */
[----:B------:R0:W5:Y:S01]  /*65a0*/  @P0 LDG.E.U16 R75, desc[UR14][R110.64] ;  /* 0x0000000e6e4b0981 */ /* 0x000162000c1e1500 */
[----:B------:R-:W-:Y:S02]  /*65b0*/  PRMT R63, RZ, 0x7610, R63 ;  /* 0x00007610ff3f7816 */ /* 0x000fe4000000003f */
[----:B------:R-:W-:Y:S01]  /*65c0*/  PRMT R61, RZ, 0x7610, R61 ;  /* 0x00007610ff3d7816 */ /* 0x000fe2000000003d */
[----:B------:R0:W5:Y:S01]  /*65d0*/  @P0 LDG.E.U16 R73, desc[UR14][R196.64] ;  /* 0x0000000ec4490981 */ /* 0x000162000c1e1500 */
[----:B------:R-:W-:Y:S01]  /*65e0*/  PRMT R59, RZ, 0x7610, R59 ;  /* 0x00007610ff3b7816 */ /* 0x000fe2000000003b */
[----:B------:R-:W-:Y:S01]  /*65f0*/  MUFU.EX2 R99, R39 ;  /* 0x0000002700637308 */ /* 0x000fe20000000800 */
[----:B------:R-:W-:Y:S01]  /*6600*/  PRMT R57, RZ, 0x7610, R57 ;  /* 0x00007610ff397816 */ /* 0x000fe20000000039 */
[----:B------:R0:W5:Y:S01]  /*6610*/  @P0 LDG.E.U16 R71, desc[UR14][R192.64] ;  /* 0x0000000ec0470981 */ /* 0x000162000c1e1500 */
[----:B------:R-:W-:-:S02]  /*6620*/  PRMT R55, RZ, 0x7610, R55 ;  /* 0x00007610ff377816 */ /* 0x000fc40000000037 */
[----:B------:R-:W-:Y:S01]  /*6630*/  PRMT R51, RZ, 0x7610, R51 ;  /* 0x00007610ff337816 */ /* 0x000fe20000000033 */
[----:B------:R0:W5:Y:S01]  /*6640*/  @P0 LDG.E.U16 R69, desc[UR14][R188.64] ;  /* 0x0000000ebc450981 */ /* 0x000162000c1e1500 */
[----:B-1----:R-:W-:Y:S01]  /*6650*/  PRMT R53, RZ, 0x7610, R53 ;  /* 0x00007610ff357816 */ /* 0x002fe20000000035 */
[----:B------:R1:W-:Y:S01]  /*6660*/  MUFU.EX2 R7, R40 ;  /* 0x0000002800077308 */ /* 0x0003e20000000800 */
[----:B--2---:R-:W-:Y:S01]  /*6670*/  PRMT R49, RZ, 0x7610, R49 ;  /* 0x00007610ff317816 */ /* 0x004fe20000000031 */
[----:B------:R0:W5:Y:S01]  /*6680*/  @P0 LDG.E.U16 R67, desc[UR14][R184.64] ;  /* 0x0000000eb8430981 */ /* 0x000162000c1e1500 */
[----:B------:R-:W-:Y:S02]  /*6690*/  PRMT R47, RZ, 0x7610, R47 ;  /* 0x00007610ff2f7816 */ /* 0x000fe4000000002f */
[----:B------:R-:W-:Y:S01]  /*66a0*/  PRMT R42, RZ, 0x7610, R42 ;  /* 0x00007610ff2a7816 */ /* 0x000fe2000000002a */
[----:B------:R0:W5:Y:S01]  /*66b0*/  @P0 LDG.E.U16 R65, desc[UR14][R180.64] ;  /* 0x0000000eb4410981 */ /* 0x000162000c1e1500 */
[----:B------:R-:W-:Y:S01]  /*66c0*/  PRMT R45, RZ, 0x7610, R45 ;  /* 0x00007610ff2d7816 */ /* 0x000fe2000000002d */
[----:B------:R2:W-:Y:S01]  /*66d0*/  MUFU.EX2 R8, R38 ;  /* 0x0000002600087308 */ /* 0x0005e20000000800 */
[----:B---3--:R-:W-:Y:S01]  /*66e0*/  PRMT R44, RZ, 0x7610, R44 ;  /* 0x00007610ff2c7816 */ /* 0x008fe2000000002c */
[----:B------:R0:W5:Y:S01]  /*66f0*/  @P0 LDG.E.U16 R63, desc[UR14][R176.64] ;  /* 0x0000000eb03f0981 */ /* 0x000162000c1e1500 */
[----:B------:R-:W-:Y:S01]  /*6700*/  PRMT R43, RZ, 0x7610, R43 ;  /* 0x00007610ff2b7816 */ /* 0x000fe2000000002b */
[----:B------:R-:W-:Y:S01]  /*6710*/  FADD R79, R79, -R3 ;  /* 0x800000034f4f7221 */ /* 0x000fe20000000000 */
[----:B------:R-:W-:Y:S01]  /*6720*/  PRMT R41, RZ, 0x7610, R41 ;  /* 0x00007610ff297816 */ /* 0x000fe20000000029 */
[----:B------:R0:W5:Y:S01]  /*6730*/  @P0 LDG.E.U16 R61, desc[UR14][R172.64] ;  /* 0x0000000eac3d0981 */ /* 0x000162000c1e1500 */
[----:B-1----:R-:W-:Y:S01]  /*6740*/  PRMT R40, RZ, 0x7610, R40 ;  /* 0x00007610ff287816 */ /* 0x002fe20000000028 */
[----:B------:R1:W-:Y:S01]  /*6750*/  MUFU.EX2 R97, R37 ;  /* 0x0000002500617308 */ /* 0x0003e20000000800 */
[----:B------:R-:W-:Y:S01]  /*6760*/  PRMT R39, RZ, 0x7610, R39 ;  /* 0x00007610ff277816 */ /* 0x000fe20000000027 */
[----:B------:R0:W5:Y:S01]  /*6770*/  @P0 LDG.E.U16 R59, desc[UR14][R168.64] ;  /* 0x0000000ea83b0981 */ /* 0x000162000c1e1500 */
[----:B--2---:R-:W-:Y:S01]  /*6780*/  PRMT R38, RZ, 0x7610, R38 ;  /* 0x00007610ff267816 */ /* 0x004fe20000000026 */
[--C-:B------:R-:W-:Y:S01]  /*6790*/  FADD R4, R4, -R3.reuse ;  /* 0x8000000304047221 */ /* 0x100fe20000000000 */
[----:B------:R-:W-:Y:S01]  /*67a0*/  PRMT R36, RZ, 0x7610, R36 ;  /* 0x00007610ff247816 */ /* 0x000fe20000000024 */
[----:B------:R0:W5:Y:S01]  /*67b0*/  @P0 LDG.E.U16 R57, desc[UR14][R164.64] ;  /* 0x0000000ea4390981 */ /* 0x000162000c1e1500 */
[----:B------:R-:W-:Y:S01]  /*67c0*/  FADD R92, R92, -R3 ;  /* 0x800000035c5c7221 */ /* 0x000fe20000000000 */
[----:B------:R2:W-:Y:S01]  /*67d0*/  MUFU.EX2 R9, R81 ;  /* 0x0000005100097308 */ /* 0x0005e20000000800 */
[----:B-1----:R-:W-:Y:S01]  /*67e0*/  PRMT R37, RZ, 0x7610, R37 ;  /* 0x00007610ff257816 */ /* 0x002fe20000000025 */
[----:B------:R0:W5:Y:S01]  /*67f0*/  @P0 LDG.E.U16 R55, desc[UR14][R160.64] ;  /* 0x0000000ea0370981 */ /* 0x000162000c1e1500 */
[--C-:B------:R-:W-:Y:S01]  /*6800*/  FADD R35, R35, -R3.reuse ;  /* 0x8000000323237221 */ /* 0x100fe20000000000 */
[--C-:B------:R-:W-:Y:S01]  /*6810*/  FADD R90, R90, -R3.reuse ;  /* 0x800000035a5a7221 */ /* 0x100fe20000000000 */
[--C-:B------:R-:W-:Y:S01]  /*6820*/  FADD R98, R98, -R3.reuse ;  /* 0x8000000362627221 */ /* 0x100fe20000000000 */
[----:B------:R0:W5:Y:S01]  /*6830*/  @P0 LDG.E.U16 R53, desc[UR14][R156.64] ;  /* 0x0000000e9c350981 */ /* 0x000162000c1e1500 */
[--C-:B------:R-:W-:Y:S01]  /*6840*/  FADD R88, R88, -R3.reuse ;  /* 0x8000000358587221 */ /* 0x100fe20000000000 */
[----:B------:R1:W-:Y:S01]  /*6850*/  MUFU.EX2 R76, R83 ;  /* 0x00000053004c7308 */ /* 0x0003e20000000800 */
[----:B--2---:R-:W-:Y:S01]  /*6860*/  FMUL R81, R68, 1.4426950216293334961 ;  /* 0x3fb8aa3b44517820 */ /* 0x004fe20000400000 */
[----:B------:R0:W5:Y:S01]  /*6870*/  @P0 LDG.E.U16 R51, desc[UR14][R152.64] ;  /* 0x0000000e98330981 */ /* 0x000162000c1e1500 */
[--C-:B------:R-:W-:Y:S01]  /*6880*/  FADD R68, R10, -R3.reuse ;  /* 0x800000030a447221 */ /* 0x100fe20000000000 */
[----:B------:R-:W-:-:S02]  /*6890*/  FADD R96, R96, -R3 ;  /* 0x8000000360607221 */ /* 0x000fc40000000000 */
[----:B------:R0:W5:Y:S01]  /*68a0*/  @P0 LDG.E.U16 R49, desc[UR14][R148.64] ;  /* 0x0000000e94310981 */ /* 0x000162000c1e1500 */
[----:B------:R-:W-:Y:S01]  /*68b0*/  FMUL R95, R68, 1.4426950216293334961 ;  /* 0x3fb8aa3b445f7820 */ /* 0x000fe20000400000 */
[--C-:B------:R-:W-:Y:S01]  /*68c0*/  FADD R68, R11, -R3.reuse ;  /* 0x800000030b447221 */ /* 0x100fe20000000000 */
[----:B------:R2:W-:Y:S01]  /*68d0*/  MUFU.EX2 R10, R81 ;  /* 0x00000051000a7308 */ /* 0x0005e20000000800 */
[----:B------:R0:W5:Y:S04]  /*68e0*/  @P0 LDG.E.U16 R47, desc[UR14][R144.64] ;  /* 0x0000000e902f0981 */ /* 0x000168000c1e1500 */
[----:B------:R0:W5:Y:S01]  /*68f0*/  @P0 LDG.E.U16 R45, desc[UR14][R200.64] ;  /* 0x0000000ec82d0981 */ /* 0x000162000c1e1500 */
[----:B-1----:R-:W-:Y:S01]  /*6900*/  FMUL R83, R68, 1.4426950216293334961 ;  /* 0x3fb8aa3b44537820 */ /* 0x002fe20000400000 */
[--C-:B------:R-:W-:Y:S01]  /*6910*/  FADD R68, R74, -R3.reuse ;  /* 0x800000034a447221 */ /* 0x100fe20000000000 */
[----:B------:R-:W-:Y:S01]  /*6920*/  MUFU.EX2 R78, R78 ;  /* 0x0000004e004e7308 */ /* 0x000fe20000000800 */
[----:B------:R0:W5:Y:S04]  /*6930*/  @P0 LDG.E.U16 R44, desc[UR14][R198.64] ;  /* 0x0000000ec62c0981 */ /* 0x000168000c1e1500 */
[----:B------:R0:W5:Y:S01]  /*6940*/  @P0 LDG.E.U16 R43, desc[UR14][R194.64] ;  /* 0x0000000ec22b0981 */ /* 0x000162000c1e1500 */
[----:B------:R-:W-:Y:S01]  /*6950*/  FMUL R85, R68, 1.4426950216293334961 ;  /* 0x3fb8aa3b44557820 */ /* 0x000fe20000400000 */
[----:B------:R-:W-:-:S02]  /*6960*/  FADD R68, R12, -R3 ;  /* 0x800000030c447221 */ /* 0x000fc40000000000 */
[----:B------:R0:W5:Y:S01]  /*6970*/  @P0 LDG.E.U16 R42, desc[UR14][R190.64] ;  /* 0x0000000ebe2a0981 */ /* 0x000162000c1e1500 */
[----:B------:R-:W-:Y:S01]  /*6980*/  FMUL R91, R79, 1.4426950216293334961 ;  /* 0x3fb8aa3b4f5b7820 */ /* 0x000fe20000400000 */
[----:B------:R-:W-:Y:S01]  /*6990*/  FMUL R93, R68, 1.4426950216293334961 ;  /* 0x3fb8aa3b445d7820 */ /* 0x000fe20000400000 */
[----:B------:R-:W-:Y:S01]  /*69a0*/  FADD R68, R13, -R3 ;  /* 0x800000030d447221 */ /* 0x000fe20000000000 */
[----:B------:R0:W5:Y:S01]  /*69b0*/  @P0 LDG.E.U16 R41, desc[UR14][R186.64] ;  /* 0x0000000eba290981 */ /* 0x000162000c1e1500 */
[----:B------:R-:W-:-:S03]  /*69c0*/  FMUL R4, R4, 1.4426950216293334961 ;  /* 0x3fb8aa3b04047820 */ /* 0x000fc60000400000 */
[----:B------:R0:W5:Y:S01]  /*69d0*/  @P0 LDG.E.U16 R40, desc[UR14][R182.64] ;  /* 0x0000000eb6280981 */ /* 0x000162000c1e1500 */
[----:B--2---:R-:W-:-:S03]  /*69e0*/  FMUL R81, R68, 1.4426950216293334961 ;  /* 0x3fb8aa3b44517820 */ /* 0x004fc60000400000 */
[----:B------:R0:W5:Y:S04]  /*69f0*/  @P0 LDG.E.U16 R39, desc[UR14][R178.64] ;  /* 0x0000000eb2270981 */ /* 0x000168000c1e1500 */
[----:B------:R0:W5:Y:S04]  /*6a00*/  @P0 LDG.E.U16 R38, desc[UR14][R174.64] ;  /* 0x0000000eae260981 */ /* 0x000168000c1e1500 */
[----:B------:R0:W5:Y:S04]  /*6a10*/  @P0 LDG.E.U16 R37, desc[UR14][R170.64] ;  /* 0x0000000eaa250981 */ /* 0x000168000c1e1500 */
[----:B------:R0:W5:Y:S01]  /*6a20*/  @P0 LDG.E.U16 R36, desc[UR14][R166.64] ;  /* 0x0000000ea6240981 */ /* 0x000162000c1e1500 */
[--C-:B------:R-:W-:Y:S01]  /*6a30*/  FADD R79, R15, -R3.reuse ;  /* 0x800000030f4f7221 */ /* 0x100fe20000000000 */
[----:B------:R-:W-:Y:S01]  /*6a40*/  FADD R68, R70, -R3 ;  /* 0x8000000346447221 */ /* 0x000fe20000000000 */
[----:B------:R-:W1:Y:S01]  /*6a50*/  MUFU.EX2 R4, R4 ;  /* 0x0000000400047308 */ /* 0x000e620000000800 */
[----:B------:R-:W-:Y:S01]  /*6a60*/  FMUL R92, R92, 1.4426950216293334961 ;  /* 0x3fb8aa3b5c5c7820 */ /* 0x000fe20000400000 */
[----:B------:R-:W-:Y:S01]  /*6a70*/  FMUL R90, R90, 1.4426950216293334961 ;  /* 0x3fb8aa3b5a5a7820 */ /* 0x000fe20000400000 */
[----:B------:R-:W-:Y:S01]  /*6a80*/  FMUL R98, R98, 1.4426950216293334961 ;  /* 0x3fb8aa3b62627820 */ /* 0x000fe20000400000 */
[----:B------:R-:W-:Y:S01]  /*6a90*/  FMUL R88, R88, 1.4426950216293334961 ;  /* 0x3fb8aa3b58587820 */ /* 0x000fe20000400000 */
[----:B------:R-:W-:-:S03]  /*6aa0*/  FMUL R96, R96, 1.4426950216293334961 ;  /* 0x3fb8aa3b60607820 */ /* 0x000fc60000400000 */
[----:B------:R2:W-:Y:S08]  /*6ab0*/  MUFU.EX2 R70, R81 ;  /* 0x0000005100467308 */ /* 0x0005f00000000800 */
[----:B------:R3:W-:Y:S01]  /*6ac0*/  MUFU.EX2 R74, R83 ;  /* 0x00000053004a7308 */ /* 0x0007e20000000800 */
[----:B--2---:R-:W-:Y:S01]  /*6ad0*/  FMUL R81, R79, 1.4426950216293334961 ;  /* 0x3fb8aa3b4f517820 */ /* 0x004fe20000400000 */
[----:B------:R-:W-:-:S06]  /*6ae0*/  FADD R79, R66, -R3 ;  /* 0x80000003424f7221 */ /* 0x000fcc0000000000 */
[----:B------:R-:W-:Y:S01]  /*6af0*/  MUFU.EX2 R12, R85 ;  /* 0x00000055000c7308 */ /* 0x000fe20000000800 */
[----:B---3--:R-:W-:Y:S01]  /*6b00*/  FMUL R83, R79, 1.4426950216293334961 ;  /* 0x3fb8aa3b4f537820 */ /* 0x008fe20000400000 */
[----:B------:R-:W-:-:S04]  /*6b10*/  FADD R79, R16, -R3 ;  /* 0x80000003104f7221 */ /* 0x000fc80000000000 */
[----:B------:R-:W-:Y:S01]  /*6b20*/  FMUL R89, R79, 1.4426950216293334961 ;  /* 0x3fb8aa3b4f597820 */ /* 0x000fe20000400000 */
[--C-:B------:R-:W-:Y:S01]  /*6b30*/  FADD R79, R17, -R3.reuse ;  /* 0x80000003114f7221 */ /* 0x100fe20000000000 */
[----:B------:R2:W-:Y:S08]  /*6b40*/  MUFU.EX2 R66, R81 ;  /* 0x0000005100427308 */ /* 0x0005f00000000800 */
[----:B------:R-:W3:Y:S01]  /*6b50*/  MUFU.EX2 R95, R95 ;  /* 0x0000005f005f7308 */ /* 0x000ee20000000800 */
[----:B--2---:R-:W-:Y:S01]  /*6b60*/  FMUL R81, R79, 1.4426950216293334961 ;  /* 0x3fb8aa3b4f517820 */ /* 0x004fe20000400000 */
[----:B------:R-:W-:-:S06]  /*6b70*/  FADD R79, R64, -R3 ;  /* 0x80000003404f7221 */ /* 0x000fcc0000000000 */
[----:B------:R2:W-:Y:S01]  /*6b80*/  MUFU.EX2 R16, R83 ;  /* 0x0000005300107308 */ /* 0x0005e20000000800 */
[----:B------:R-:W-:Y:S01]  /*6b90*/  FMUL R85, R35, 1.4426950216293334961 ;  /* 0x3fb8aa3b23557820 */ /* 0x000fe20000400000 */
[----:B------:R-:W-:-:S06]  /*6ba0*/  FADD R35, R21, -R3 ;  /* 0x8000000315237221 */ /* 0x000fcc0000000000 */
[----:B------:R1:W-:Y:S01]  /*6bb0*/  MUFU.EX2 R17, R92 ;  /* 0x0000005c00117308 */ /* 0x0003e20000000800 */
[----:B--2---:R-:W-:Y:S01]  /*6bc0*/  FMUL R83, R79, 1.4426950216293334961 ;  /* 0x3fb8aa3b4f537820 */ /* 0x004fe20000400000 */
[----:B------:R-:W-:-:S06]  /*6bd0*/  FADD R79, R18, -R3 ;  /* 0x80000003124f7221 */ /* 0x000fcc0000000000 */
[----:B------:R-:W2:Y:S01]  /*6be0*/  MUFU.EX2 R11, R98 ;  /* 0x00000062000b7308 */ /* 0x000ea20000000800 */
[----:B-1----:R-:W-:Y:S01]  /*6bf0*/  FADD R92, R4, R101 ;  /* 0x00000065045c7221 */ /* 0x002fe20000000000 */
[----:B------:R-:W-:-:S06]  /*6c00*/  FMUL R79, R79, 1.4426950216293334961 ;  /* 0x3fb8aa3b4f4f7820 */ /* 0x000fcc0000400000 */
[----:B------:R1:W-:Y:S01]  /*6c10*/  MUFU.EX2 R18, R83 ;  /* 0x0000005300127308 */ /* 0x0003e20000000800 */
[----:B------:R-:W-:-:S07]  /*6c20*/  FMUL R68, R68, 1.4426950216293334961 ;  /* 0x3fb8aa3b44447820 */ /* 0x000fce0000400000 */
[----:B------:R-:W4:Y:S01]  /*6c30*/  MUFU.EX2 R93, R93 ;  /* 0x0000005d005d7308 */ /* 0x000f220000000800 */
[----:B-1----:R-:W-:-:S04]  /*6c40*/  FADD R83, R5, R92 ;  /* 0x0000005c05537221 */ /* 0x002fc80000000000 */
[----:B------:R-:W-:-:S03]  /*6c50*/  FADD R83, R80, R83 ;  /* 0x0000005350537221 */ /* 0x000fc60000000000 */
[----:B------:R1:W-:Y:S01]  /*6c60*/  MUFU.EX2 R87, R79 ;  /* 0x0000004f00577308 */ /* 0x0003e20000000800 */
[----:B------:R-:W-:Y:S01]  /*6c70*/  FADD R92, R6, R83 ;  /* 0x00000053065c7221 */ /* 0x000fe20000000000 */
[----:B------:R-:W-:-:S06]  /*6c80*/  FADD R50, R50, -R3 ;  /* 0x8000000332327221 */ /* 0x000fcc0000000000 */
[----:B------:R-:W0:Y:S01]  /*6c90*/  MUFU.EX2 R13, R96 ;  /* 0x00000060000d7308 */ /* 0x000e220000000800 */
[----:B-1----:R-:W-:Y:S01]  /*6ca0*/  FMUL R79, R35, 1.4426950216293334961 ;  /* 0x3fb8aa3b234f7820 */ /* 0x002fe20000400000 */
[----:B------:R-:W-:Y:S01]  /*6cb0*/  FADD R35, R56, -R3 ;  /* 0x8000000338237221 */ /* 0x000fe20000000000 */
[----:B------:R-:W-:-:S05]  /*6cc0*/  FADD R92, R99, R92 ;  /* 0x0000005c635c7221 */ /* 0x000fca0000000000 */
[----:B------:R1:W-:Y:S02]  /*6cd0*/  MUFU.EX2 R64, R81 ;  /* 0x0000005100407308 */ /* 0x0003e40000000800 */
[----:B-1----:R-:W-:Y:S01]  /*6ce0*/  FMUL R81, R35, 1.4426950216293334961 ;  /* 0x3fb8aa3b23517820 */ /* 0x002fe20000400000 */
[----:B------:R-:W-:-:S04]  /*6cf0*/  FADD R35, R22, -R3 ;  /* 0x8000000316237221 */ /* 0x000fc80000000000 */
[----:B------:R-:W-:Y:S01]  /*6d00*/  FMUL R83, R35, 1.4426950216293334961 ;  /* 0x3fb8aa3b23537820 */ /* 0x000fe20000400000 */
[----:B------:R-:W-:Y:S01]  /*6d10*/  FADD R35, R7, R92 ;  /* 0x0000005c07237221 */ /* 0x000fe20000000000 */
[----:B------:R1:W-:Y:S03]  /*6d20*/  MUFU.EX2 R56, R79 ;  /* 0x0000004f00387308 */ /* 0x0003e60000000800 */
[----:B-1----:R-:W-:-:S05]  /*6d30*/  FADD R79, R78, R35 ;  /* 0x000000234e4f7221 */ /* 0x002fca0000000000 */
[----:B------:R1:W-:Y:S02]  /*6d40*/  MUFU.EX2 R21, R90 ;  /* 0x0000005a00157308 */ /* 0x0003e40000000800 */
[----:B-1----:R-:W-:-:S06]  /*6d50*/  FADD R90, R8, R79 ;  /* 0x0000004f085a7221 */ /* 0x002fcc0000000000 */
[----:B------:R1:W-:Y:S01]  /*6d60*/  MUFU.EX2 R22, R81 ;  /* 0x0000005100167308 */ /* 0x0003e20000000800 */
[----:B------:R-:W-:Y:S01]  /*6d70*/  FADD R90, R97, R90 ;  /* 0x0000005a615a7221 */ /* 0x000fe20000000000 */
[----:B------:R-:W-:-:S03]  /*6d80*/  FADD R35, R23, -R3 ;  /* 0x8000000317237221 */ /* 0x000fc60000000000 */
[----:B-1----:R-:W-:Y:S01]  /*6d90*/  FADD R81, R9, R90 ;  /* 0x0000005a09517221 */ /* 0x002fe20000000000 */
[----:B------:R-:W-:Y:S01]  /*6da0*/  FMUL R79, R35, 1.4426950216293334961 ;  /* 0x3fb8aa3b234f7820 */ /* 0x000fe20000400000 */
[----:B------:R-:W-:Y:S02]  /*6db0*/  FADD R35, R54, -R3 ;  /* 0x8000000336237221 */ /* 0x000fe40000000000 */
[----:B------:R-:W-:Y:S01]  /*6dc0*/  FADD R81, R76, R81 ;  /* 0x000000514c517221 */ /* 0x000fe20000000000 */
[----:B------:R1:W-:Y:S01]  /*6dd0*/  MUFU.EX2 R23, R88 ;  /* 0x0000005800177308 */ /* 0x0003e20000000800 */
[----:B------:R-:W-:Y:S01]  /*6de0*/  FMUL R90, R35, 1.4426950216293334961 ;  /* 0x3fb8aa3b235a7820 */ /* 0x000fe20000400000 */
[----:B------:R-:W-:Y:S01]  /*6df0*/  FADD R35, R24, -R3 ;  /* 0x8000000318237221 */ /* 0x000fe20000000000 */
[----:B-1----:R-:W-:-:S03]  /*6e00*/  FADD R88, R10, R81 ;  /* 0x000000510a587221 */ /* 0x002fc60000000000 */
[----:B------:R-:W-:Y:S01]  /*6e10*/  FMUL R81, R35, 1.4426950216293334961 ;  /* 0x3fb8aa3b23517820 */ /* 0x000fe20000400000 */
[----:B---3--:R-:W-:-:S04]  /*6e20*/  FADD R88, R95, R88 ;  /* 0x000000585f587221 */ /* 0x008fc80000000000 */
[----:B--2---:R-:W-:Y:S01]  /*6e30*/  FADD R35, R11, R88 ;  /* 0x000000580b237221 */ /* 0x004fe20000000000 */
[----:B------:R1:W-:Y:S03]  /*6e40*/  MUFU.EX2 R54, R79 ;  /* 0x0000004f00367308 */ /* 0x0003e60000000800 */
[----:B------:R-:W-:Y:S01]  /*6e50*/  FADD R103, R74, R35 ;  /* 0x000000234a677221 */ /* 0x000fe20000000000 */
[----:B------:R-:W-:-:S04]  /*6e60*/  FADD R94, R94, -R3 ;  /* 0x800000035e5e7221 */ /* 0x000fc80000000000 */
[----:B------:R-:W2:Y:S01]  /*6e70*/  MUFU.EX2 R68, R68 ;  /* 0x0000004400447308 */ /* 0x000ea20000000800 */
[----:B-1----:R-:W-:Y:S01]  /*6e80*/  FMUL R79, R50, 1.4426950216293334961 ;  /* 0x3fb8aa3b324f7820 */ /* 0x002fe20000400000 */
[----:B------:R-:W-:Y:S01]  /*6e90*/  FADD R50, R12, R103 ;  /* 0x000000670c327221 */ /* 0x000fe20000000000 */
[----:B------:R-:W-:-:S03]  /*6ea0*/  FMUL R94, R94, 1.4426950216293334961 ;  /* 0x3fb8aa3b5e5e7820 */ /* 0x000fc60000400000 */
[----:B----4-:R-:W-:Y:S02]  /*6eb0*/  FADD R88, R93, R50 ;  /* 0x000000325d587221 */ /* 0x010fe40000000000 */
[----:B------:R-:W1:Y:S02]  /*6ec0*/  MUFU.EX2 R91, R91 ;  /* 0x0000005b005b7308 */ /* 0x000e640000000800 */
[----:B0-----:R-:W-:-:S06]  /*6ed0*/  FADD R103, R13, R88 ;  /* 0x000000580d677221 */ /* 0x001fcc0000000000 */
[----:B------:R-:W0:Y:S01]  /*6ee0*/  MUFU.EX2 R15, R94 ;  /* 0x0000005e000f7308 */ /* 0x000e220000000800 */
[----:B------:R-:W-:Y:S01]  /*6ef0*/  FADD R103, R70, R103 ;  /* 0x0000006746677221 */ /* 0x000fe20000000000 */
[----:B------:R-:W-:-:S03]  /*6f00*/  FADD R35, R25, -R3 ;  /* 0x8000000319237221 */ /* 0x000fc60000000000 */
[----:B--2---:R-:W-:Y:S01]  /*6f10*/  FADD R88, R68, R103 ;  /* 0x0000006744587221 */ /* 0x004fe20000000000 */
[----:B------:R-:W-:Y:S02]  /*6f20*/  FADD R33, R33, -R3 ;  /* 0x8000000321217221 */ /* 0x000fe40000000000 */
[----:B------:R-:W2:Y:S01]  /*6f30*/  MUFU.EX2 R89, R89 ;  /* 0x0000005900597308 */ /* 0x000ea20000000800 */
[----:B-1----:R-:W-:Y:S01]  /*6f40*/  FADD R88, R91, R88 ;  /* 0x000000585b587221 */ /* 0x002fe20000000000 */
[----:B------:R-:W-:-:S06]  /*6f50*/  FMUL R35, R35, 1.4426950216293334961 ;  /* 0x3fb8aa3b23237820 */ /* 0x000fcc0000400000 */
[----:B------:R1:W-:Y:S01]  /*6f60*/  MUFU.EX2 R25, R79 ;  /* 0x0000004f00197308 */ /* 0x0003e20000000800 */
[----:B------:R-:W-:Y:S01]  /*6f70*/  FADD R60, R60, -R3 ;  /* 0x800000033c3c7221 */ /* 0x000fe20000000000 */
[----:B-1----:R-:W-:Y:S01]  /*6f80*/  FMUL R79, R33, 1.4426950216293334961 ;  /* 0x3fb8aa3b214f7820 */ /* 0x002fe20000400000 */
[----:B0-----:R-:W-:-:S05]  /*6f90*/  FADD R33, R15, R88 ;  /* 0x000000580f217221 */ /* 0x001fca0000000000 */
[----:B------:R0:W-:Y:S01]  /*6fa0*/  MUFU.EX2 R50, R35 ;  /* 0x0000002300327308 */ /* 0x0001e20000000800 */
[----:B------:R-:W-:Y:S01]  /*6fb0*/  FMUL R94, R60, 1.4426950216293334961 ;  /* 0x3fb8aa3b3c5e7820 */ /* 0x000fe20000400000 */
[----:B------:R-:W-:Y:S01]  /*6fc0*/  FADD R60, R19, -R3 ;  /* 0x80000003133c7221 */ /* 0x000fe20000000000 */
[----:B0-----:R-:W-:-:S05]  /*6fd0*/  FADD R35, R66, R33 ;  /* 0x0000002142237221 */ /* 0x001fca0000000000 */
[----:B------:R0:W-:Y:S01]  /*6fe0*/  MUFU.EX2 R24, R90 ;  /* 0x0000005a00187308 */ /* 0x0001e20000000800 */
[----:B------:R-:W-:Y:S01]  /*6ff0*/  FMUL R60, R60, 1.4426950216293334961 ;  /* 0x3fb8aa3b3c3c7820 */ /* 0x000fe20000400000 */
[----:B------:R-:W-:Y:S01]  /*7000*/  FADD R58, R58, -R3 ;  /* 0x800000033a3a7221 */ /* 0x000fe20000000000 */
[----:B0-----:R-:W-:-:S05]  /*7010*/  FADD R90, R16, R35 ;  /* 0x00000023105a7221 */ /* 0x001fca0000000000 */
[----:B------:R-:W0:Y:S01]  /*7020*/  MUFU.EX2 R19, R94 ;  /* 0x0000005e00137308 */ /* 0x000e220000000800 */
[----:B--2---:R-:W-:Y:S01]  /*7030*/  FADD R90, R89, R90 ;  /* 0x0000005a595a7221 */ /* 0x004fe20000000000 */
[--C-:B------:R-:W-:Y:S01]  /*7040*/  FADD R86, R86, -R3.reuse ;  /* 0x8000000356567221 */ /* 0x100fe20000000000 */
[----:B------:R-:W-:Y:S01]  /*7050*/  FMUL R58, R58, 1.4426950216293334961 ;  /* 0x3fb8aa3b3a3a7820 */ /* 0x000fe20000400000 */
[----:B------:R-:W-:Y:S01]  /*7060*/  FADD R33, R27, -R3 ;  /* 0x800000031b217221 */ /* 0x000fe20000000000 */
[----:B------:R-:W-:-:S03]  /*7070*/  FADD R35, R17, R90 ;  /* 0x0000005a11237221 */ /* 0x000fc60000000000 */
[----:B------:R-:W1:Y:S01]  /*7080*/  MUFU.EX2 R60, R60 ;  /* 0x0000003c003c7308 */ /* 0x000e620000000800 */
[----:B------:R-:W-:Y:S01]  /*7090*/  FMUL R86, R86, 1.4426950216293334961 ;  /* 0x3fb8aa3b56567820 */ /* 0x000fe20000400000 */
[----:B------:R-:W-:Y:S01]  /*70a0*/  FMUL R88, R33, 1.4426950216293334961 ;  /* 0x3fb8aa3b21587820 */ /* 0x000fe20000400000 */
[----:B------:R-:W-:Y:S01]  /*70b0*/  FADD R35, R64, R35 ;  /* 0x0000002340237221 */ /* 0x000fe20000000000 */
[----:B------:R-:W-:-:S04]  /*70c0*/  FADD R33, R46, -R3 ;  /* 0x800000032e217221 */ /* 0x000fc80000000000 */
[----:B------:R-:W2:Y:S01]  /*70d0*/  MUFU.EX2 R58, R58 ;  /* 0x0000003a003a7308 */ /* 0x000ea20000000800 */
[----:B------:R-:W-:Y:S01]  /*70e0*/  FMUL R90, R33, 1.4426950216293334961 ;  /* 0x3fb8aa3b215a7820 */ /* 0x000fe20000400000 */
[----:B------:R-:W-:-:S06]  /*70f0*/  FADD R33, R28, -R3 ;  /* 0x800000031c217221 */ /* 0x000fcc0000000000 */
[----:B------:R3:W-:Y:S02]  /*7100*/  MUFU.EX2 R27, R86 ;  /* 0x00000056001b7308 */ /* 0x0007e40000000800 */
[----:B---3--:R-:W-:-:S06]  /*7110*/  FADD R86, R18, R35 ;  /* 0x0000002312567221 */ /* 0x008fcc0000000000 */
[----:B------:R-:W3:Y:S01]  /*7120*/  MUFU.EX2 R85, R85 ;  /* 0x0000005500557308 */ /* 0x000ee20000000800 */
[----:B------:R-:W-:Y:S01]  /*7130*/  FADD R86, R87, R86 ;  /* 0x0000005657567221 */ /* 0x000fe20000000000 */
[----:B------:R-:W-:-:S03]  /*7140*/  FMUL R35, R33, 1.4426950216293334961 ;  /* 0x3fb8aa3b21237820 */ /* 0x000fc60000400000 */
[----:B0-----:R-:W-:-:S03]  /*7150*/  FADD R33, R19, R86 ;  /* 0x0000005613217221 */ /* 0x001fc60000000000 */
[----:B------:R2:W-:Y:S01]  /*7160*/  MUFU.EX2 R46, R88 ;  /* 0x00000058002e7308 */ /* 0x0005e20000000800 */
[----:B-1----:R-:W-:-:S04]  /*7170*/  FADD R103, R60, R33 ;  /* 0x000000213c677221 */ /* 0x002fc80000000000 */
[----:B--2---:R-:W-:-:S03]  /*7180*/  FADD R88, R58, R103 ;  /* 0x000000673a587221 */ /* 0x004fc60000000000 */
[----:B------:R-:W0:Y:S01]  /*7190*/  MUFU.EX2 R83, R83 ;  /* 0x0000005300537308 */ /* 0x000e220000000800 */
[----:B---3--:R-:W-:Y:S01]  /*71a0*/  FADD R88, R85, R88 ;  /* 0x0000005855587221 */ /* 0x008fe20000000000 */
[----:B------:R-:W-:-:S03]  /*71b0*/  FADD R84, R84, -R3 ;  /* 0x8000000354547221 */ /* 0x000fc60000000000 */
[----:B------:R-:W-:Y:S01]  /*71c0*/  FADD R103, R21, R88 ;  /* 0x0000005815677221 */ /* 0x000fe20000000000 */
[----:B------:R-:W-:Y:S01]  /*71d0*/  FMUL R84, R84, 1.4426950216293334961 ;  /* 0x3fb8aa3b54547820 */ /* 0x000fe20000400000 */
[----:B------:R-:W-:Y:S02]  /*71e0*/  FADD R33, R29, -R3 ;  /* 0x800000031d217221 */ /* 0x000fe40000000000 */
[----:B------:R-:W-:Y:S01]  /*71f0*/  FADD R103, R56, R103 ;  /* 0x0000006738677221 */ /* 0x000fe20000000000 */
[----:B------:R1:W-:Y:S01]  /*7200*/  MUFU.EX2 R29, R84 ;  /* 0x00000054001d7308 */ /* 0x0003e20000000800 */
[----:B------:R-:W-:Y:S01]  /*7210*/  FADD R48, R48, -R3 ;  /* 0x8000000330307221 */ /* 0x000fe20000000000 */
[----:B------:R-:W-:Y:S01]  /*7220*/  FMUL R86, R33, 1.4426950216293334961 ;  /* 0x3fb8aa3b21567820 */ /* 0x000fe20000400000 */
[----:B-1----:R-:W-:-:S05]  /*7230*/  FADD R84, R22, R103 ;  /* 0x0000006716547221 */ /* 0x002fca0000000000 */
[----:B------:R-:W1:Y:S01]  /*7240*/  MUFU.EX2 R81, R81 ;  /* 0x0000005100517308 */ /* 0x000e620000000800 */
[----:B0-----:R-:W-:Y:S01]  /*7250*/  FADD R84, R83, R84 ;  /* 0x0000005453547221 */ /* 0x001fe20000000000 */
[--C-:B------:R-:W-:Y:S01]  /*7260*/  FADD R33, R34, -R3.reuse ;  /* 0x8000000322217221 */ /* 0x100fe20000000000 */
[----:B------:R-:W-:Y:S02]  /*7270*/  FMUL R48, R48, 1.4426950216293334961 ;  /* 0x3fb8aa3b30307820 */ /* 0x000fe40000400000 */
[----:B------:R-:W-:Y:S01]  /*7280*/  FADD R103, R23, R84 ;  /* 0x0000005417677221 */ /* 0x000fe20000000000 */
[----:B------:R-:W-:Y:S01]  /*7290*/  FMUL R88, R33, 1.4426950216293334961 ;  /* 0x3fb8aa3b21587820 */ /* 0x000fe20000400000 */
[----:B------:R-:W-:Y:S02]  /*72a0*/  FADD R33, R30, -R3 ;  /* 0x800000031e217221 */ /* 0x000fe40000000000 */
[----:B------:R-:W-:Y:S01]  /*72b0*/  FADD R103, R54, R103 ;  /* 0x0000006736677221 */ /* 0x000fe20000000000 */
[----:B------:R-:W0:Y:S08]  /*72c0*/  MUFU.EX2 R48, R48 ;  /* 0x0000003000307308 */ /* 0x000e300000000800 */
[----:B------:R2:W-:Y:S01]  /*72d0*/  MUFU.EX2 R30, R88 ;  /* 0x00000058001e7308 */ /* 0x0005e20000000800 */
[----:B------:R-:W-:Y:S01]  /*72e0*/  F2FP.F16.F32.PACK_AB R4, R101, R4 ;  /* 0x000000046504723e */ /* 0x000fe200000000ff */
[----:B--2---:R-:W-:-:S06]  /*72f0*/  FADD R88, R24, R103 ;  /* 0x0000006718587221 */ /* 0x004fcc0000000000 */
[----:B------:R-:W2:Y:S01]  /*7300*/  MUFU.EX2 R79, R79 ;  /* 0x0000004f004f7308 */ /* 0x000ea20000000800 */
[----:B-1----:R-:W-:-:S04]  /*7310*/  FADD R88, R81, R88 ;  /* 0x0000005851587221 */ /* 0x002fc80000000000 */
[----:B------:R-:W-:-:S03]  /*7320*/  FADD R101, R25, R88 ;  /* 0x0000005819657221 */ /* 0x000fc60000000000 */
[----:B------:R-:W1:Y:S01]  /*7330*/  MUFU.EX2 R28, R90 ;  /* 0x0000005a001c7308 */ /* 0x000e620000000800 */
[----:B------:R-:W-:Y:S01]  /*7340*/  FADD R101, R50, R101 ;  /* 0x0000006532657221 */ /* 0x000fe20000000000 */
[----:B------:R-:W-:-:S03]  /*7350*/  F2FP.F16.F32.PACK_AB R5, R80, R5 ;  /* 0x000000055005723e */ /* 0x000fc600000000ff */
[----:B0-----:R-:W-:-:S03]  /*7360*/  FADD R80, R48, R101 ;  /* 0x0000006530507221 */ /* 0x001fc60000000000 */
[----:B------:R-:W0:Y:S01]  /*7370*/  MUFU.EX2 R35, R35 ;  /* 0x0000002300237308 */ /* 0x000e220000000800 */
[----:B--2---:R-:W-:Y:S01]  /*7380*/  FADD R80, R79, R80 ;  /* 0x000000504f507221 */ /* 0x004fe20000000000 */
[----:B------:R-:W-:-:S03]  /*7390*/  F2FP.F16.F32.PACK_AB R8, R97, R8 ;  /* 0x000000086108723e */ /* 0x000fc600000000ff */
[----:B------:R-:W-:-:S03]  /*73a0*/  FADD R97, R27, R80 ;  /* 0x000000501b617221 */ /* 0x000fc60000000000 */
[----:B------:R2:W3:Y:S01]  /*73b0*/  MUFU.EX2 R34, R86 ;  /* 0x0000005600227308 */ /* 0x0004e20000000800 */
[----:B------:R-:W-:Y:S01]  /*73c0*/  FMUL R33, R33, 1.4426950216293334961 ;  /* 0x3fb8aa3b21217820 */ /* 0x000fe20000400000 */
[----:B------:R-:W-:Y:S01]  /*73d0*/  FADD R82, R82, -R3 ;  /* 0x8000000352527221 */ /* 0x000fe20000000000 */
[----:B------:R-:W-:Y:S01]  /*73e0*/  FADD R97, R46, R97 ;  /* 0x000000612e617221 */ /* 0x000fe20000000000 */
[----:B------:R-:W-:Y:S01]  /*73f0*/  F2FP.F16.F32.PACK_AB R9, R76, R9 ;  /* 0x000000094c09723e */ /* 0x000fe200000000ff */
[----:B------:R-:W-:Y:S01]  /*7400*/  FADD R72, R72, -R3 ;  /* 0x8000000348487221 */ /* 0x000fe20000000000 */
[----:B------:R-:W-:Y:S01]  /*7410*/  FMUL R84, R82, 1.4426950216293334961 ;  /* 0x3fb8aa3b52547820 */ /* 0x000fe20000400000 */
[----:B-1----:R-:W-:Y:S01]  /*7420*/  FADD R76, R28, R97 ;  /* 0x000000611c4c7221 */ /* 0x002fe20000000000 */
[--C-:B------:R-:W-:Y:S01]  /*7430*/  FADD R82, R31, -R3.reuse ;  /* 0x800000031f527221 */ /* 0x100fe20000000000 */
[----:B------:R-:W1:Y:S01]  /*7440*/  MUFU.EX2 R33, R33 ;  /* 0x0000002100217308 */ /* 0x000e620000000800 */
[----:B------:R-:W-:Y:S01]  /*7450*/  F2FP.F16.F32.PACK_AB R11, R74, R11 ;  /* 0x0000000b4a0b723e */ /* 0x000fe200000000ff */
[----:B0-----:R-:W-:Y:S01]  /*7460*/  FADD R76, R35, R76 ;  /* 0x0000004c234c7221 */ /* 0x001fe20000000000 */
[----:B------:R-:W-:Y:S01]  /*7470*/  FMUL R74, R72, 1.4426950216293334961 ;  /* 0x3fb8aa3b484a7820 */ /* 0x000fe20000400000 */
[----:B--2---:R-:W-:Y:S01]  /*7480*/  FMUL R86, R82, 1.4426950216293334961 ;  /* 0x3fb8aa3b52567820 */ /* 0x004fe20000400000 */
[--C-:B------:R-:W-:Y:S01]  /*7490*/  FADD R72, R14, -R3.reuse ;  /* 0x800000030e487221 */ /* 0x100fe20000000000 */
[--C-:B------:R-:W-:Y:S01]  /*74a0*/  FADD R82, R0, -R3.reuse ;  /* 0x8000000300527221 */ /* 0x100fe20000000000 */
[----:B------:R-:W-:Y:S01]  /*74b0*/  F2FP.F16.F32.PACK_AB R14, R91, R68 ;  /* 0x000000445b0e723e */ /* 0x000fe200000000ff */
[----:B------:R-:W0:Y:S01]  /*74c0*/  MUFU.EX2 R31, R84 ;  /* 0x00000054001f7308 */ /* 0x000e220000000800 */
[----:B------:R-:W-:Y:S01]  /*74d0*/  FADD R91, R29, R76 ;  /* 0x0000004c1d5b7221 */ /* 0x000fe20000000000 */
[----:B------:R-:W-:Y:S01]  /*74e0*/  F2FP.F16.F32.PACK_AB R7, R78, R7 ;  /* 0x000000074e07723e */ /* 0x000fe200000000ff */
[----:B------:R-:W-:Y:S01]  /*74f0*/  FMUL R82, R82, 1.4426950216293334961 ;  /* 0x3fb8aa3b52527820 */ /* 0x000fe20000400000 */
[----:B------:R-:W-:Y:S01]  /*7500*/  FADD R78, R32, -R3 ;  /* 0x80000003204e7221 */ /* 0x000fe20000000000 */
[----:B---3--:R-:W-:-:S03]  /*7510*/  FADD R91, R34, R91 ;  /* 0x0000005b225b7221 */ /* 0x008fc60000000000 */
[----:B------:R-:W2:Y:S01]  /*7520*/  MUFU.EX2 R0, R86 ;  /* 0x0000005600007308 */ /* 0x000ea20000000800 */
[----:B------:R-:W-:Y:S01]  /*7530*/  FMUL R78, R78, 1.4426950216293334961 ;  /* 0x3fb8aa3b4e4e7820 */ /* 0x000fe20000400000 */
[----:B------:R-:W-:Y:S01]  /*7540*/  F2FP.F16.F32.PACK_AB R15, R66, R15 ;  /* 0x0000000f420f723e */ /* 0x000fe200000000ff */
[----:B------:R-:W-:Y:S01]  /*7550*/  FADD R66, R30, R91 ;  /* 0x0000005b1e427221 */ /* 0x000fe20000000000 */
[----:B------:R-:W-:Y:S01]  /*7560*/  FADD R62, R62, -R3 ;  /* 0x800000033e3e7221 */ /* 0x000fe20000000000 */
[----:B------:R-:W-:-:S03]  /*7570*/  F2FP.F16.F32.PACK_AB R10, R95, R10 ;  /* 0x0000000a5f0a723e */ /* 0x000fc600000000ff */
[----:B------:R-:W3:Y:S01]  /*7580*/  MUFU.EX2 R32, R82 ;  /* 0x0000005200207308 */ /* 0x000ee20000000800 */
[----:B------:R-:W-:Y:S01]  /*7590*/  F2FP.F16.F32.PACK_AB R17, R64, R17 ;  /* 0x000000114011723e */ /* 0x000fe200000000ff */
[----:B-1----:R-:W-:Y:S01]  /*75a0*/  FADD R66, R33, R66 ;  /* 0x0000004221427221 */ /* 0x002fe20000000000 */
[----:B------:R-:W-:Y:S01]  /*75b0*/  FMUL R64, R62, 1.4426950216293334961 ;  /* 0x3fb8aa3b3e407820 */ /* 0x000fe20000400000 */
[----:B------:R-:W-:Y:S01]  /*75c0*/  F2FP.F16.F32.PACK_AB R13, R70, R13 ;  /* 0x0000000d460d723e */ /* 0x000fe200000000ff */
[----:B------:R-:W-:-:S03]  /*75d0*/  FADD R62, R20, -R3 ;  /* 0x80000003143e7221 */ /* 0x000fc60000000000 */
[----:B------:R-:W1:Y:S01]  /*75e0*/  MUFU.EX2 R95, R78 ;  /* 0x0000004e005f7308 */ /* 0x000e620000000800 */
[----:B------:R-:W-:Y:S01]  /*75f0*/  FMUL R72, R72, 1.4426950216293334961 ;  /* 0x3fb8aa3b48487820 */ /* 0x000fe20000400000 */
[----:B------:R-:W-:Y:S01]  /*7600*/  F2FP.F16.F32.PACK_AB R20, R85, R58 ;  /* 0x0000003a5514723e */ /* 0x000fe200000000ff */
[----:B0-----:R-:W-:Y:S01]  /*7610*/  FADD R85, R31, R66 ;  /* 0x000000421f557221 */ /* 0x001fe20000000000 */
[----:B------:R-:W-:-:S04]  /*7620*/  F2FP.F16.F32.PACK_AB R16, R89, R16 ;  /* 0x000000105910723e */ /* 0x000fc800000000ff */
[----:B------:R-:W0:Y:S01]  /*7630*/  MUFU.EX2 R70, R74 ;  /* 0x0000004a00467308 */ /* 0x000e220000000800 */
[----:B--2---:R-:W-:Y:S01]  /*7640*/  FADD R85, R0, R85 ;  /* 0x0000005500557221 */ /* 0x004fe20000000000 */
[----:B------:R-:W-:Y:S01]  /*7650*/  FADD R52, R52, -R3 ;  /* 0x8000000334347221 */ /* 0x000fe20000000000 */
[----:B------:R-:W-:Y:S01]  /*7660*/  F2FP.F16.F32.PACK_AB R19, R60, R19 ;  /* 0x000000133c13723e */ /* 0x000fe200000000ff */
[----:B------:R-:W-:-:S04]  /*7670*/  FMUL R62, R62, 1.4426950216293334961 ;  /* 0x3fb8aa3b3e3e7820 */ /* 0x000fc80000400000 */
[----:B------:R-:W2:Y:S01]  /*7680*/  MUFU.EX2 R89, R72 ;  /* 0x0000004800597308 */ /* 0x000ea20000000800 */
[----:B------:R-:W-:Y:S01]  /*7690*/  F2FP.F16.F32.PACK_AB R23, R54, R23 ;  /* 0x000000173617723e */ /* 0x000fe200000000ff */
[----:B---3--:R-:W-:Y:S01]  /*76a0*/  FADD R54, R32, R85 ;  /* 0x0000005520367221 */ /* 0x008fe20000000000 */
[----:B------:R-:W-:Y:S01]  /*76b0*/  F2FP.F16.F32.PACK_AB R25, R50, R25 ;  /* 0x000000193219723e */ /* 0x000fe200000000ff */
[----:B------:R-:W-:Y:S01]  /*76c0*/  FADD R50, R26, -R3 ;  /* 0x800000031a327221 */ /* 0x000fe20000000000 */
[----:B------:R-:W-:-:S03]  /*76d0*/  FMUL R52, R52, 1.4426950216293334961 ;  /* 0x3fb8aa3b34347820 */ /* 0x000fc60000400000 */
[----:B------:R-:W3:Y:S01]  /*76e0*/  MUFU.EX2 R60, R64 ;  /* 0x00000040003c7308 */ /* 0x000ee20000000800 */
[----:B------:R-:W-:Y:S01]  /*76f0*/  F2FP.F16.F32.PACK_AB R22, R83, R22 ;  /* 0x000000165316723e */ /* 0x000fe200000000ff */
[----:B------:R-:W-:Y:S01]  /*7700*/  FMUL R50, R50, 1.4426950216293334961 ;  /* 0x3fb8aa3b32327820 */ /* 0x000fe20000400000 */
[----:B------:R-:W-:Y:S01]  /*7710*/  F2FP.F16.F32.PACK_AB R24, R81, R24 ;  /* 0x000000185118723e */ /* 0x000fe200000000ff */
[----:B-1----:R-:W-:-:S04]  /*7720*/  FADD R81, R95, R54 ;  /* 0x000000365f517221 */ /* 0x002fc80000000000 */
[----:B------:R-:W1:Y:S01]  /*7730*/  MUFU.EX2 R83, R62 ;  /* 0x0000003e00537308 */ /* 0x000e620000000800 */
[----:B------:R-:W-:Y:S02]  /*7740*/  F2FP.F16.F32.PACK_AB R26, R79, R48 ;  /* 0x000000304f1a723e */ /* 0x000fe400000000ff */
[----:B------:R-:W-:Y:S01]  /*7750*/  F2FP.F16.F32.PACK_AB R29, R34, R29 ;  /* 0x0000001d221d723e */ /* 0x000fe200000000ff */
[----:B0-----:R-:W-:-:S04]  /*7760*/  FADD R34, R70, R81 ;  /* 0x0000005146227221 */ /* 0x001fc80000000000 */
[----:B------:R-:W0:Y:S01]  /*7770*/  MUFU.EX2 R52, R52 ;  /* 0x0000003400347308 */ /* 0x000e220000000800 */
[----:B------:R-:W-:Y:S01]  /*7780*/  F2FP.F16.F32.PACK_AB R30, R33, R30 ;  /* 0x0000001e211e723e */ /* 0x000fe200000000ff */
[----:B--2---:R-:W-:Y:S01]  /*7790*/  FADD R33, R89, R34 ;  /* 0x0000002259217221 */ /* 0x004fe20000000000 */
[----:B------:R-:W-:-:S05]  /*77a0*/  LOP3.LUT R136, R138, 0xff, RZ, 0xc0, !PT ;  /* 0x000000ff8a887812 */ /* 0x000fca00078ec0ff */
[----:B------:R-:W2:Y:S01]  /*77b0*/  MUFU.EX2 R79, R50 ;  /* 0x00000032004f7308 */ /* 0x000ea20000000800 */
[----:B------:R-:W-:Y:S01]  /*77c0*/  UIADD3 UR10, UPT, UPT, UR70, 0x180, URZ ;  /* 0x00000180460a7890 */ /* 0x000fe2000fffe0ff */
[----:B------:R-:W-:Y:S01]  /*77d0*/  F2FP.F16.F32.PACK_AB R31, R0, R31 ;  /* 0x0000001f001f723e */ /* 0x000fe200000000ff */
[----:B------:R-:W-:Y:S01]  /*77e0*/  USHF.R.U32.HI UR7, URZ, 0x2, UR7 ;  /* 0x00000002ff077899 */ /* 0x000fe20008011607 */
[----:B---3--:R-:W-:Y:S01]  /*77f0*/  FADD R0, R60, R33 ;  /* 0x000000213c007221 */ /* 0x008fe20000000000 */
[----:B------:R-:W-:Y:S01]  /*7800*/  IMAD.SHL.U32 R136, R136, 0x2, RZ ;  /* 0x0000000288887824 */ /* 0x000fe200078e00ff */
[----:B------:R-:W-:Y:S01]  /*7810*/  UIADD3 UR6, UPT, UPT, UR6, UR10, URZ ;  /* 0x0000000a06067290 */ /* 0x000fe2000fffe0ff */
[----:B------:R-:W-:Y:S01]  /*7820*/  F2FP.F16.F32.PACK_AB R28, R35, R28 ;  /* 0x0000001c231c723e */ /* 0x000fe200000000ff */
[----:B-1----:R-:W-:Y:S02]  /*7830*/  FADD R35, R83, R0 ;  /* 0x0000000053237221 */ /* 0x002fe40000000000 */
[----:B------:R-:W-:Y:S01]  /*7840*/  LOP3.LUT R136, R136, UR7, RZ, 0x3c, !PT ;  /* 0x0000000788887c12 */ /* 0x000fe2000f8e3cff */
[----:B------:R-:W-:Y:S01]  /*7850*/  ULEA UR9, UR9, UR6, 0x3 ;  /* 0x0000000609097291 */ /* 0x000fe2000f8e18ff */
[----:B0-----:R-:W-:Y:S01]  /*7860*/  FADD R0, R52, R35 ;  /* 0x0000002334007221 */ /* 0x001fe20000000000 */
[----:B------:R-:W-:-:S02]  /*7870*/  F2FP.F16.F32.PACK_AB R6, R99, R6 ;  /* 0x000000066306723e */ /* 0x000fc400000000ff */
[----:B------:R-:W-:Y:S02]  /*7880*/  F2FP.F16.F32.PACK_AB R12, R93, R12 ;  /* 0x0000000c5d0c723e */ /* 0x000fe400000000ff */
[----:B------:R-:W-:Y:S02]  /*7890*/  F2FP.F16.F32.PACK_AB R18, R87, R18 ;  /* 0x000000125712723e */ /* 0x000fe400000000ff */
[----:B------:R-:W-:Y:S02]  /*78a0*/  F2FP.F16.F32.PACK_AB R21, R56, R21 ;  /* 0x000000153815723e */ /* 0x000fe400000000ff */
[----:B------:R-:W-:Y:S02]  /*78b0*/  F2FP.F16.F32.PACK_AB R27, R46, R27 ;  /* 0x0000001b2e1b723e */ /* 0x000fe400000000ff */
[----:B------:R-:W-:Y:S02]  /*78c0*/  F2FP.F16.F32.PACK_AB R32, R95, R32 ;  /* 0x000000205f20723e */ /* 0x000fe400000000ff */
[----:B------:R-:W-:-:S02]  /*78d0*/  F2FP.F16.F32.PACK_AB R33, R89, R70 ;  /* 0x000000465921723e */ /* 0x000fc400000000ff */
[----:B------:R-:W-:Y:S02]  /*78e0*/  F2FP.F16.F32.PACK_AB R34, R83, R60 ;  /* 0x0000003c5322723e */ /* 0x000fe400000000ff */
[----:B--2---:R-:W-:Y:S01]  /*78f0*/  F2FP.F16.F32.PACK_AB R35, R79, R52 ;  /* 0x000000344f23723e */ /* 0x004fe200000000ff */
[----:B------:R-:W-:Y:S06]  /*7900*/  @!P0 BRA `(.L_x_9) ;  /* 0x0000000000048947 */ /* 0x000fec0003800000 */
[----:B------:R0:W-:Y:S02]  /*7910*/  STTM.x32 tmem[UR9], R4 ;  /* 0x00000004000079ed */ /* 0x0001e400082c0009 */
.L_x_9:
[----:B0-----:R-:W-:Y:S01]  /*7920*/  LOP3.LUT R4, R136, 0x40, RZ, 0x3c, !PT ;  /* 0x0000004088047812 */ /* 0x001fe200078e3cff */
[----:B-----5:R-:W-:Y:S01]  /*7930*/  STS.U16 [R136+UR71+0x10000], R77 ;  /* 0x0100004d88007988 */ /* 0x020fe20008000447 */
[----:B------:R-:W-:Y:S01]  /*7940*/  FADD R141, R79, R0 ;  /* 0x000000004f8d7221 */ /* 0x000fe20000000000 */
[----:B------:R-:W-:Y:S02]  /*7950*/  FADD R0, -R3, -INF ;  /* 0xff80000003007421 */ /* 0x000fe40000000100 */
[----:B------:R-:W-:Y:S02]  /*7960*/  STS.U16 [R136+UR71+0x10400], R75 ;  /* 0x0104004b88007988 */ /* 0x000fe40008000447 */
[----:B------:R-:W-:Y:S02]  /*7970*/  FMUL R0, R0, 1.4426950216293334961 ;  /* 0x3fb8aa3b00007820 */ /* 0x000fe40000400000 */
[----:B------:R-:W-:Y:S04]  /*7980*/  STS.U16 [R136+UR71+0x10800], R73 ;  /* 0x0108004988007988 */ /* 0x000fe80008000447 */
[----:B------:R-:W-:Y:S01]  /*7990*/  STS.U16 [R136+UR71+0x10c00], R71 ;  /* 0x010c004788007988 */ /* 0x000fe20008000447 */
[----:B------:R-:W0:Y:S03]  /*79a0*/  MUFU.EX2 R0, R0 ;  /* 0x0000000000007308 */ /* 0x000e260000000800 */
[----:B------:R-:W-:Y:S04]  /*79b0*/  STS.U16 [R136+UR71+0x11000], R69 ;  /* 0x0110004588007988 */ /* 0x000fe80008000447 */
[----:B------:R-:W-:Y:S04]  /*79c0*/  STS.U16 [R136+UR71+0x11400], R67 ;  /* 0x0114004388007988 */ /* 0x000fe80008000447 */
[----:B------:R-:W-:Y:S04]  /*79d0*/  STS.U16 [R136+UR71+0x11800], R65 ;  /* 0x0118004188007988 */ /* 0x000fe80008000447 */
[----:B------:R-:W-:Y:S01]  /*79e0*/  STS.U16 [R136+UR71+0x11c00], R63 ;  /* 0x011c003f88007988 */ /* 0x000fe20008000447 */
[----:B0-----:R-:W-:-:S03]  /*79f0*/  FADD R141, R0, R141 ;  /* 0x0000008d008d7221 */ /* 0x001fc60000000000 */
        /* <DEDUP_REMOVED lines=23> */
[----:B------:R0:W-:Y:S01]  /*7b70*/  STS.U16 [R4+UR71+0x13e00], R133 ;  /* 0x013e008504007988 */ /* 0x0001e20008000447 */
[----:B------:R-:W1:Y:S02]  /*7b80*/  FENCE.VIEW.ASYNC.T ;  /* 0x00000000000073c6 */ /* 0x000e640000000200 */
[----:B-1----:R-:W-:Y:S06]  /*7b90*/  BAR.SYNC.DEFER_BLOCKING 0x0 ;  /* 0x0000000000007b1d */ /* 0x002fec0000010000 */
[----:B0-----:R-:W0:Y:S01]  /*7ba0*/  LDTM.x128 R4, tmem[UR13] ;  /* 0x0000000d000479ee */ /* 0x001e2200083c0000 */
[----:B------:R-:W-:Y:S01]  /*7bb0*/  NOP ;  /* 0x0000000000007918 */ /* 0x000fe20000000000 */
[----:B------:R-:W-:Y:S05]  /*7bc0*/  @!P0 BRA `(.L_x_10) ;  /* 0x0000000800048947 */ /* 0x000fea0003800000 */
[C---:B0-----:R-:W-:Y:S01]  /*7bd0*/  FMUL R4, R0.reuse, R4 ;  /* 0x0000000400047220 */ /* 0x041fe20000400000 */
[C---:B------:R-:W-:Y:S01]  /*7be0*/  FMUL R5, R0.reuse, R5 ;  /* 0x0000000500057220 */ /* 0x040fe20000400000 */
        /* <DEDUP_REMOVED lines=125> */
[----:B------:R-:W-:-:S04]  /*83c0*/  FMUL R131, R0, R131 ;  /* 0x0000008300837220 */ /* 0x000fc80000400000 */
[----:B------:R1:W-:Y:S03]  /*83d0*/  STTM.x128 tmem[UR13], R4 ;  /* 0x00000004000079ed */ /* 0x0003e600083c000d */
.L_x_10:
[----:B0-----:R-:W0:Y:S02]  /*83e0*/  FENCE.VIEW.ASYNC.T ;  /* 0x00000000000073c6 */ /* 0x001e240000000200 */
[----:B0-----:R-:W-:Y:S01]  /*83f0*/  BAR.SYNC.DEFER_BLOCKING 0x0 ;  /* 0x0000000000007b1d */ /* 0x001fe20000010000 */
[----:B------:R-:W-:Y:S01]  /*8400*/  UIADD3 UR8, UPT, UPT, UR71, 0x1c000, URZ ;  /* 0x0001c00047087890 */ /* 0x000fe2000fffe0ff */
[----:B------:R-:W-:Y:S02]  /*8410*/  FSEL R0, R3, -INF , P0 ;  /* 0xff80000003007808 */ /* 0x000fe40000000000 */
[----:B------:R-:W-:Y:S02]  /*8420*/  FSEL R141, R141, 1, P0 ;  /* 0x3f8000008d8d7808 */ /* 0x000fe40000000000 */
[----:B------:R0:W-:Y:S06]  /*8430*/  MEMBAR.ALL.CTA ;  /* 0x0000000000007992 */ /* 0x0001ec0000008000 */
[----:B0-----:R-:W0:Y:S02]  /*8440*/  FENCE.VIEW.ASYNC.S ;  /* 0x00000000000073c6 */ /* 0x001e240000000000 */
[----:B0-----:R-:W-:Y:S06]  /*8450*/  BAR.SYNC.DEFER_BLOCKING 0x0 ;  /* 0x0000000000007b1d */ /* 0x001fec0000010000 */
[----:B------:R-:W-:Y:S05]  /*8460*/  @!P1 BRA `(.L_x_11) ;  /* 0x0000000000e09947 */ /* 0x000fea0003800000 */
[----:B------:R-:W-:Y:S01]  /*8470*/  UIADD3 UR7, UPT, UPT, UR71, 0x10000, URZ ;  /* 0x0001000047077890 */ /* 0x000fe2000fffe0ff */
[----:B------:R-:W-:Y:S01]  /*8480*/  BSSY.RECONVERGENT B0, `(.L_x_12) ;  /* 0x0000035000007945 */ /* 0x000fe20003800200 */
[----:B------:R-:W-:Y:S01]  /*8490*/  UMOV UR6, URZ ;  /* 0x000000ff00067c82 */ /* 0x000fe20008000000 */
[----:B------:R-:W-:Y:S02]  /*84a0*/  UIADD3 UR38, UPT, UPT, UR70, 0x188, URZ ;  /* 0x0000018846267890 */ /* 0x000fe4000fffe0ff */
[----:B------:R-:W-:Y:S02]  /*84b0*/  USHF.R.U32.HI UR7, URZ, 0x4, UR7 ;  /* 0x00000004ff077899 */ /* 0x000fe40008011607 */
[----:B------:R-:W-:Y:S02]  /*84c0*/  UIADD3 UR39, UPT, UPT, UR70, 0x190, URZ ;  /* 0x0000019046277890 */ /* 0x000fe4000fffe0ff */
[----:B------:R-:W-:Y:S02]  /*84d0*/  USGXT.U32 UR16, UR7, 0xe ;  /* 0x0000000e0710789a */ /* 0x000fe40008000000 */
[----:B------:R-:W-:-:S02]  /*84e0*/  UIADD3 UR40, UPT, UPT, UR70, 0x198, URZ ;  /* 0x0000019846287890 */ /* 0x000fc4000fffe0ff */
[----:B------:R-:W-:Y:S02]  /*84f0*/  UIADD3 UR30, UP2, UPT, UR16, 0x2, URZ ;  /* 0x00000002101e7890 */ /* 0x000fe4000ff5e0ff */
[----:B------:R-:W-:Y:S02]  /*8500*/  UIADD3 UR41, UPT, UPT, UR70, 0x80, URZ ;  /* 0x0000008046297890 */ /* 0x000fe4000fffe0ff */
[----:B------:R-:W-:Y:S02]  /*8510*/  UIADD3.X UR31, UPT, UPT, UR6, 0x40004040, URZ, UP2, !UPT ;  /* 0x40004040061f7890 */ /* 0x000fe400097fe4ff */
[----:B------:R-:W-:Y:S02]  /*8520*/  UIADD3 UR6, UP2, UPT, UR30, 0x2, URZ ;  /* 0x000000021e067890 */ /* 0x000fe4000ff5e0ff */
[----:B------:R-:W-:Y:S02]  /*8530*/  UIADD3 UR34, UP3, UPT, UR30, 0x4, URZ ;  /* 0x000000041e227890 */ /* 0x000fe4000ff7e0ff */
[----:B------:R-:W-:-:S02]  /*8540*/  UIADD3.X UR7, UPT, UPT, UR31, URZ, URZ, UP2, !UPT ;  /* 0x000000ff1f077290 */ /* 0x000fc400097fe4ff */
[----:B------:R-:W-:Y:S02]  /*8550*/  UIADD3.X UR35, UPT, UPT, UR31, URZ, URZ, UP3, !UPT ;  /* 0x000000ff1f237290 */ /* 0x000fe40009ffe4ff */
[----:B------:R-:W-:Y:S01]  /*8560*/  UIADD3 UR42, UPT, UPT, UR70, 0x1a0, URZ ;  /* 0x000001a0462a7890 */ /* 0x000fe2000fffe0ff */
[----:B------:R-:W-:Y:S01]  /*8570*/  ELECT P0, URZ, PT ;  /* 0x0000000000ff782f */ /* 0x000fe20003800000 */
[----:B------:R-:W-:Y:S02]  /*8580*/  UIADD3 UR46, UPT, UPT, UR70, 0x80, URZ ;  /* 0x00000080462e7890 */ /* 0x000fe4000fffe0ff */
[----:B------:R-:W-:Y:S02]  /*8590*/  UIADD3 UR43, UPT, UPT, UR70, 0x1a8, URZ ;  /* 0x000001a8462b7890 */ /* 0x000fe4000fffe0ff */
[----:B------:R-:W-:Y:S02]  /*85a0*/  UIADD3 UR47, UPT, UPT, UR70, 0x80, URZ ;  /* 0x00000080462f7890 */ /* 0x000fe4000fffe0ff */
[----:B------:R-:W-:Y:S01]  /*85b0*/  UIADD3 UR44, UPT, UPT, UR70, 0x1b0, URZ ;  /* 0x000001b0462c7890 */ /* 0x000fe2000fffe0ff */
[----:B------:R-:W-:Y:S01]  /*85c0*/  UMOV UR18, 0x0 ;  /* 0x0000000000127882 */ /* 0x000fe20000000000 */
[----:B------:R-:W-:Y:S01]  /*85d0*/  UMOV UR19, 0x8200010 ;  /* 0x0820001000137882 */ /* 0x000fe20000000000 */
[----:B------:R-:W-:-:S02]  /*85e0*/  UIADD3 UR48, UPT, UPT, UR70, 0x80, URZ ;  /* 0x0000008046307890 */ /* 0x000fc4000fffe0ff */
[----:B------:R-:W-:Y:S01]  /*85f0*/  UIADD3 UR45, UPT, UPT, UR70, 0x1b8, URZ ;  /* 0x000001b8462d7890 */ /* 0x000fe2000fffe0ff */
[----:B------:R-:W-:Y:S01]  /*8600*/  UMOV UR17, 0x40004040 ;  /* 0x4000404000117882 */ /* 0x000fe20000000000 */
[----:B------:R-:W-:Y:S01]  /*8610*/  UMOV UR24, 0x0 ;  /* 0x0000000000187882 */ /* 0x000fe20000000000 */
[----:B------:R-:W-:Y:S01]  /*8620*/  UMOV UR25, 0x8200010 ;  /* 0x0820001000197882 */ /* 0x000fe20000000000 */
[----:B------:R-:W-:Y:S01]  /*8630*/  UMOV UR22, 0x0 ;  /* 0x0000000000167882 */ /* 0x000fe20000000000 */
[----:B------:R-:W-:Y:S01]  /*8640*/  UMOV UR23, 0x8200010 ;  /* 0x0820001000177882 */ /* 0x000fe20000000000 */
[----:B------:R0:W-:Y:S01]  /*8650*/  UTCHMMA tmem[UR10], gdesc[UR16], tmem[UR70], tmem[UR18], idesc[UR19], UPT ;  /* 0x00ff12100a0079ea */ /* 0x0001e2000b800046 */
        /* <DEDUP_REMOVED lines=15> */
[----:B------:R0:W-:Y:S01]  /*8750*/  UTCHMMA tmem[UR44], gdesc[UR6], tmem[UR47], tmem[UR32], idesc[UR33], UPT ;  /* 0x00ff20062c0079ea */ /* 0x0001e2000b80002f */
[----:B------:R0:W-:Y:S01]  /*8760*/  UTCHMMA tmem[UR45], gdesc[UR34], tmem[UR48], tmem[UR36], idesc[UR37], UPT ;  /* 0x00ff24222d0079ea */ /* 0x0001e2000b800030 */
[----:B------:R-:W-:Y:S05]  /*8770*/  @!P0 BRA `(.L_x_13) ;  /* 0x0000000000148947 */ /* 0x000fea0003800000 */
[----:B0-----:R-:W-:Y:S01]  /*8780*/  UMOV UR6, UR8 ;  /* 0x0000000800067c82 */ /* 0x001fe20008000000 */
[----:B------:R-:W-:Y:S02]  /*8790*/  UMOV UR7, URZ ;  /* 0x000000ff00077c82 */ /* 0x000fe40008000000 */
[----:B------:R-:W-:Y:S02]  /*87a0*/  UMOV UR6, UR6 ;  /* 0x0000000600067c82 */ /* 0x000fe40008000000 */
[----:B------:R2:W-:Y:S01]  /*87b0*/  UTCBAR [UR6], URZ ;  /* 0x000000ff060073e9 */ /* 0x0005e200080000ff */
[----:B------:R-:W-:Y:S02]  /*87c0*/  NOP ;  /* 0x0000000000007918 */ /* 0x000fe40000000000 */
.L_x_13:
[----:B0-2---:R-:W-:Y:S05]  /*87d0*/  BSYNC.RECONVERGENT B0 ;  /* 0x0000000000007941 */ /* 0x005fea0003800200 */
.L_x_12:
[----:B------:R-:W-:Y:S05]  /*87e0*/  BRA `(.L_x_14) ;  /* 0x0000000000087947 */ /* 0x000fea0003800000 */
.L_x_11:
[----:B------:R-:W-:-:S09]  /*87f0*/  UISETP.GE.AND UP2, UPT, UR74, URZ, UPT ;  /* 0x000000ff4a00728c */ /* 0x000fd2000bf46270 */
[----:B------:R-:W-:Y:S05]  /*8800*/  BRA.U !UP2, `(.L_x_15) ;  /* 0x000000610aa07547 */ /* 0x000fea000b800000 */
.L_x_14:
[----:B------:R-:W-:Y:S01]  /*8810*/  USHF.R.U32.HI UR16, URZ, 0x4, UR5 ;  /* 0x00000004ff107899 */ /* 0x000fe20008011605 */
[----:B------:R-:W-:Y:S01]  /*8820*/  SHF.L.U32 R3, R132, 0x6, RZ ;  /* 0x0000000684037819 */ /* 0x000fe200000006ff */
[----:B------:R-:W-:Y:S01]  /*8830*/  USHF.R.U32.HI UR19, URZ, 0x4, UR71 ;  /* 0x00000004ff137899 */ /* 0x000fe20008011647 */
[----:B------:R-:W-:Y:S01]  /*8840*/  CS2R R132, SRZ ;  /* 0x0000000000847805 */ /* 0x000fe2000001ff00 */
[----:B------:R-:W-:Y:S02]  /*8850*/  UIADD3 UR18, UPT, UPT, UR71, 0x18000, URZ ;  /* 0x0001800047127890 */ /* 0x000fe4000fffe0ff */
[----:B------:R-:W-:Y:S01]  /*8860*/  USGXT.U32 UR16, UR16, 0xe ;  /* 0x0000000e1010789a */ /* 0x000fe20008000000 */
[----:B------:R-:W-:Y:S01]  /*8870*/  IMAD.MOV.U32 R134, RZ, RZ, R3 ;  /* 0x000000ffff867224 */ /* 0x000fe200078e0003 */
[----:B------:R-:W-:Y:S02]  /*8880*/  USGXT.U32 UR19, UR19, 0xe ;  /* 0x0000000e1313789a */ /* 0x000fe40008000000 */
[----:B------:R-:W-:-:S02]  /*8890*/  USHF.R.U32.HI UR22, URZ, 0x4, UR18 ;  /* 0x00000004ff167899 */ /* 0x000fc40008011612 */
[----:B------:R-:W-:Y:S02]  /*88a0*/  UIADD3 UR20, UP3, UPT, UR16, 0x2, URZ ;  /* 0x0000000210147890 */ /* 0x000fe4000ff7e0ff */
[----:B------:R-:W-:Y:S02]  /*88b0*/  UISETP.NE.U32.AND UP2, UPT, UR4, URZ, UPT ;  /* 0x000000ff0400728c */ /* 0x000fe4000bf45070 */
[----:B------:R-:W-:Y:S01]  /*88c0*/  UIADD3 UR18, UP4, UPT, UR19, 0x4000080, URZ ;  /* 0x0400008013127890 */ /* 0x000fe2000ff9e0ff */
[----:B------:R-:W-:Y:S01]  /*88d0*/  UMOV UR4, URZ ;  /* 0x000000ff00047c82 */ /* 0x000fe20008000000 */
[----:B------:R-:W-:Y:S01]  /*88e0*/  UMOV UR17, URZ ;  /* 0x000000ff00117c82 */ /* 0x000fe20008000000 */
[----:B------:R-:W-:Y:S02]  /*88f0*/  ULOP3.LUT UR72, UR19, 0x4000000, URZ, 0xfc, !UPT ;  /* 0x0400000013487892 */ /* 0x000fe4000f8efcff */
[----:B------:R-:W-:Y:S02]  /*8900*/  UIADD3.X UR21, UPT, UPT, UR4, 0x40004040, URZ, UP3, !UPT ;  /* 0x4000404004157890 */ /* 0x000fe40009ffe4ff */
[----:B------:R-:W-:-:S02]  /*8910*/  UIADD3.X UR19, UPT, UPT, UR17, 0x40004040, URZ, UP4, !UPT ;  /* 0x4000404011137890 */ /* 0x000fc4000a7fe4ff */
[----:B------:R-:W-:Y:S02]  /*8920*/  UIADD3 UR28, UP3, UPT, UR18, 0x180, URZ ;  /* 0x00000180121c7890 */ /* 0x000fe4000ff7e0ff */
[----:B------:R-:W-:Y:S02]  /*8930*/  UIADD3 UR24, UP5, UPT, UR18, 0x80, URZ ;  /* 0x0000008012187890 */ /* 0x000fe4000ffbe0ff */
[----:B------:R-:W-:Y:S02]  /*8940*/  UIADD3 UR26, UP6, UPT, UR18, 0x100, URZ ;  /* 0x00000100121a7890 */ /* 0x000fe4000ffde0ff */
[----:B------:R-:W-:Y:S02]  /*8950*/  UIADD3.X UR29, UPT, UPT, UR19, URZ, URZ, UP3, !UPT ;  /* 0x000000ff131d7290 */ /* 0x000fe40009ffe4ff */
[----:B------:R-:W-:Y:S02]  /*8960*/  UIADD3 UR36, UP3, UPT, UR18, 0x780, URZ ;  /* 0x0000078012247890 */ /* 0x000fe4000ff7e0ff */
[----:B------:R-:W-:-:S02]  /*8970*/  UIADD3.X UR25, UPT, UPT, UR19, URZ, URZ, UP5, !UPT ;  /* 0x000000ff13197290 */ /* 0x000fc4000affe4ff */
[----:B------:R-:W-:Y:S02]  /*8980*/  UIADD3.X UR27, UPT, UPT, UR19, URZ, URZ, UP6, !UPT ;  /* 0x000000ff131b7290 */ /* 0x000fe4000b7fe4ff */
[----:B------:R-:W-:Y:S02]  /*8990*/  UIADD3 UR30, UP4, UPT, UR18, 0x200, URZ ;  /* 0x00000200121e7890 */ /* 0x000fe4000ff9e0ff */
[----:B------:R-:W-:Y:S02]  /*89a0*/  UIADD3 UR32, UP5, UPT, UR18, 0x280, URZ ;  /* 0x0000028012207890 */ /* 0x000fe4000ffbe0ff */
[----:B------:R-:W-:Y:S02]  /*89b0*/  UIADD3 UR34, UP6, UPT, UR18, 0x300, URZ ;  /* 0x0000030012227890 */ /* 0x000fe4000ffde0ff */
[----:B------:R-:W-:Y:S02]  /*89c0*/  UIADD3.X UR37, UPT, UPT, UR19, URZ, URZ, UP3, !UPT ;  /* 0x000000ff13257290 */ /* 0x000fe40009ffe4ff */
[----:B------:R-:W-:-:S02]  /*89d0*/  UIADD3 UR44, UP3, UPT, UR18, 0x980, URZ ;  /* 0x00000980122c7890 */ /* 0x000fc4000ff7e0ff */
[----:B------:R-:W-:Y:S02]  /*89e0*/  USGXT.U32 UR22, UR22, 0xe ;  /* 0x0000000e1616789a */ /* 0x000fe40008000000 */
[----:B------:R-:W-:Y:S02]  /*89f0*/  UIADD3.X UR31, UPT, UPT, UR19, URZ, URZ, UP4, !UPT ;  /* 0x000000ff131f7290 */ /* 0x000fe4000a7fe4ff */
[----:B------:R-:W-:Y:S02]  /*8a00*/  UIADD3.X UR33, UPT, UPT, UR19, URZ, URZ, UP5, !UPT ;  /* 0x000000ff13217290 */ /* 0x000fe4000affe4ff */
[----:B------:R-:W-:Y:S02]  /*8a10*/  UIADD3.X UR35, UPT, UPT, UR19, URZ, URZ, UP6, !UPT ;  /* 0x000000ff13237290 */ /* 0x000fe4000b7fe4ff */
[----:B------:R-:W-:Y:S02]  /*8a20*/  USHF.L.U32 UR75, UR75, 0x6, URZ ;  /* 0x000000064b4b7899 */ /* 0x000fe400080006ff */
[----:B------:R-:W-:-:S02]  /*8a30*/  UIADD3 UR38, UP4, UPT, UR18, 0x800, URZ ;  /* 0x0000080012267890 */ /* 0x000fc4000ff9e0ff */
[----:B------:R-:W-:Y:S02]  /*8a40*/  UIADD3 UR40, UP5, UPT, UR18, 0x880, URZ ;  /* 0x0000088012287890 */ /* 0x000fe4000ffbe0ff */
[----:B------:R-:W-:Y:S01]  /*8a50*/  UIADD3 UR42, UP6, UPT, UR18, 0x900, URZ ;  /* 0x00000900122a7890 */ /* 0x000fe2000ffde0ff */
[----:B------:R-:W-:Y:S01]  /*8a60*/  IMAD.U32 R135, RZ, RZ, UR75 ;  /* 0x0000004bff877e24 */ /* 0x000fe2000f8e00ff */
[----:B------:R-:W-:Y:S02]  /*8a70*/  UIADD3.X UR45, UPT, UPT, UR19, URZ, URZ, UP3, !UPT ;  /* 0x000000ff132d7290 */ /* 0x000fe40009ffe4ff */
[----:B------:R-:W-:Y:S01]  /*8a80*/  UIADD3 UR52, UP3, UPT, UR22, 0x2, URZ ;  /* 0x0000000216347890 */ /* 0x000fe2000ff7e0ff */
[----:B------:R-:W-:Y:S01]  /*8a90*/  UMOV UR5, URZ ;  /* 0x000000ff00057c82 */ /* 0x000fe20008000000 */
[----:B------:R-:W-:Y:S02]  /*8aa0*/  UIADD3.X UR39, UPT, UPT, UR19, URZ, URZ, UP4, !UPT ;  /* 0x000000ff13277290 */ /* 0x000fe4000a7fe4ff */
[----:B------:R-:W-:-:S02]  /*8ab0*/  UIADD3.X UR41, UPT, UPT, UR19, URZ, URZ, UP5, !UPT ;  /* 0x000000ff13297290 */ /* 0x000fc4000affe4ff */
[----:B------:R-:W-:Y:S02]  /*8ac0*/  UIADD3.X UR43, UPT, UPT, UR19, URZ, URZ, UP6, !UPT ;  /* 0x000000ff132b7290 */ /* 0x000fe4000b7fe4ff */
[----:B------:R-:W-:Y:S02]  /*8ad0*/  UIADD3 UR46, UP4, UPT, UR18, 0xa00, URZ ;  /* 0x00000a00122e7890 */ /* 0x000fe4000ff9e0ff */
[----:B------:R-:W-:Y:S02]  /*8ae0*/  UIADD3 UR48, UP5, UPT, UR18, 0xa80, URZ ;  /* 0x00000a8012307890 */ /* 0x000fe4000ffbe0ff */
[----:B------:R-:W-:Y:S02]  /*8af0*/  UIADD3 UR50, UP6, UPT, UR18, 0xb00, URZ ;  /* 0x00000b0012327890 */ /* 0x000fe4000ffde0ff */
[----:B------:R-:W-:Y:S02]  /*8b00*/  UIADD3.X UR53, UPT, UPT, UR5, 0x40004040, URZ, UP3, !UPT ;  /* 0x4000404005357890 */ /* 0x000fe40009ffe4ff */
[----:B------:R-:W-:Y:S01]  /*8b10*/  UIADD3 UR74, UPT, UPT, UR74, 0xc0, URZ ;  /* 0x000000c04a4a7890 */ /* 0x000fe2000fffe0ff */
[----:B------:R-:W-:Y:S01]  /*8b20*/  UMOV UR7, 0x1 ;  /* 0x0000000100077882 */ /* 0x000fe20000000000 */
[----:B------:R-:W-:Y:S01]  /*8b30*/  UMOV UR73, URZ ;  /* 0x000000ff00497c82 */ /* 0x000fe20008000000 */
[----:B------:R-:W-:Y:S01]  /*8b40*/  UMOV UR6, URZ ;  /* 0x000000ff00067c82 */ /* 0x000fe20008000000 */
[----:B------:R-:W-:-:S02]  /*8b50*/  UIADD3.X UR47, UPT, UPT, UR19, URZ, URZ, UP4, !UPT ;  /* 0x000000ff132f7290 */ /* 0x000fc4000a7fe4ff */
[----:B------:R-:W-:Y:S02]  /*8b60*/  UIADD3.X UR49, UPT, UPT, UR19, URZ, URZ, UP5, !UPT ;  /* 0x000000ff13317290 */ /* 0x000fe4000affe4ff */
[----:B------:R-:W-:Y:S02]  /*8b70*/  UIADD3.X UR51, UPT, UPT, UR19, URZ, URZ, UP6, !UPT ;  /* 0x000000ff13337290 */ /* 0x000fe4000b7fe4ff */
[----:B------:R-:W-:Y:S02]  /*8b80*/  UIADD3.64 UR54, UPT, UPT, UR20, 0x2, URZ ;  /* 0x0000000214367897 */ /* 0x000fe4000fffe0ff */
[----:B------:R-:W-:Y:S01]  /*8b90*/  UIADD3.64 UR56, UPT, UPT, UR20, 0x4, URZ ;  /* 0x0000000414387897 */ /* 0x000fe2000fffe0ff */
[----:B------:R-:W-:Y:S01]  /*8ba0*/  UMOV UR17, 0x40004040 ;  /* 0x4000404000117882 */ /* 0x000fe20000000000 */
[----:B------:R-:W-:Y:S01]  /*8bb0*/  UIADD3.64 UR58, UPT, UPT, UR20, 0x1fe, URZ ;  /* 0x000001fe143a7897 */ /* 0x000fe2000fffe0ff */
[----:B------:R-:W-:Y:S01]  /*8bc0*/  UMOV UR23, 0x40004040 ;  /* 0x4000404000177882 */ /* 0x000fe20000000000 */
[----:B------:R-:W-:-:S02]  /*8bd0*/  UIADD3.64 UR60, UPT, UPT, UR20, 0x200, URZ ;  /* 0x00000200143c7897 */ /* 0x000fc4000fffe0ff */
[----:B------:R-:W-:Y:S02]  /*8be0*/  UIADD3.64 UR62, UPT, UPT, UR20, 0x202, URZ ;  /* 0x00000202143e7897 */ /* 0x000fe4000fffe0ff */
[----:B------:R-:W-:Y:S02]  /*8bf0*/  UIADD3.64 UR64, UPT, UPT, UR20, 0x204, URZ ;  /* 0x0000020414407897 */ /* 0x000fe4000fffe0ff */
[----:B------:R-:W-:Y:S02]  /*8c00*/  UIADD3.64 UR66, UPT, UPT, UR52, 0x2, URZ ;  /* 0x0000000234427897 */ /* 0x000fe4000fffe0ff */
[----:B------:R-:W-:-:S12]  /*8c10*/  UIADD3.64 UR68, UPT, UPT, UR52, 0x4, URZ ;  /* 0x0000000434447897 */ /* 0x000fd8000fffe0ff */
.L_x_20:
[----:B-1----:R-:W2:Y:S04]  /*8c20*/  LDL.64 R4, [R1+0x38] ;  /* 0x0000380001047983 */ /* 0x002ea80000100a00 */
[----:B------:R-:W3:Y:S04]  /*8c30*/  LDL.64 R6, [R1+0x18] ;  /* 0x0000180001067983 */ /* 0x000ee80000100a00 */
[----:B------:R-:W4:Y:S04]  /*8c40*/  LDL.64 R24, [R1+0x30] ;  /* 0x0000300001187983 */ /* 0x000f280000100a00 */
[----:B------:R-:W5:Y:S04]  /*8c50*/  LDL.64 R20, [R1+0x10] ;  /* 0x0000100001147983 */ /* 0x000f680000100a00 */
[----:B------:R-:W5:Y:S04]  /*8c60*/  LDL.64 R26, [R1+0x28] ;  /* 0x00002800011a7983 */ /* 0x000f680000100a00 */
[----:B------:R-:W5:Y:S04]  /*8c70*/  LDL.64 R22, [R1+0x8] ;  /* 0x0000080001167983 */ /* 0x000f680000100a00 */
[----:B------:R-:W5:Y:S04]  /*8c80*/  LDL.64 R38, [R1] ;  /* 0x0000000001267983 */ /* 0x000f680000100a00 */
[----:B------:R-:W5:Y:S01]  /*8c90*/  LDL.64 R56, [R1+0x20] ;  /* 0x0000200001387983 */ /* 0x000f620000100a00 */
[----:B------:R-:W-:-:S04]  /*8ca0*/  IMAD.WIDE R8, R134, 0x2, R248 ;  /* 0x0000000286087825 */ /* 0x000fc800078e02f8 */
[C---:B------:R-:W-:Y:S01]  /*8cb0*/  IMAD.WIDE R10, R134.reuse, 0x2, R240 ;  /* 0x00000002860a7825 */ /* 0x040fe200078e02f0 */
[----:B------:R0:W5:Y:S03]  /*8cc0*/  LDG.E.U16 R36, desc[UR14][R8.64] ;  /* 0x0000000e08247981 */ /* 0x000166000c1e1500 */
[C---:B------:R-:W-:Y:S01]  /*8cd0*/  IMAD.WIDE R12, R134.reuse, 0x2, R232 ;  /* 0x00000002860c7825 */ /* 0x040fe200078e02e8 */
[----:B------:R1:W5:Y:S03]  /*8ce0*/  LDG.E.U16 R42, desc[UR14][R10.64] ;  /* 0x0000000e0a2a7981 */ /* 0x000366000c1e1500 */
[C---:B------:R-:W-:Y:S01]  /*8cf0*/  IMAD.WIDE R14, R134.reuse, 0x2, R224 ;  /* 0x00000002860e7825 */ /* 0x040fe200078e02e0 */
[----:B------:R0:W5:Y:S03]  /*8d00*/  LDG.E.U16 R44, desc[UR14][R12.64] ;  /* 0x0000000e0c2c7981 */ /* 0x000166000c1e1500 */
[C---:B------:R-:W-:Y:S01]  /*8d10*/  IMAD.WIDE R16, R134.reuse, 0x2, R216 ;  /* 0x0000000286107825 */ /* 0x040fe200078e02d8 */
[----:B------:R1:W5:Y:S03]  /*8d20*/  LDG.E.U16 R46, desc[UR14][R14.64] ;  /* 0x0000000e0e2e7981 */ /* 0x000366000c1e1500 */
[C---:B------:R-:W-:Y:S01]  /*8d30*/  IMAD.WIDE R18, R134.reuse, 0x2, R208 ;  /* 0x0000000286127825 */ /* 0x040fe200078e02d0 */
[----:B------:R-:W5:Y:S04]  /*8d40*/  LDG.E.U16 R50, desc[UR14][R16.64] ;  /* 0x0000000e10327981 */ /* 0x000f68000c1e1500 */
[----:B------:R-:W5:Y:S01]  /*8d50*/  LDG.E.U16 R54, desc[UR14][R18.64] ;  /* 0x0000000e12367981 */ /* 0x000f62000c1e1500 */
[----:B0-----:R-:W-:-:S04]  /*8d60*/  IMAD.WIDE R8, R134, 0x2, R246 ;  /* 0x0000000286087825 */ /* 0x001fc800078e02f6 */
[C---:B-1----:R-:W-:Y:S01]  /*8d70*/  IMAD.WIDE R10, R134.reuse, 0x2, R238 ;  /* 0x00000002860a7825 */ /* 0x042fe200078e02ee */
[----:B------:R0:W5:Y:S03]  /*8d80*/  LDG.E.U16 R40, desc[UR14][R8.64] ;  /* 0x0000000e08287981 */ /* 0x000166000c1e1500 */
[C---:B------:R-:W-:Y:S01]  /*8d90*/  IMAD.WIDE R12, R134.reuse, 0x2, R230 ;  /* 0x00000002860c7825 */ /* 0x040fe200078e02e6 */
[----:B------:R1:W5:Y:S03]  /*8da0*/  LDG.E.U16 R43, desc[UR14][R10.64] ;  /* 0x0000000e0a2b7981 */ /* 0x000366000c1e1500 */
[C---:B------:R-:W-:Y:S01]  /*8db0*/  IMAD.WIDE R14, R134.reuse, 0x2, R222 ;  /* 0x00000002860e7825 */ /* 0x040fe200078e02de */
[----:B------:R1:W5:Y:S03]  /*8dc0*/  LDG.E.U16 R45, desc[UR14][R12.64] ;  /* 0x0000000e0c2d7981 */ /* 0x000366000c1e1500 */
[C---:B0-----:R-:W-:Y:S01]  /*8dd0*/  IMAD.WIDE R8, R134.reuse, 0x2, R236 ;  /* 0x0000000286087825 */ /* 0x041fe200078e02ec */
[----:B------:R-:W5:Y:S03]  /*8de0*/  LDG.E.U16 R48, desc[UR14][R14.64] ;  /* 0x0000000e0e307981 */ /* 0x000f66000c1e1500 */
[----:B------:R-:W-:-:S06]  /*8df0*/  IMAD.WIDE R18, R134, 0x2, R228 ;  /* 0x0000000286127825 */ /* 0x000fcc00078e02e4 */
[----:B------:R-:W5:Y:S04]  /*8e00*/  LDG.E.U16 R18, desc[UR14][R18.64] ;  /* 0x0000000e12127981 */ /* 0x000f68000c1e1500 */
[----:B------:R0:W5:Y:S01]  /*8e10*/  LDG.E.U16 R15, desc[UR14][R8.64] ;  /* 0x0000000e080f7981 */ /* 0x000162000c1e1500 */
[----:B-1----:R-:W-:-:S04]  /*8e20*/  IMAD.WIDE R10, R134, 0x2, R234 ;  /* 0x00000002860a7825 */ /* 0x002fc800078e02ea */
[C---:B------:R-:W-:Y:S01]  /*8e30*/  IMAD.WIDE R12, R134.reuse, 0x2, R226 ;  /* 0x00000002860c7825 */ /* 0x040fe200078e02e2 */
[----:B------:R-:W5:Y:S03]  /*8e40*/  LDG.E.U16 R37, desc[UR14][R10.64] ;  /* 0x0000000e0a257981 */ /* 0x000f66000c1e1500 */
[C---:B0-----:R-:W-:Y:S01]  /*8e50*/  IMAD.WIDE R8, R134.reuse, 0x2, R242 ;  /* 0x0000000286087825 */ /* 0x041fe200078e02f2 */
[----:B------:R-:W5:Y:S04]  /*8e60*/  LDG.E.U16 R41, desc[UR14][R12.64] ;  /* 0x0000000e0c297981 */ /* 0x000f68000c1e1500 */
[----:B------:R-:W5:Y:S01]  /*8e70*/  LDG.E.U16 R35, desc[UR14][R8.64] ;  /* 0x0000000e08237981 */ /* 0x000f62000c1e1500 */
[----:B--2---:R-:W-:-:S04]  /*8e80*/  IMAD.WIDE R4, R134, 0x2, R4 ;  /* 0x0000000286047825 */ /* 0x004fc800078e0204 */
[C---:B---3--:R-:W-:Y:S01]  /*8e90*/  IMAD.WIDE R6, R134.reuse, 0x2, R6 ;  /* 0x0000000286067825 */ /* 0x048fe200078e0206 */
[----:B------:R4:W2:Y:S04]  /*8ea0*/  LDG.E.U16 R28, desc[UR14][R4.64] ;  /* 0x0000000e041c7981 */ /* 0x0008a8000c1e1500 */
[----:B------:R5:W3:Y:S01]  /*8eb0*/  LDG.E.U16 R32, desc[UR14][R6.64] ;  /* 0x0000000e06207981 */ /* 0x000ae2000c1e1500 */
[----:B----4-:R-:W-:-:S05]  /*8ec0*/  IMAD.WIDE R4, R134, 0x2, R24 ;  /* 0x0000000286047825 */ /* 0x010fca00078e0218 */
[----:B------:R0:W4:Y:S01]  /*8ed0*/  LDG.E.U16 R3, desc[UR14][R4.64] ;  /* 0x0000000e04037981 */ /* 0x000122000c1e1500 */
[----:B-----5:R-:W-:-:S04]  /*8ee0*/  IMAD.WIDE R6, R134, 0x2, R20 ;  /* 0x0000000286067825 */ /* 0x020fc800078e0214 */
[C---:B------:R-:W-:Y:S01]  /*8ef0*/  IMAD.WIDE R20, R134.reuse, 0x2, R214 ;  /* 0x0000000286147825 */ /* 0x040fe200078e02d6 */
[----:B------:R1:W5:Y:S03]  /*8f00*/  LDG.E.U16 R34, desc[UR14][R6.64] ;  /* 0x0000000e06227981 */ /* 0x000366000c1e1500 */
[C---:B------:R-:W-:Y:S01]  /*8f10*/  IMAD.WIDE R24, R134.reuse, 0x2, R206 ;  /* 0x0000000286187825 */ /* 0x040fe200078e02ce */
[----:B------:R1:W5:Y:S03]  /*8f20*/  LDG.E.U16 R52, desc[UR14][R20.64] ;  /* 0x0000000e14347981 */ /* 0x000366000c1e1500 */
[C---:B0-----:R-:W-:Y:S01]  /*8f30*/  IMAD.WIDE R4, R134.reuse, 0x2, R26 ;  /* 0x0000000286047825 */ /* 0x041fe200078e021a */
[----:B------:R-:W5:Y:S03]  /*8f40*/  LDG.E.U16 R53, desc[UR14][R24.64] ;  /* 0x0000000e18357981 */ /* 0x000f66000c1e1500 */
[C---:B------:R-:W-:Y:S01]  /*8f50*/  IMAD.WIDE R16, R134.reuse, 0x2, R22 ;  /* 0x0000000286107825 */ /* 0x040fe200078e0216 */
[----:B------:R-:W5:Y:S03]  /*8f60*/  LDG.E.U16 R30, desc[UR14][R4.64] ;  /* 0x0000000e041e7981 */ /* 0x000f66000c1e1500 */
[----:B-1----:R-:W-:-:S02]  /*8f70*/  IMAD.WIDE R6, R134, 0x2, R244 ;  /* 0x0000000286067825 */ /* 0x002fc400078e02f4 */
[----:B------:R-:W5:Y:S04]  /*8f80*/  LDG.E.U16 R16, desc[UR14][R16.64] ;  /* 0x0000000e10107981 */ /* 0x000f68000c1e1500 */
[----:B------:R0:W5:Y:S01]  /*8f90*/  LDG.E.U16 R14, desc[UR14][R6.64] ;  /* 0x0000000e060e7981 */ /* 0x000162000c1e1500 */
[----:B------:R-:W-:-:S04]  /*8fa0*/  IMAD.WIDE R22, R134, 0x2, R220 ;  /* 0x0000000286167825 */ /* 0x000fc800078e02dc */
[C---:B------:R-:W-:Y:S02]  /*8fb0*/  IMAD.WIDE R26, R134.reuse, 0x2, R212 ;  /* 0x00000002861a7825 */ /* 0x040fe400078e02d4 */
[----:B------:R-:W5:Y:S02]  /*8fc0*/  LDG.E.U16 R22, desc[UR14][R22.64] ;  /* 0x0000000e16167981 */ /* 0x000f64000c1e1500 */
[C---:B------:R-:W-:Y:S02]  /*8fd0*/  IMAD.WIDE R20, R134.reuse, 0x2, R204 ;  /* 0x0000000286147825 */ /* 0x040fe400078e02cc */
[----:B------:R-:W5:Y:S04]  /*8fe0*/  LDG.E.U16 R26, desc[UR14][R26.64] ;  /* 0x0000000e1a1a7981 */ /* 0x000f68000c1e1500 */
[----:B------:R1:W5:Y:S01]  /*8ff0*/  LDG.E.U16 R29, desc[UR14][R20.64] ;  /* 0x0000000e141d7981 */ /* 0x000362000c1e1500 */
[----:B0-----:R-:W-:-:S04]  /*9000*/  IMAD.WIDE R6, R134, 0x2, R38 ;  /* 0x0000000286067825 */ /* 0x001fc800078e0226 */
[C---:B------:R-:W-:Y:S01]  /*9010*/  IMAD.WIDE R4, R134.reuse, 0x2, R56 ;  /* 0x0000000286047825 */ /* 0x040fe200078e0238 */
[----:B------:R-:W5:Y:S03]  /*9020*/  LDG.E.U16 R31, desc[UR14][R6.64] ;  /* 0x0000000e061f7981 */ /* 0x000f66000c1e1500 */
[C---:B------:R-:W-:Y:S01]  /*9030*/  IMAD.WIDE R24, R134.reuse, 0x2, R210 ;  /* 0x0000000286187825 */ /* 0x040fe200078e02d2 */
[----:B------:R0:W5:Y:S03]  /*9040*/  LDG.E.U16 R33, desc[UR14][R4.64] ;  /* 0x0000000e04217981 */ /* 0x000166000c1e1500 */
[C---:B-1----:R-:W-:Y:S01]  /*9050*/  IMAD.WIDE R20, R134.reuse, 0x2, R218 ;  /* 0x0000000286147825 */ /* 0x042fe200078e02da */
[----:B------:R-:W5:Y:S03]  /*9060*/  LDG.E.U16 R47, desc[UR14][R24.64] ;  /* 0x0000000e182f7981 */ /* 0x000f66000c1e1500 */
[----:B------:R-:W-:Y:S01]  /*9070*/  IMAD.WIDE R38, R134, 0x2, R202 ;  /* 0x0000000286267825 */ /* 0x000fe200078e02ca */
[----:B------:R1:W5:Y:S04]  /*9080*/  LDG.E.U16 R51, desc[UR14][R20.64] ;  /* 0x0000000e14337981 */ /* 0x000368000c1e1500 */
[----:B------:R-:W5:Y:S01]  /*9090*/  LDG.E.U16 R49, desc[UR14][R38.64] ;  /* 0x0000000e26317981 */ /* 0x000f62000c1e1500 */
[----:B0-----:R-:W-:-:S02]  /*90a0*/  IADD3 R4, P0, PT, R132, 0x41, RZ ;  /* 0x0000004184047810 */ /* 0x001fc40007f1e0ff */
[C---:B------:R-:W-:Y:S02]  /*90b0*/  IADD3 R7, P2, PT, R132.reuse, 0x75, RZ ;  /* 0x0000007584077810 */ /* 0x040fe40007f5e0ff */
[C---:B------:R-:W-:Y:S01]  /*90c0*/  IADD3 R5, P1, PT, R132.reuse, 0x74, RZ ;  /* 0x0000007484057810 */ /* 0x040fe20007f3e0ff */
[----:B------:R-:W-:Y:S01]  /*90d0*/  IMAD.X R6, RZ, RZ, R133, P0 ;  /* 0x000000ffff067224 */ /* 0x000fe200000e0685 */
[-C--:B------:R-:W-:Y:S02]  /*90e0*/  ISETP.GT.U32.AND P5, PT, R7, R140.reuse, PT ;  /* 0x0000008c0700720c */ /* 0x080fe40003fa4070 */
[----:B------:R-:W-:Y:S02]  /*90f0*/  ISETP.GT.U32.AND P4, PT, R5, R140, PT ;  /* 0x0000008c0500720c */ /* 0x000fe40003f84070 */
[C---:B------:R-:W-:Y:S02]  /*9100*/  IADD3 R5, P3, PT, R132.reuse, 0x42, RZ ;  /* 0x0000004284057810 */ /* 0x040fe40007f7e0ff */
[----:B------:R-:W-:-:S03]  /*9110*/  IADD3 R7, P0, PT, R132, 0x43, RZ ;  /* 0x0000004384077810 */ /* 0x000fc60007f1e0ff */
[----:B------:R-:W-:Y:S01]  /*9120*/  IMAD.X R8, RZ, RZ, R133, P3 ;  /* 0x000000ffff087224 */ /* 0x000fe200018e0685 */
[----:B------:R-:W-:Y:S02]  /*9130*/  IADD3.X R10, PT, PT, RZ, R133, RZ, P0, !PT ;  /* 0x00000085ff0a7210 */ /* 0x000fe400007fe4ff */
[C---:B------:R-:W-:Y:S02]  /*9140*/  IADD3 R11, P0, PT, R132.reuse, 0x45, RZ ;  /* 0x00000045840b7810 */ /* 0x040fe40007f1e0ff */
[----:B------:R-:W-:-:S03]  /*9150*/  IADD3 R9, P3, PT, R132, 0x44, RZ ;  /* 0x0000004484097810 */ /* 0x000fc60007f7e0ff */
[--C-:B------:R-:W-:Y:S01]  /*9160*/  IMAD.X R13, RZ, RZ, R133.reuse, P0 ;  /* 0x000000ffff0d7224 */ /* 0x100fe200000e0685 */
[C---:B------:R-:W-:Y:S01]  /*9170*/  IADD3 R113, P0, PT, R132.reuse, 0x47, RZ ;  /* 0x0000004784717810 */ /* 0x040fe20007f1e0ff */
[----:B------:R-:W-:Y:S01]  /*9180*/  IMAD.X R12, RZ, RZ, R133, P3 ;  /* 0x000000ffff0c7224 */ /* 0x000fe200018e0685 */
[----:B------:R-:W-:-:S03]  /*9190*/  IADD3 R114, P3, PT, R132, 0x46, RZ ;  /* 0x0000004684727810 */ /* 0x000fc60007f7e0ff */
[--C-:B------:R-:W-:Y:S01]  /*91a0*/  IMAD.X R90, RZ, RZ, R133.reuse, P0 ;  /* 0x000000ffff5a7224 */ /* 0x100fe200000e0685 */
[C---:B------:R-:W-:Y:S01]  /*91b0*/  IADD3 R89, P0, PT, R132.reuse, 0x49, RZ ;  /* 0x0000004984597810 */ /* 0x040fe20007f1e0ff */
[----:B------:R-:W-:Y:S01]  /*91c0*/  IMAD.X R91, RZ, RZ, R133, P3 ;  /* 0x000000ffff5b7224 */ /* 0x000fe200018e0685 */
[----:B------:R-:W-:-:S03]  /*91d0*/  IADD3 R87, P3, PT, R132, 0x48, RZ ;  /* 0x0000004884577810 */ /* 0x000fc60007f7e0ff */
[----:B------:R-:W-:Y:S01]  /*91e0*/  IMAD.X R86, RZ, RZ, R133, P0 ;  /* 0x000000ffff567224 */ /* 0x000fe200000e0685 */
[----:B------:R-:W-:Y:S02]  /*91f0*/  IADD3.X R88, PT, PT, RZ, R133, RZ, P3, !PT ;  /* 0x00000085ff587210 */ /* 0x000fe40001ffe4ff */
[C---:B------:R-:W-:Y:S02]  /*9200*/  IADD3 R84, P3, PT, R132.reuse, 0x4a, RZ ;  /* 0x0000004a84547810 */ /* 0x040fe40007f7e0ff */
[----:B------:R-:W-:-:S03]  /*9210*/  IADD3 R85, P0, PT, R132, 0x4b, RZ ;  /* 0x0000004b84557810 */ /* 0x000fc60007f1e0ff */
[--C-:B------:R-:W-:Y:S01]  /*9220*/  IMAD.X R83, RZ, RZ, R133.reuse, P3 ;  /* 0x000000ffff537224 */ /* 0x100fe200018e0685 */
[C---:B------:R-:W-:Y:S01]  /*9230*/  IADD3 R71, P3, PT, R132.reuse, 0x4c, RZ ;  /* 0x0000004c84477810 */ /* 0x040fe20007f7e0ff */
[--C-:B------:R-:W-:Y:S01]  /*9240*/  IMAD.X R81, RZ, RZ, R133.reuse, P0 ;  /* 0x000000ffff517224 */ /* 0x100fe200000e0685 */
[C---:B------:R-:W-:Y:S02]  /*9250*/  IADD3 R76, P0, PT, R132.reuse, 0x4d, RZ ;  /* 0x0000004d844c7810 */ /* 0x040fe40007f1e0ff */
[----:B------:R-:W-:Y:S01]  /*9260*/  LOP3.LUT R17, R137, 0x20, RZ, 0x3c, !PT ;  /* 0x0000002089117812 */ /* 0x000fe200078e3cff */
[--C-:B------:R-:W-:Y:S01]  /*9270*/  IMAD.X R70, RZ, RZ, R133.reuse, P3 ;  /* 0x000000ffff467224 */ /* 0x100fe200018e0685 */
[----:B------:R-:W-:Y:S02]  /*9280*/  IADD3.X R69, PT, PT, RZ, R133, RZ, P0, !PT ;  /* 0x00000085ff457210 */ /* 0x000fe400007fe4ff */
[C---:B------:R-:W-:Y:S02]  /*9290*/  IADD3 R82, P0, PT, R132.reuse, 0x4f, RZ ;  /* 0x0000004f84527810 */ /* 0x040fe40007f1e0ff */
[----:B------:R-:W-:Y:S01]  /*92a0*/  IADD3 R80, P3, PT, R132, 0x4e, RZ ;  /* 0x0000004e84507810 */ /* 0x000fe20007f7e0ff */
[----:B------:R-:W-:Y:S04]  /*92b0*/  STS.U16 [R137+UR71+0x14800], R36 ;  /* 0x0148002489007988 */ /* 0x000fe80008000447 */
[----:B------:R-:W-:Y:S01]  /*92c0*/  STS.U16 [R137+UR71+0x14c00], R42 ;  /* 0x014c002a89007988 */ /* 0x000fe20008000447 */
[----:B------:R-:W-:-:S03]  /*92d0*/  IMAD.X R68, RZ, RZ, R133, P3 ;  /* 0x000000ffff447224 */ /* 0x000fc600018e0685 */
[----:B------:R-:W-:Y:S04]  /*92e0*/  STS.U16 [R137+UR71+0x15000], R44 ;  /* 0x0150002c89007988 */ /* 0x000fe80008000447 */
[----:B------:R-:W-:Y:S04]  /*92f0*/  STS.U16 [R137+UR71+0x15400], R46 ;  /* 0x0154002e89007988 */ /* 0x000fe80008000447 */
[----:B------:R-:W-:Y:S04]  /*9300*/  STS.U16 [R137+UR71+0x15800], R50 ;  /* 0x0158003289007988 */ /* 0x000fe80008000447 */
[----:B------:R-:W-:Y:S01]  /*9310*/  STS.U16 [R137+UR71+0x15c00], R54 ;  /* 0x015c003689007988 */ /* 0x000fe20008000447 */
[----:B------:R-:W-:-:S05]  /*9320*/  IADD3 R106, P3, PT, R132, 0x50, RZ ;  /* 0x00000050846a7810 */ /* 0x000fca0007f7e0ff */
[----:B------:R-:W-:Y:S01]  /*9330*/  IMAD.X R107, RZ, RZ, R133, P3 ;  /* 0x000000ffff6b7224 */ /* 0x000fe200018e0685 */
[----:B------:R-:W-:-:S04]  /*9340*/  IADD3 R110, P3, PT, R132, 0x52, RZ ;  /* 0x00000052846e7810 */ /* 0x000fc80007f7e0ff */
[----:B------:R-:W-:Y:S02]  /*9350*/  IADD3.X R111, PT, PT, RZ, R133, RZ, P3, !PT ;  /* 0x00000085ff6f7210 */ /* 0x000fe40001ffe4ff */
[----:B------:R-:W-:-:S05]  /*9360*/  IADD3 R98, P3, PT, R132, 0x54, RZ ;  /* 0x0000005484627810 */ /* 0x000fca0007f7e0ff */
[----:B------:R-:W-:Y:S01]  /*9370*/  IMAD.X R99, RZ, RZ, R133, P3 ;  /* 0x000000ffff637224 */ /* 0x000fe200018e0685 */
[----:B------:R-:W-:-:S05]  /*9380*/  IADD3 R102, P3, PT, R132, 0x56, RZ ;  /* 0x0000005684667810 */ /* 0x000fca0007f7e0ff */
[----:B------:R-:W-:Y:S01]  /*9390*/  IMAD.X R103, RZ, RZ, R133, P3 ;  /* 0x000000ffff677224 */ /* 0x000fe200018e0685 */
[----:B------:R-:W-:-:S05]  /*93a0*/  IADD3 R115, P3, PT, R132, 0x58, RZ ;  /* 0x0000005884737810 */ /* 0x000fca0007f7e0ff */
[----:B------:R-:W-:Y:S01]  /*93b0*/  IMAD.X R117, RZ, RZ, R133, P3 ;  /* 0x000000ffff757224 */ /* 0x000fe200018e0685 */
[----:B------:R-:W-:Y:S02]  /*93c0*/  IADD3 R118, P3, PT, R132, 0x5a, RZ ;  /* 0x0000005a84767810 */ /* 0x000fe40007f7e0ff */
[----:B------:R-:W-:-:S03]  /*93d0*/  LOP3.LUT R23, R137, 0x40, RZ, 0x3c, !PT ;  /* 0x0000004089177812 */ /* 0x000fc600078e3cff */
[----:B------:R-:W-:Y:S01]  /*93e0*/  IMAD.X R121, RZ, RZ, R133, P3 ;  /* 0x000000ffff797224 */ /* 0x000fe200018e0685 */
[----:B------:R-:W-:-:S04]  /*93f0*/  IADD3 R122, P3, PT, R132, 0x5c, RZ ;  /* 0x0000005c847a7810 */ /* 0x000fc80007f7e0ff */
[----:B------:R-:W-:Y:S02]  /*9400*/  IADD3.X R124, PT, PT, RZ, R133, RZ, P3, !PT ;  /* 0x00000085ff7c7210 */ /* 0x000fe40001ffe4ff */
[----:B------:R-:W-:-:S05]  /*9410*/  IADD3 R125, P3, PT, R132, 0x5e, RZ ;  /* 0x0000005e847d7810 */ /* 0x000fca0007f7e0ff */
[----:B------:R-:W-:Y:S01]  /*9420*/  IMAD.X R128, RZ, RZ, R133, P3 ;  /* 0x000000ffff807224 */ /* 0x000fe200018e0685 */
[----:B------:R-:W-:Y:S01]  /*9430*/  LOP3.LUT P6, RZ, R138, 0xff, RZ, 0xc0, !PT ;  /* 0x000000ff8aff7812 */ /* 0x000fe200078cc0ff */
[----:B------:R-:W-:Y:S02]  /*9440*/  UMOV UR4, 0x1 ;  /* 0x0000000100047882 */ /* 0x000fe40000000000 */
[----:B------:R-:W-:-:S04]  /*9450*/  @!UP1 UIADD3 UR4, UPT, UPT, -UR4, 0x100000, URZ ;  /* 0x0010000004049890 */ /* 0x000fc8000fffe1ff */
[----:B------:R-:W-:Y:S02]  /*9460*/  @!UP1 USHF.L.U32 UR5, UR4, 0xb, URZ ;  /* 0x0000000b04059899 */ /* 0x000fe400080006ff */
[----:B------:R-:W-:-:S04]  /*9470*/  @!UP1 USHF.L.U32 UR4, UR4, 0x1, URZ ;  /* 0x0000000104049899 */ /* 0x000fc800080006ff */
[----:B------:R-:W-:Y:S01]  /*9480*/  VOTEU.ALL UP3, P6 ;  /* 0x0000000000ff7886 */ /* 0x000fe20003060000 */
[----:B--2---:R-:W-:Y:S04]  /*9490*/  STS.U16 [R137+UR71+0x14000], R28 ;  /* 0x0140001c89007988 */ /* 0x004fe80008000447 */
[----:B---3--:R-:W-:Y:S04]  /*94a0*/  STS.U16 [R137+UR71+0x14400], R32 ;  /* 0x0144002089007988 */ /* 0x008fe80008000447 */
[----:B----4-:R0:W-:Y:S02]  /*94b0*/  STS.U16 [R17+UR71+0x14100], R3 ;  /* 0x0141000311007988 */ /* 0x0101e40008000447 */
[----:B0-----:R-:W-:Y:S01]  /*94c0*/  IMAD.X R3, RZ, RZ, R133, P0 ;  /* 0x000000ffff037224 */ /* 0x001fe200000e0685 */
[----:B------:R-:W-:-:S05]  /*94d0*/  IADD3 R104, P0, PT, R132, 0x51, RZ ;  /* 0x0000005184687810 */ /* 0x000fca0007f1e0ff */
[----:B------:R-:W-:Y:S01]  /*94e0*/  IMAD.X R105, RZ, RZ, R133, P0 ;  /* 0x000000ffff697224 */ /* 0x000fe200000e0685 */
[----:B------:R-:W-:-:S05]  /*94f0*/  IADD3 R108, P0, PT, R132, 0x53, RZ ;  /* 0x00000053846c7810 */ /* 0x000fca0007f1e0ff */
[----:B------:R-:W-:Y:S01]  /*9500*/  IMAD.X R109, RZ, RZ, R133, P0 ;  /* 0x000000ffff6d7224 */ /* 0x000fe200000e0685 */
[----:B------:R-:W-:-:S05]  /*9510*/  IADD3 R96, P0, PT, R132, 0x55, RZ ;  /* 0x0000005584607810 */ /* 0x000fca0007f1e0ff */
[----:B------:R-:W-:Y:S01]  /*9520*/  IMAD.X R97, RZ, RZ, R133, P0 ;  /* 0x000000ffff617224 */ /* 0x000fe200000e0685 */
[----:B------:R-:W-:-:S04]  /*9530*/  IADD3 R100, P0, PT, R132, 0x57, RZ ;  /* 0x0000005784647810 */ /* 0x000fc80007f1e0ff */
[----:B------:R-:W-:Y:S02]  /*9540*/  IADD3.X R101, PT, PT, RZ, R133, RZ, P0, !PT ;  /* 0x00000085ff657210 */ /* 0x000fe400007fe4ff */
[----:B------:R-:W-:-:S05]  /*9550*/  IADD3 R116, P0, PT, R132, 0x59, RZ ;  /* 0x0000005984747810 */ /* 0x000fca0007f1e0ff */
[--C-:B------:R-:W-:Y:S01]  /*9560*/  IMAD.X R119, RZ, RZ, R133.reuse, P0 ;  /* 0x000000ffff777224 */ /* 0x100fe200000e0685 */
[C---:B------:R-:W-:Y:S01]  /*9570*/  IADD3 R120, P0, PT, R132.reuse, 0x5b, RZ ;  /* 0x0000005b84787810 */ /* 0x040fe20007f1e0ff */
[----:B-----5:R-:W-:Y:S04]  /*9580*/  STS.U16 [R17+UR71+0x14500], R34 ;  /* 0x0145002211007988 */ /* 0x020fe80008000447 */
[--C-:B------:R-:W-:Y:S01]  /*9590*/  IMAD.X R123, RZ, RZ, R133.reuse, P0 ;  /* 0x000000ffff7b7224 */ /* 0x100fe200000e0685 */
[C---:B------:R-:W-:Y:S01]  /*95a0*/  IADD3 R112, P0, PT, R132.reuse, 0x5d, RZ ;  /* 0x0000005d84707810 */ /* 0x040fe20007f1e0ff */
[----:B------:R-:W-:Y:S04]  /*95b0*/  STS.U16 [R17+UR71+0x14900], R40 ;  /* 0x0149002811007988 */ /* 0x000fe80008000447 */
[----:B------:R-:W-:Y:S01]  /*95c0*/  STS.U16 [R17+UR71+0x14d00], R43 ;  /* 0x014d002b11007988 */ /* 0x000fe20008000447 */
[----:B------:R-:W-:Y:S01]  /*95d0*/  IMAD.X R126, RZ, RZ, R133, P0 ;  /* 0x000000ffff7e7224 */ /* 0x000fe200000e0685 */
[----:B------:R-:W-:-:S02]  /*95e0*/  IADD3 R127, P0, PT, R132, 0x5f, RZ ;  /* 0x0000005f847f7810 */ /* 0x000fc40007f1e0ff */
[----:B------:R-:W-:Y:S04]  /*95f0*/  STS.U16 [R17+UR71+0x15100], R45 ;  /* 0x0151002d11007988 */ /* 0x000fe80008000447 */
[----:B------:R-:W-:Y:S04]  /*9600*/  STS.U16 [R17+UR71+0x15500], R48 ;  /* 0x0155003011007988 */ /* 0x000fe80008000447 */
[----:B------:R-:W-:Y:S04]  /*9610*/  STS.U16 [R17+UR71+0x15900], R52 ;  /* 0x0159003411007988 */ /* 0x000fe80008000447 */
[----:B------:R-:W-:Y:S01]  /*9620*/  STS.U16 [R17+UR71+0x15d00], R53 ;  /* 0x015d003511007988 */ /* 0x000fe20008000447 */
[----:B------:R-:W-:-:S03]  /*9630*/  IMAD.X R72, RZ, RZ, R133, P0 ;  /* 0x000000ffff487224 */ /* 0x000fc600000e0685 */
[----:B------:R-:W-:Y:S04]  /*9640*/  STS.U16 [R23+UR71+0x14200], R30 ;  /* 0x0142001e17007988 */ /* 0x000fe80008000447 */
[----:B------:R-:W-:Y:S04]  /*9650*/  STS.U16 [R23+UR71+0x14600], R16 ;  /* 0x0146001017007988 */ /* 0x000fe80008000447 */
[----:B------:R0:W-:Y:S04]  /*9660*/  STS.U16 [R23+UR71+0x14a00], R14 ;  /* 0x014a000e17007988 */ /* 0x0001e80008000447 */
[----:B------:R2:W-:Y:S01]  /*9670*/  STS.U16 [R23+UR71+0x14e00], R15 ;  /* 0x014e000f17007988 */ /* 0x0005e20008000447 */
[----:B0-----:R-:W-:-:S03]  /*9680*/  IADD3 R14, P3, PT, R132, 0x60, RZ ;  /* 0x00000060840e7810 */ /* 0x001fc60007f7e0ff */
[----:B------:R0:W-:Y:S01]  /*9690*/  STS.U16 [R23+UR71+0x15200], R18 ;  /* 0x0152001217007988 */ /* 0x0001e20008000447 */
[C---:B--2---:R-:W-:Y:S01]  /*96a0*/  IADD3 R15, P0, PT, R132.reuse, 0x61, RZ ;  /* 0x00000061840f7810 */ /* 0x044fe20007f1e0ff */
[--C-:B------:R-:W-:Y:S01]  /*96b0*/  IMAD.X R16, RZ, RZ, R133.reuse, P3 ;  /* 0x000000ffff107224 */ /* 0x100fe200018e0685 */
[C---:B------:R-:W-:Y:S01]  /*96c0*/  IADD3 R17, P3, PT, R132.reuse, 0x62, RZ ;  /* 0x0000006284117810 */ /* 0x040fe20007f7e0ff */
[----:B------:R2:W-:Y:S01]  /*96d0*/  STS.U16 [R23+UR71+0x15600], R22 ;  /* 0x0156001617007988 */ /* 0x0005e20008000447 */
[----:B0-----:R-:W-:Y:S02]  /*96e0*/  IADD3.X R18, PT, PT, RZ, R133, RZ, P0, !PT ;  /* 0x00000085ff127210 */ /* 0x001fe400007fe4ff */
[C---:B------:R-:W-:Y:S01]  /*96f0*/  IADD3 R19, P0, PT, R132.reuse, 0x63, RZ ;  /* 0x0000006384137810 */ /* 0x040fe20007f1e0ff */
[----:B------:R-:W-:Y:S01]  /*9700*/  STS.U16 [R23+UR71+0x15a00], R26 ;  /* 0x015a001a17007988 */ /* 0x000fe20008000447 */
[----:B-1----:R-:W-:Y:S01]  /*9710*/  IMAD.X R20, RZ, RZ, R133, P3 ;  /* 0x000000ffff147224 */ /* 0x002fe200018e0685 */
[----:B------:R-:W-:-:S02]  /*9720*/  IADD3 R21, P3, PT, R132, 0x64, RZ ;  /* 0x0000006484157810 */ /* 0x000fc40007f7e0ff */
[----:B------:R0:W-:Y:S01]  /*9730*/  STS.U16 [R23+UR71+0x15e00], R29 ;  /* 0x015e001d17007988 */ /* 0x0001e20008000447 */
[--C-:B--2---:R-:W-:Y:S02]  /*9740*/  IMAD.X R22, RZ, RZ, R133.reuse, P0 ;  /* 0x000000ffff167224 */ /* 0x104fe400000e0685 */
[----:B------:R-:W-:Y:S01]  /*9750*/  IMAD.X R24, RZ, RZ, R133, P3 ;  /* 0x000000ffff187224 */ /* 0x000fe200018e0685 */
[C---:B0-----:R-:W-:Y:S02]  /*9760*/  IADD3 R23, P0, PT, R132.reuse, 0x65, RZ ;  /* 0x0000006584177810 */ /* 0x041fe40007f1e0ff */
[----:B------:R-:W-:-:S03]  /*9770*/  IADD3 R25, P3, PT, R132, 0x66, RZ ;  /* 0x0000006684197810 */ /* 0x000fc60007f7e0ff */
[--C-:B------:R-:W-:Y:S01]  /*9780*/  IMAD.X R26, RZ, RZ, R133.reuse, P0 ;  /* 0x000000ffff1a7224 */ /* 0x100fe200000e0685 */
[C---:B------:R-:W-:Y:S02]  /*9790*/  IADD3 R27, P0, PT, R132.reuse, 0x67, RZ ;  /* 0x00000067841b7810 */ /* 0x040fe40007f1e0ff */
[----:B------:R-:W-:Y:S02]  /*97a0*/  IADD3.X R28, PT, PT, RZ, R133, RZ, P3, !PT ;  /* 0x00000085ff1c7210 */ /* 0x000fe40001ffe4ff */
[C---:B------:R-:W-:Y:S01]  /*97b0*/  IADD3 R131, P3, PT, R132.reuse, 0x68, RZ ;  /* 0x0000006884837810 */ /* 0x040fe20007f7e0ff */
[----:B------:R-:W-:Y:S01]  /*97c0*/  IMAD.X R29, RZ, RZ, R133, P0 ;  /* 0x000000ffff1d7224 */ /* 0x000fe200000e0685 */
[----:B------:R-:W-:-:S03]  /*97d0*/  IADD3 R250, P0, PT, R132, 0x69, RZ ;  /* 0x0000006984fa7810 */ /* 0x000fc60007f1e0ff */
[--C-:B------:R-:W-:Y:S01]  /*97e0*/  IMAD.X R130, RZ, RZ, R133.reuse, P3 ;  /* 0x000000ffff827224 */ /* 0x100fe200018e0685 */
[C---:B------:R-:W-:Y:S01]  /*97f0*/  IADD3 R94, P3, PT, R132.reuse, 0x6a, RZ ;  /* 0x0000006a845e7810 */ /* 0x040fe20007f7e0ff */
[--C-:B------:R-:W-:Y:S01]  /*9800*/  IMAD.X R139, RZ, RZ, R133.reuse, P0 ;  /* 0x000000ffff8b7224 */ /* 0x100fe200000e0685 */
[C---:B------:R-:W-:Y:S01]  /*9810*/  IADD3 R92, P0, PT, R132.reuse, 0x6b, RZ ;  /* 0x0000006b845c7810 */ /* 0x040fe20007f1e0ff */
[----:B------:R0:W-:Y:S02]  /*9820*/  STS.U16 [R252+UR71+0x14700], R31 ;  /* 0x0147001ffc007988 */ /* 0x0001e40008000447 */
[----:B------:R-:W-:Y:S01]  /*9830*/  IMAD.X R95, RZ, RZ, R133, P3 ;  /* 0x000000ffff5f7224 */ /* 0x000fe200018e0685 */
[----:B------:R-:W-:Y:S01]  /*9840*/  IADD3.X R93, PT, PT, RZ, R133, RZ, P0, !PT ;  /* 0x00000085ff5d7210 */ /* 0x000fe200007fe4ff */
[----:B------:R-:W-:Y:S01]  /*9850*/  STS.U16 [R252+UR71+0x14300], R33 ;  /* 0x01430021fc007988 */ /* 0x000fe20008000447 */
[----:B------:R-:W-:-:S03]  /*9860*/  IADD3 R30, P3, PT, R132, 0x6c, RZ ;  /* 0x0000006c841e7810 */ /* 0x000fc60007f7e0ff */
[----:B------:R1:W-:Y:S01]  /*9870*/  STS.U16 [R252+UR71+0x14b00], R35 ;  /* 0x014b0023fc007988 */ /* 0x0003e20008000447 */
[----:B0-----:R-:W-:-:S03]  /*9880*/  IADD3 R31, P0, PT, R132, 0x6d, RZ ;  /* 0x0000006d841f7810 */ /* 0x001fc60007f1e0ff */
[----:B------:R0:W-:Y:S04]  /*9890*/  STS.U16 [R252+UR71+0x14f00], R37 ;  /* 0x014f0025fc007988 */ /* 0x0001e80008000447 */
[----:B------:R2:W-:Y:S04]  /*98a0*/  STS.U16 [R252+UR71+0x15300], R41 ;  /* 0x01530029fc007988 */ /* 0x0005e80008000447 */
[----:B------:R3:W-:Y:S04]  /*98b0*/  STS.U16 [R252+UR71+0x15700], R51 ;  /* 0x01570033fc007988 */ /* 0x0007e80008000447 */
[----:B------:R3:W-:Y:S04]  /*98c0*/  STS.U16 [R252+UR71+0x15b00], R47 ;  /* 0x015b002ffc007988 */ /* 0x0007e80008000447 */
[----:B------:R3:W-:Y:S01]  /*98d0*/  STS.U16 [R252+UR71+0x15f00], R49 ;  /* 0x015f0031fc007988 */ /* 0x0007e20008000447 */
[--C-:B------:R-:W-:Y:S01]  /*98e0*/  IMAD.X R34, RZ, RZ, R133.reuse, P0 ;  /* 0x000000ffff227224 */ /* 0x100fe200000e0685 */
[----:B------:R4:W-:Y:S06]  /*98f0*/  MEMBAR.ALL.CTA ;  /* 0x0000000000007992 */ /* 0x0009ec0000008000 */
[----:B----4-:R-:W-:Y:S04]  /*9900*/  FENCE.VIEW.ASYNC.S ;  /* 0x00000000000073c6 */ /* 0x010fe80000000000 */
[----:B------:R-:W4:Y:S02]  /*9910*/  FENCE.VIEW.ASYNC.S ;  /* 0x00000000000073c6 */ /* 0x000f240000000000 */
[----:B----4-:R3:W4:Y:S01]  /*9920*/  @!UP3 SYNCS.EXCH.64 URZ, [UR71+0x1c010], UR4 ;  /* 0x01c0100447ffb5b2 */ /* 0x0107220008000100 */
[----:B------:R-:W-:Y:S01]  /*9930*/  IMAD.X R32, RZ, RZ, R133, P3 ;  /* 0x000000ffff207224 */ /* 0x000fe200018e0685 */
[----:B----4-:R-:W-:Y:S01]  /*9940*/  BAR.SYNC.DEFER_BLOCKING 0x0 ;  /* 0x0000000000007b1d */ /* 0x010fe20000010000 */
[----:B-1----:R-:W-:-:S02]  /*9950*/  IADD3 R35, P0, PT, R132, 0x6f, RZ ;  /* 0x0000006f84237810 */ /* 0x002fc40007f1e0ff */
[----:B------:R-:W-:-:S03]  /*9960*/  IADD3 R33, P3, PT, R132, 0x6e, RZ ;  /* 0x0000006e84217810 */ /* 0x000fc60007f7e0ff */
[--C-:B0-----:R-:W-:Y:S01]  /*9970*/  IMAD.X R37, RZ, RZ, R133.reuse, P0 ;  /* 0x000000ffff257224 */ /* 0x101fe200000e0685 */
[C---:B------:R-:W-:Y:S01]  /*9980*/  IADD3 R38, P0, PT, R132.reuse, 0x71, RZ ;  /* 0x0000007184267810 */ /* 0x040fe20007f1e0ff */
[----:B------:R-:W-:Y:S01]  /*9990*/  IMAD.X R251, RZ, RZ, R133, P3 ;  /* 0x000000fffffb7224 */ /* 0x000fe200018e0685 */
[----:B------:R-:W-:-:S03]  /*99a0*/  IADD3 R36, P3, PT, R132, 0x70, RZ ;  /* 0x0000007084247810 */ /* 0x000fc60007f7e0ff */
[--C-:B--2---:R-:W-:Y:S01]  /*99b0*/  IMAD.X R41, RZ, RZ, R133.reuse, P0 ;  /* 0x000000ffff297224 */ /* 0x104fe200000e0685 */
[----:B------:R-:W-:Y:S02]  /*99c0*/  IADD3.X R39, PT, PT, RZ, R133, RZ, P3, !PT ;  /* 0x00000085ff277210 */ /* 0x000fe40001ffe4ff */
[C---:B------:R-:W-:Y:S02]  /*99d0*/  IADD3 R40, P3, PT, R132.reuse, 0x72, RZ ;  /* 0x0000007284287810 */ /* 0x040fe40007f7e0ff */
[C---:B------:R-:W-:Y:S01]  /*99e0*/  IADD3 R42, P0, PT, R132.reuse, 0x73, RZ ;  /* 0x00000073842a7810 */ /* 0x040fe20007f1e0ff */
[--C-:B------:R-:W-:Y:S02]  /*99f0*/  IMAD.X R46, RZ, RZ, R133.reuse, P1 ;  /* 0x000000ffff2e7224 */ /* 0x100fe400008e0685 */
[--C-:B------:R-:W-:Y:S01]  /*9a00*/  IMAD.X R43, RZ, RZ, R133.reuse, P3 ;  /* 0x000000ffff2b7224 */ /* 0x100fe200018e0685 */
[C---:B------:R-:W-:Y:S01]  /*9a10*/  IADD3 R44, P3, PT, R132.reuse, 0x76, RZ ;  /* 0x00000076842c7810 */ /* 0x040fe20007f7e0ff */
[----:B------:R-:W-:Y:S01]  /*9a20*/  IMAD.X R45, RZ, RZ, R133, P0 ;  /* 0x000000ffff2d7224 */ /* 0x000fe200000e0685 */
[----:B------:R-:W-:Y:S01]  /*9a30*/  IADD3 R50, P0, PT, R132, 0x77, RZ ;  /* 0x0000007784327810 */ /* 0x000fe20007f1e0ff */
[----:B---3--:R-:W-:-:S12]  /*9a40*/  BRA.U UP2, `(.L_x_16) ;  /* 0x0000000102a87547 */ /* 0x008fd8000b800000 */
[----:B------:R-:W-:Y:S01]  /*9a50*/  UMOV UR76, 0x0 ;  /* 0x00000000004c7882 */ /* 0x000fe20000000000 */
[----:B------:R-:W-:Y:S01]  /*9a60*/  UMOV UR77, 0x8108010 ;  /* 0x08108010004d7882 */ /* 0x000fe20000000000 */
[----:B------:R-:W-:Y:S01]  /*9a70*/  UMOV UR4, UR72 ;  /* 0x0000004800047c82 */ /* 0x000fe20008000000 */
[----:B------:R-:W-:Y:S02]  /*9a80*/  UMOV UR5, 0x40004040 ;  /* 0x4000404000057882 */ /* 0x000fe40000000000 */
[----:B------:R0:W-:Y:S01]  /*9a90*/  UTCHMMA gdesc[UR4], gdesc[UR16], tmem[UR12], tmem[UR76], idesc[UR77], !UPT ;  /* 0x00ff4c10040075ea */ /* 0x0001e2000f80000c */
[----:B------:R-:W-:Y:S01]  /*9aa0*/  UTCHMMA gdesc[UR18], gdesc[UR20], tmem[UR12], tmem[UR76], idesc[UR77], UPT ;  /* 0x00ff4c14120075ea */ /* 0x000fe2000b80000c */
[----:B0-----:R-:W-:Y:S01]  /*9ab0*/  UMOV UR4, 0x0 ;  /* 0x0000000000047882 */ /* 0x001fe20000000000 */
[----:B------:R-:W-:Y:S02]  /*9ac0*/  UMOV UR5, 0x8108010 ;  /* 0x0810801000057882 */ /* 0x000fe40000000000 */
[----:B------:R-:W-:Y:S01]  /*9ad0*/  UTCHMMA gdesc[UR24], gdesc[UR54], tmem[UR12], tmem[UR4], idesc[UR5], UPT ;  /* 0x00ff0436180075ea */ /* 0x000fe2000b80000c */
[----:B------:R-:W-:Y:S01]  /*9ae0*/  UTCHMMA gdesc[UR26], gdesc[UR56], tmem[UR12], tmem[UR4], idesc[UR5], UPT ;  /* 0x00ff04381a0075ea */ /* 0x000fe2000b80000c */
[----:B------:R-:W-:Y:S01]  /*9af0*/  UTCHMMA gdesc[UR28], gdesc[UR58], tmem[UR12], tmem[UR76], idesc[UR77], UPT ;  /* 0x00ff4c3a1c0075ea */ /* 0x000fe2000b80000c */
[----:B------:R-:W-:Y:S01]  /*9b00*/  UTCHMMA gdesc[UR30], gdesc[UR60], tmem[UR12], tmem[UR76], idesc[UR77], UPT ;  /* 0x00ff4c3c1e0075ea */ /* 0x000fe2000b80000c */
[----:B------:R-:W-:Y:S01]  /*9b10*/  UTCHMMA gdesc[UR32], gdesc[UR62], tmem[UR12], tmem[UR4], idesc[UR5], UPT ;  /* 0x00ff043e200075ea */ /* 0x000fe2000b80000c */
[----:B------:R0:W-:Y:S02]  /*9b20*/  UTCHMMA gdesc[UR34], gdesc[UR64], tmem[UR12], tmem[UR76], idesc[UR77], UPT ;  /* 0x00ff4c40220075ea */ /* 0x0001e4000b80000c */
[----:B0-----:R-:W-:-:S09]  /*9b30*/  UIADD3 UR76, UPT, UPT, UR70, 0x140, URZ ;  /* 0x00000140464c7890 */ /* 0x001fd2000fffe0ff */
[----:B------:R0:W-:Y:S02]  /*9b40*/  UTCHMMA gdesc[UR36], gdesc[UR16], tmem[UR76], tmem[UR4], idesc[UR5], !UPT ;  /* 0x00ff0410240075ea */ /* 0x0001e4000f80004c */
[----:B0-----:R-:W-:Y:S01]  /*9b50*/  UIADD3 UR4, UPT, UPT, UR70, 0x140, URZ ;  /* 0x0000014046047890 */ /* 0x001fe2000fffe0ff */
[----:B------:R-:W-:-:S08]  /*9b60*/  UMOV UR76, 0x0 ;  /* 0x00000000004c7882 */ /* 0x000fd00000000000 */
[----:B------:R0:W-:Y:S02]  /*9b70*/  UTCHMMA gdesc[UR38], gdesc[UR20], tmem[UR4], tmem[UR76], idesc[UR77], UPT ;  /* 0x00ff4c14260075ea */ /* 0x0001e4000b800004 */
        /* <DEDUP_REMOVED lines=16> */
[----:B------:R-:W-:Y:S01]  /*9c80*/  UMOV UR76, 0x0 ;  /* 0x00000000004c7882 */ /* 0x000fe20000000000 */
[----:B------:R-:W-:-:S07]  /*9c90*/  UMOV UR5, URZ ;  /* 0x000000ff00057c82 */ /* 0x000fce0008000000 */
[----:B------:R0:W-:Y:S02]  /*9ca0*/  UTCHMMA gdesc[UR50], gdesc[UR64], tmem[UR4], tmem[UR76], idesc[UR77], UPT ;  /* 0x00ff4c40320075ea */ /* 0x0001e4000b800004 */
[----:B0-----:R-:W-:-:S07]  /*9cb0*/  UIADD3 UR4, UPT, UPT, UR71, 0x1c010, URZ ;  /* 0x0001c01047047890 */ /* 0x001fce000fffe0ff */
[----:B------:R-:W-:Y:S02]  /*9cc0*/  UMOV UR5, UR4 ;  /* 0x0000000400057c82 */ /* 0x000fe40008000000 */
[----:B------:R0:W-:Y:S01]  /*9cd0*/  UTCBAR [UR5], URZ ;  /* 0x000000ff050073e9 */ /* 0x0001e200080000ff */
[----:B------:R-:W-:Y:S02]  /*9ce0*/  NOP ;  /* 0x0000000000007918 */ /* 0x000fe40000000000 */
.L_x_16:
[----:B------:R-:W1:Y:S01]  /*9cf0*/  SYNCS.PHASECHK.TRANS64.TRYWAIT P1, [UR71+0x1c010], RZ ;  /* 0x01c010ffff0075a7 */ /* 0x000e620008021147 */
[----:B------:R-:W-:Y:S01]  /*9d00*/  IADD3.X R47, PT, PT, RZ, R133, RZ, P2, !PT ;  /* 0x00000085ff2f7210 */ /* 0x000fe200017fe4ff */
[--C-:B------:R-:W-:Y:S01]  /*9d10*/  IMAD.X R49, RZ, RZ, R133.reuse, P3 ;  /* 0x000000ffff317224 */ /* 0x100fe200018e0685 */
[----:B------:R-:W-:Y:S02]  /*9d20*/  IADD3 R48, P2, PT, R132, 0x78, RZ ;  /* 0x0000007884307810 */ /* 0x000fe40007f5e0ff */
[----:B------:R-:W-:Y:S01]  /*9d30*/  ISETP.GT.U32.AND P3, PT, R50, R140, PT ;  /* 0x0000008c3200720c */ /* 0x000fe20003f64070 */
[--C-:B------:R-:W-:Y:S01]  /*9d40*/  IMAD.X R50, RZ, RZ, R133.reuse, P0 ;  /* 0x000000ffff327224 */ /* 0x100fe200000e0685 */
[C---:B------:R-:W-:Y:S01]  /*9d50*/  IADD3 R51, P0, PT, R132.reuse, 0x79, RZ ;  /* 0x0000007984337810 */ /* 0x040fe20007f1e0ff */
[----:B------:R-:W-:Y:S01]  /*9d60*/  IMAD.X R52, RZ, RZ, R133, P2 ;  /* 0x000000ffff347224 */ /* 0x000fe200010e0685 */
        /* <DEDUP_REMOVED lines=10> */
[C---:B------:R-:W-:Y:S02]  /*9e10*/  IADD3 R129, P0, PT, R132.reuse, 0x7f, RZ ;  /* 0x0000007f84817810 */ /* 0x040fe40007f1e0ff */
[----:B------:R-:W-:Y:S02]  /*9e20*/  IADD3.X R63, PT, PT, RZ, R133, RZ, P2, !PT ;  /* 0x00000085ff3f7210 */ /* 0x000fe400017fe4ff */
[----:B------:R-:W-:Y:S01]  /*9e30*/  IADD3 R132, P2, PT, R132, 0x40, RZ ;  /* 0x0000004084847810 */ /* 0x000fe20007f5e0ff */
[----:B------:R-:W-:Y:S01]  /*9e40*/  IMAD.X R73, RZ, RZ, R133, P0 ;  /* 0x000000ffff497224 */ /* 0x000fe200000e0685 */
[----:B------:R-:W-:-:S03]  /*9e50*/  ISETP.GT.U32.AND P0, PT, R44, R140, PT ;  /* 0x0000008c2c00720c */ /* 0x000fc60003f04070 */
[----:B------:R-:W-:Y:S01]  /*9e60*/  IMAD.X R133, RZ, RZ, R133, P2 ;  /* 0x000000ffff857224 */ /* 0x000fe200010e0685 */
[----:B------:R-:W-:Y:S01]  /*9e70*/  ISETP.GT.U32.AND P2, PT, R38, R140, PT ;  /* 0x0000008c2600720c */ /* 0x000fe20003f44070 */
[----:B-1----:R-:W-:-:S12]  /*9e80*/  @!P1 BRA `(.L_x_17) ;  /* 0x0000009800109947 */ /* 0x002fd80003800000 */
.L_x_25:
[----:B------:R-:W-:Y:S01]  /*9e90*/  BAR.SYNC.DEFER_BLOCKING 0x0 ;  /* 0x0000000000007b1d */ /* 0x000fe20000010000 */
[----:B------:R-:W-:Y:S02]  /*9ea0*/  ISETP.GT.U32.AND.EX P6, PT, R47, RZ, PT, P5 ;  /* 0x000000ff2f00720c */ /* 0x000fe40003fc4150 */
[----:B------:R-:W-:Y:S02]  /*9eb0*/  ISETP.GT.U32.AND.EX P5, PT, R46, RZ, PT, P4 ;  /* 0x000000ff2e00720c */ /* 0x000fe40003fa4140 */
[----:B------:R-:W-:Y:S01]  /*9ec0*/  LOP3.LUT R2, R2, 0xfffffffb, RZ, 0xc0, !PT ;  /* 0xfffffffb02027812 */ /* 0x000fe200078ec0ff */
[----:B------:R-:W1:Y:S01]  /*9ed0*/  LDCU UR4, c[0x0][0x3a8] ;  /* 0x00007500ff0477ac */ /* 0x000e620008000800 */
[----:B------:R-:W-:Y:S02]  /*9ee0*/  ISETP.GT.U32.AND.EX P4, PT, R50, RZ, PT, P3 ;  /* 0x000000ff3200720c */ /* 0x000fe40003f84130 */
[----:B------:R-:W-:Y:S02]  /*9ef0*/  ISETP.GT.U32.AND.EX P3, PT, R41, RZ, PT, P2 ;  /* 0x000000ff2900720c */ /* 0x000fe40003f64120 */
[----:B------:R-:W-:-:S02]  /*9f00*/  ISETP.GT.U32.AND P1, PT, R36, R140, PT ;  /* 0x0000008c2400720c */ /* 0x000fc40003f24070 */
[----:B------:R-:W-:Y:S02]  /*9f10*/  ISETP.GT.U32.AND.EX P0, PT, R49, RZ, PT, P0 ;  /* 0x000000ff3100720c */ /* 0x000fe40003f04100 */
[----:B------:R-:W-:Y:S02]  /*9f20*/  @P6 LOP3.LUT R2, R2, 0x4, RZ, 0xfc, !PT ;  /* 0x0000000402026812 */ /* 0x000fe400078efcff */
[----:B------:R-:W-:Y:S02]  /*9f30*/  ISETP.GT.U32.AND.EX P2, PT, R39, RZ, PT, P1 ;  /* 0x000000ff2700720c */ /* 0x000fe40003f44110 */
[----:B------:R-:W-:Y:S02]  /*9f40*/  LOP3.LUT R2, R2, 0xfffffffd, RZ, 0xc0, !PT ;  /* 0xfffffffd02027812 */ /* 0x000fe400078ec0ff */
[----:B------:R-:W-:Y:S02]  /*9f50*/  ISETP.GT.U32.AND P1, PT, R42, R140, PT ;  /* 0x0000008c2a00720c */ /* 0x000fe40003f24070 */
[----:B------:R-:W-:-:S02]  /*9f60*/  @P5 LOP3.LUT R2, R2, 0x2, RZ, 0xfc, !PT ;  /* 0x0000000202025812 */ /* 0x000fc400078efcff */
[-C--:B------:R-:W-:Y:S02]  /*9f70*/  ISETP.GT.U32.AND P5, PT, R4, R140.reuse, PT ;  /* 0x0000008c0400720c */ /* 0x080fe40003fa4070 */
[----:B------:R-:W-:Y:S02]  /*9f80*/  LOP3.LUT R2, R2, 0xfffffffe, RZ, 0xc0, !PT ;  /* 0xfffffffe02027812 */ /* 0x000fe400078ec0ff */
[----:B------:R-:W-:Y:S02]  /*9f90*/  ISETP.GT.U32.AND.EX P5, PT, R6, RZ, PT, P5 ;  /* 0x000000ff0600720c */ /* 0x000fe40003fa4150 */
[----:B------:R-:W-:Y:S02]  /*9fa0*/  @P4 LOP3.LUT R2, R2, 0x1, RZ, 0xfc, !PT ;  /* 0x0000000102024812 */ /* 0x000fe400078efcff */
[----:B------:R-:W-:Y:S02]  /*9fb0*/  ISETP.GT.U32.AND P4, PT, R5, R140, PT ;  /* 0x0000008c0500720c */ /* 0x000fe40003f84070 */
[----:B------:R-:W-:-:S02]  /*9fc0*/  LOP3.LUT R2, R2, 0xffffffef, RZ, 0xc0, !PT ;  /* 0xffffffef02027812 */ /* 0x000fc400078ec0ff */
[----:B------:R-:W-:Y:S02]  /*9fd0*/  ISETP.GT.U32.AND.EX P4, PT, R8, RZ, PT, P4 ;  /* 0x000000ff0800720c */ /* 0x000fe40003f84140 */
[----:B------:R-:W-:Y:S02]  /*9fe0*/  @P3 LOP3.LUT R2, R2, 0x10, RZ, 0xfc, !PT ;  /* 0x0000001002023812 */ /* 0x000fe400078efcff */
[----:B------:R-:W-:Y:S02]  /*9ff0*/  ISETP.GT.U32.AND.EX P3, PT, R45, RZ, PT, P1 ;  /* 0x000000ff2d00720c */ /* 0x000fe40003f64110 */
[----:B------:R-:W-:Y:S02]  /*a000*/  LOP3.LUT R2, R2, 0xfffffff7, RZ, 0xc0, !PT ;  /* 0xfffffff702027812 */ /* 0x000fe400078ec0ff */
[----:B------:R-:W-:Y:S02]  /*a010*/  ISETP.GT.U32.AND P1, PT, R40, R140, PT ;  /* 0x0000008c2800720c */ /* 0x000fe40003f24070 */
[----:B------:R-:W-:-:S02]  /*a020*/  @P2 LOP3.LUT R2, R2, 0x8, RZ, 0xfc, !PT ;  /* 0x0000000802022812 */ /* 0x000fc400078efcff */
[----:B------:R-:W-:Y:S02]  /*a030*/  ISETP.GT.U32.AND.EX P2, PT, R43, RZ, PT, P1 ;  /* 0x000000ff2b00720c */ /* 0x000fe40003f44110 */
[----:B------:R-:W-:Y:S02]  /*a040*/  LOP3.LUT R2, R2, 0xfdffffff, RZ, 0xc0, !PT ;  /* 0xfdffffff02027812 */ /* 0x000fe400078ec0ff */
[----:B------:R-:W-:Y:S02]  /*a050*/  ISETP.GT.U32.AND P1, PT, R59, R140, PT ;  /* 0x0000008c3b00720c */ /* 0x000fe40003f24070 */
[----:B------:R-:W-:Y:S02]  /*a060*/  @P3 LOP3.LUT R2, R2, 0x2000000, RZ, 0xfc, !PT ;  /* 0x0200000002023812 */ /* 0x000fe400078efcff */
[----:B------:R-:W-:Y:S02]  /*a070*/  ISETP.GT.U32.AND.EX P3, PT, R62, RZ, PT, P1 ;  /* 0x000000ff3e00720c */ /* 0x000fe40003f64110 */
[----:B------:R-:W-:-:S02]  /*a080*/  LOP3.LUT R2, R2, 0xfeffffff, RZ, 0xc0, !PT ;  /* 0xfeffffff02027812 */ /* 0x000fc400078ec0ff */
[-C--:B------:R-:W-:Y:S02]  /*a090*/  ISETP.GT.U32.AND P1, PT, R57, R140.reuse, PT ;  /* 0x0000008c3900720c */ /* 0x080fe40003f24070 */
        /* <DEDUP_REMOVED lines=67> */
[-C--:B------:R-:W-:Y:S02]  /*a4d0*/  ISETP.GT.U32.AND P1, PT, R11, R140.reuse, PT ;  /* 0x0000008c0b00720c */ /* 0x080fe40003f24070 */
[----:B------:R-:W-:Y:S02]  /*a4e0*/  @P3 LOP3.LUT R2, R2, 0x200, RZ, 0xfc, !PT ;  /* 0x0000020002023812 */ /* 0x000fe400078efcff */
[----:B------:R-:W-:Y:S02]  /*a4f0*/  ISETP.GT.U32.AND P3, PT, R7, R140, PT ;  /* 0x0000008c0700720c */ /* 0x000fe40003f64070 */
[----:B------:R-:W-:-:S02]  /*a500*/  LOP3.LUT R2, R2, 0xfffffeff, RZ, 0xc0, !PT ;  /* 0xfffffeff02027812 */ /* 0x000fc400078ec0ff */
[----:B------:R-:W-:Y:S02]  /*a510*/  ISETP.GT.U32.AND.EX P1, PT, R13, RZ, PT, P1 ;  /* 0x000000ff0d00720c */ /* 0x000fe40003f24110 */
[----:B------:R-:W-:Y:S02]  /*a520*/  @P2 LOP3.LUT R2, R2, 0x100, RZ, 0xfc, !PT ;  /* 0x0000010002022812 */ /* 0x000fe400078efcff */
[-C--:B------:R-:W-:Y:S02]  /*a530*/  ISETP.GT.U32.AND P2, PT, R9, R140.reuse, PT ;  /* 0x0000008c0900720c */ /* 0x080fe40003f44070 */
[----:B------:R-:W-:Y:S02]  /*a540*/  ISETP.GT.U32.AND.EX P3, PT, R10, RZ, PT, P3 ;  /* 0x000000ff0a00720c */ /* 0x000fe40003f64130 */
[----:B------:R-:W-:Y:S02]  /*a550*/  ISETP.GT.U32.AND.EX P2, PT, R12, RZ, PT, P2 ;  /* 0x000000ff0c00720c */ /* 0x000fe40003f44120 */
[----:B------:R-:W-:-:S02]  /*a560*/  ISETP.GT.U32.AND P6, PT, R33, R140, PT ;  /* 0x0000008c2100720c */ /* 0x000fc40003fc4070 */
[----:B------:R-:W1:Y:S02]  /*a570*/  LDTM.x64 R4, tmem[UR11] ;  /* 0x0000000b000479ee */ /* 0x000e640008340000 */
[----:B------:R-:W-:Y:S01]  /*a580*/  ISETP.GT.U32.AND.EX P6, PT, R251, RZ, PT, P6 ;  /* 0x000000fffb00720c */ /* 0x000fe20003fc4160 */
[----:B-1----:R-:W-:Y:S01]  /*a590*/  FMUL R9, R9, UR4 ;  /* 0x0000000409097c20 */ /* 0x002fe20008400000 */
[----:B------:R-:W-:Y:S01]  /*a5a0*/  FMUL R5, R5, UR4 ;  /* 0x0000000405057c20 */ /* 0x000fe20008400000 */
[----:B------:R-:W-:Y:S01]  /*a5b0*/  FMUL R6, R6, UR4 ;  /* 0x0000000406067c20 */ /* 0x000fe20008400000 */
[----:B------:R-:W-:Y:S01]  /*a5c0*/  FMUL R7, R7, UR4 ;  /* 0x0000000407077c20 */ /* 0x000fe20008400000 */
[----:B------:R-:W-:Y:S01]  /*a5d0*/  FMUL R8, R8, UR4 ;  /* 0x0000000408087c20 */ /* 0x000fe20008400000 */
[----:B------:R-:W-:Y:S02]  /*a5e0*/  FSEL R79, R9, -INF , !P1 ;  /* 0xff800000094f7808 */ /* 0x000fe40004800000 */
[----:B------:R-:W-:-:S02]  /*a5f0*/  LOP3.LUT P1, RZ, R2, 0x4, RZ, 0xc0, !PT ;  /* 0x0000000402ff7812 */ /* 0x000fc4000782c0ff */
[----:B------:R-:W-:Y:S02]  /*a600*/  FSEL R74, R5, -INF , !P5 ;  /* 0xff800000054a7808 */ /* 0x000fe40006800000 */
[----:B------:R-:W-:Y:S02]  /*a610*/  SEL R5, RZ, 0x4, !P1 ;  /* 0x00000004ff057807 */ /* 0x000fe40004800000 */
[----:B------:R-:W-:Y:S02]  /*a620*/  ISETP.GT.U32.AND P1, PT, R250, R140, PT ;  /* 0x0000008cfa00720c */ /* 0x000fe40003f24070 */
[----:B------:R-:W-:Y:S01]  /*a630*/  FSEL R75, R6, -INF , !P4 ;  /* 0xff800000064b7808 */ /* 0x000fe20006000000 */
[----:B------:R-:W2:Y:S01]  /*a640*/  LDL.64 R250, [R1+0x40] ;  /* 0x0000400001fa7983 */ /* 0x000ea20000100a00 */
[----:B------:R-:W-:Y:S02]  /*a650*/  FSEL R77, R7, -INF , !P3 ;  /* 0xff800000074d7808 */ /* 0x000fe40005800000 */
[----:B------:R-:W-:-:S02]  /*a660*/  FSEL R78, R8, -INF , !P2 ;  /* 0xff800000084e7808 */ /* 0x000fc40005000000 */
[C---:B------:R-:W-:Y:S02]  /*a670*/  LOP3.LUT P5, RZ, R2.reuse, 0x1, RZ, 0xc0, !PT ;  /* 0x0000000102ff7812 */ /* 0x040fe400078ac0ff */
[C---:B------:R-:W-:Y:S02]  /*a680*/  LOP3.LUT P4, RZ, R2.reuse, 0x10, RZ, 0xc0, !PT ;  /* 0x0000001002ff7812 */ /* 0x040fe4000788c0ff */
[C---:B------:R-:W-:Y:S02]  /*a690*/  LOP3.LUT P3, RZ, R2.reuse, 0x2, RZ, 0xc0, !PT ;  /* 0x0000000202ff7812 */ /* 0x040fe4000786c0ff */
[C---:B------:R-:W-:Y:S02]  /*a6a0*/  LOP3.LUT P2, RZ, R2.reuse, 0x2000000, RZ, 0xc0, !PT ;  /* 0x0200000002ff7812 */ /* 0x040fe4000784c0ff */
[----:B------:R-:W-:Y:S02]  /*a6b0*/  LOP3.LUT R2, R2, 0xffffff7f, RZ, 0xc0, !PT ;  /* 0xffffff7f02027812 */ /* 0x000fe400078ec0ff */
[----:B------:R-:W-:-:S02]  /*a6c0*/  ISETP.GT.U32.AND.EX P1, PT, R139, RZ, PT, P1 ;  /* 0x000000ff8b00720c */ /* 0x000fc40003f24110 */
[----:B------:R-:W-:Y:S02]  /*a6d0*/  @P6 LOP3.LUT R2, R2, 0x80, RZ, 0xfc, !PT ;  /* 0x0000008002026812 */ /* 0x000fe400078efcff */
[----:B------:R-:W-:Y:S02]  /*a6e0*/  SEL R7, RZ, 0x1, !P5 ;  /* 0x00000001ff077807 */ /* 0x000fe40006800000 */
[----:B------:R-:W-:Y:S02]  /*a6f0*/  ISETP.GT.U32.AND P5, PT, R131, R140, PT ;  /* 0x0000008c8300720c */ /* 0x000fe40003fa4070 */
[C---:B------:R-:W-:Y:S02]  /*a700*/  LOP3.LUT P6, RZ, R2.reuse, 0x8, RZ, 0xc0, !PT ;  /* 0x0000000802ff7812 */ /* 0x040fe400078cc0ff */
[----:B------:R-:W-:Y:S02]  /*a710*/  LOP3.LUT R2, R2, 0x7fffffff, RZ, 0xc0, !PT ;  /* 0x7fffffff02027812 */ /* 0x000fe400078ec0ff */
[----:B------:R-:W-:-:S02]  /*a720*/  ISETP.GT.U32.AND.EX P5, PT, R130, RZ, PT, P5 ;  /* 0x000000ff8200720c */ /* 0x000fc40003fa4150 */
[----:B------:R-:W-:Y:S02]  /*a730*/  @P1 LOP3.LUT R2, R2, 0x80000000, RZ, 0xfc, !PT ;  /* 0x8000000002021812 */ /* 0x000fe400078efcff */
[----:B------:R-:W-:Y:S02]  /*a740*/  SEL R9, RZ, 0x4, !P4 ;  /* 0x00000004ff097807 */ /* 0x000fe40006000000 */
[----:B------:R-:W-:Y:S02]  /*a750*/  ISETP.GT.U32.AND P4, PT, R92, R140, PT ;  /* 0x0000008c5c00720c */ /* 0x000fe40003f84070 */
[----:B------:R-:W-:Y:S02]  /*a760*/  SEL R92, RZ, 0x7fff8, !P6 ;  /* 0x0007fff8ff5c7807 */ /* 0x000fe40007000000 */
[----:B------:R-:W-:Y:S02]  /*a770*/  LOP3.LUT P6, RZ, R2, 0x80000, RZ, 0xc0, !PT ;  /* 0x0008000002ff7812 */ /* 0x000fe400078cc0ff */
[----:B------:R-:W-:-:S04]  /*a780*/  LOP3.LUT R130, R130, 0xfffffffe, RZ, 0xc0, !PT ;  /* 0xfffffffe82827812 */ /* 0x000fc800078ec0ff */
[----:B------:R-:W-:Y:S02]  /*a790*/  @P5 LOP3.LUT R130, R130, 0x1, RZ, 0xfc, !PT ;  /* 0x0000000182825812 */ /* 0x000fe400078efcff */
[----:B------:R-:W-:Y:S02]  /*a7a0*/  ISETP.GT.U32.AND.EX P4, PT, R93, RZ, PT, P4 ;  /* 0x000000ff5d00720c */ /* 0x000fe40003f84140 */
[----:B------:R-:W-:-:S04]  /*a7b0*/  LOP3.LUT R130, R130, 0xffffffbf, RZ, 0xc0, !PT ;  /* 0xffffffbf82827812 */ /* 0x000fc800078ec0ff */
[----:B------:R-:W-:-:S04]  /*a7c0*/  @P6 LOP3.LUT R130, R130, 0x40, RZ, 0xfc, !PT ;  /* 0x0000004082826812 */ /* 0x000fc800078efcff */
[----:B------:R-:W-:-:S04]  /*a7d0*/  LOP3.LUT R130, R130, 0xfffffffd, RZ, 0xc0, !PT ;  /* 0xfffffffd82827812 */ /* 0x000fc800078ec0ff */
[----:B------:R-:W-:Y:S02]  /*a7e0*/  @P4 LOP3.LUT R130, R130, 0x2, RZ, 0xfc, !PT ;  /* 0x0000000282824812 */ /* 0x000fe400078efcff */
[----:B------:R-:W-:Y:S02]  /*a7f0*/  LOP3.LUT P4, RZ, R2, 0x1000, RZ, 0xc0, !PT ;  /* 0x0000100002ff7812 */ /* 0x000fe4000788c0ff */
[----:B------:R-:W-:-:S11]  /*a800*/  LOP3.LUT R130, R130, 0xfffffffb, RZ, 0xc0, !PT ;  /* 0xfffffffb82827812 */ /* 0x000fd600078ec0ff */
[----:B------:R-:W-:Y:S02]  /*a810*/  @P4 LOP3.LUT R130, R130, 0x4, RZ, 0xfc, !PT ;  /* 0x0000000482824812 */ /* 0x000fe400078efcff */
[----:B------:R-:W-:Y:S02]  /*a820*/  LOP3.LUT P4, RZ, R2, 0x4000, RZ, 0xc0, !PT ;  /* 0x0000400002ff7812 */ /* 0x000fe4000788c0ff */
[----:B------:R-:W-:-:S11]  /*a830*/  LOP3.LUT R130, R130, 0xfffffff7, RZ, 0xc0, !PT ;  /* 0xfffffff782827812 */ /* 0x000fd600078ec0ff */
[----:B------:R-:W-:Y:S02]  /*a840*/  @P4 LOP3.LUT R130, R130, 0x8, RZ, 0xfc, !PT ;  /* 0x0000000882824812 */ /* 0x000fe400078efcff */
[----:B------:R-:W-:Y:S02]  /*a850*/  LOP3.LUT P4, RZ, R2, 0x10000, RZ, 0xc0, !PT ;  /* 0x0001000002ff7812 */ /* 0x000fe4000788c0ff */
[----:B------:R-:W-:Y:S02]  /*a860*/  LOP3.LUT R130, R130, 0xffffffef, RZ, 0xc0, !PT ;  /* 0xffffffef82827812 */ /* 0x000fe400078ec0ff */
[----:B------:R-:W-:Y:S02]  /*a870*/  SEL R93, RZ, 0x1, !P2 ;  /* 0x00000001ff5d7807 */ /* 0x000fe40005000000 */
[----:B------:R-:W-:Y:S02]  /*a880*/  SEL R6, RZ, 0x7fff8, !P3 ;  /* 0x0007fff8ff067807 */ /* 0x000fe40005800000 */
[----:B------:R-:W-:-:S05]  /*a890*/  ISETP.GT.U32.AND P2, PT, R94, R140, PT ;  /* 0x0000008c5e00720c */ /* 0x000fca0003f44070 */
[----:B------:R-:W-:Y:S02]  /*a8a0*/  @P4 LOP3.LUT R130, R130, 0x10, RZ, 0xfc, !PT ;  /* 0x0000001082824812 */ /* 0x000fe400078efcff */
[C---:B------:R-:W-:Y:S02]  /*a8b0*/  LOP3.LUT P4, RZ, R2.reuse, 0x20, RZ, 0xc0, !PT ;  /* 0x0000002002ff7812 */ /* 0x040fe4000788c0ff */
[----:B------:R-:W-:Y:S02]  /*a8c0*/  LOP3.LUT P3, RZ, R2, 0x800000, RZ, 0xc0, !PT ;  /* 0x0080000002ff7812 */ /* 0x000fe4000786c0ff */
[----:B------:R-:W-:Y:S02]  /*a8d0*/  ISETP.GT.U32.AND.EX P2, PT, R95, RZ, PT, P2 ;  /* 0x000000ff5f00720c */ /* 0x000fe40003f44120 */
[----:B------:R-:W-:Y:S02]  /*a8e0*/  SEL R95, RZ, 0x4, !P3 ;  /* 0x00000004ff5f7807 */ /* 0x000fe40005800000 */
[----:B------:R-:W-:-:S02]  /*a8f0*/  SEL R8, RZ, 0x1fffe, !P0 ;  /* 0x0001fffeff087807 */ /* 0x000fc40004000000 */
[----:B------:R-:W-:Y:S02]  /*a900*/  LOP3.LUT R130, R130, 0xffffffdf, RZ, 0xc0, !PT ;  /* 0xffffffdf82827812 */ /* 0x000fe400078ec0ff */
[----:B------:R-:W-:Y:S02]  /*a910*/  ISETP.GT.U32.AND P3, PT, R96, R140, PT ;  /* 0x0000008c6000720c */ /* 0x000fe40003f64070 */
[C---:B------:R-:W-:Y:S02]  /*a920*/  LOP3.LUT P0, RZ, R2.reuse, 0x200000, RZ, 0xc0, !PT ;  /* 0x0020000002ff7812 */ /* 0x040fe4000780c0ff */
[----:B------:R-:W-:Y:S02]  /*a930*/  LOP3.LUT P6, RZ, R2, 0x100000, RZ, 0xc0, !PT ;  /* 0x0010000002ff7812 */ /* 0x000fe400078cc0ff */
[----:B------:R-:W-:Y:S02]  /*a940*/  @P4 LOP3.LUT R130, R130, 0x20, RZ, 0xfc, !PT ;  /* 0x0000002082824812 */ /* 0x000fe400078efcff */
[----:B------:R-:W-:-:S02]  /*a950*/  ISETP.GT.U32.AND.EX P3, PT, R97, RZ, PT, P3 ;  /* 0x000000ff6100720c */ /* 0x000fc40003f64130 */
[----:B------:R-:W-:Y:S02]  /*a960*/  SEL R97, RZ, 0x1fffe, !P0 ;  /* 0x0001fffeff617807 */ /* 0x000fe40004000000 */
[----:B------:R-:W-:Y:S02]  /*a970*/  ISETP.GT.U32.AND P0, PT, R98, R140, PT ;  /* 0x0000008c6200720c */ /* 0x000fe40003f04070 */
[----:B------:R-:W-:Y:S02]  /*a980*/  SEL R98, RZ, 0x4, !P6 ;  /* 0x00000004ff627807 */ /* 0x000fe40007000000 */
[----:B------:R-:W-:Y:S02]  /*a990*/  LOP3.LUT P6, RZ, R130, 0x40, RZ, 0xc0, !PT ;  /* 0x0000004082ff7812 */ /* 0x000fe400078cc0ff */
[----:B------:R-:W-:Y:S02]  /*a9a0*/  ISETP.GT.U32.AND.EX P0, PT, R99, RZ, PT, P0 ;  /* 0x000000ff6300720c */ /* 0x000fe40003f04100 */
[----:B------:R-:W-:-:S02]  /*a9b0*/  SEL R99, RZ, 0x7fff8, !P6 ;  /* 0x0007fff8ff637807 */ /* 0x000fc40007000000 */
[----:B------:R-:W-:-:S04]  /*a9c0*/  ISETP.GT.U32.AND P6, PT, R100, R140, PT ;  /* 0x0000008c6400720c */ /* 0x000fc80003fc4070 */
[----:B------:R-:W-:Y:S02]  /*a9d0*/  ISETP.GT.U32.AND.EX P6, PT, R101, RZ, PT, P6 ;  /* 0x000000ff6500720c */ /* 0x000fe40003fc4160 */
[C---:B------:R-:W-:Y:S02]  /*a9e0*/  LOP3.LUT P5, RZ, R2.reuse, 0x1000000, RZ, 0xc0, !PT ;  /* 0x0100000002ff7812 */ /* 0x040fe400078ac0ff */
[C---:B------:R-:W-:Y:S02]  /*a9f0*/  LOP3.LUT P1, RZ, R2.reuse, 0x400000, RZ, 0xc0, !PT ;  /* 0x0040000002ff7812 */ /* 0x040fe4000782c0ff */
[----:B------:R-:W-:Y:S02]  /*aa00*/  SEL R94, RZ, 0x1fffe, !P5 ;  /* 0x0001fffeff5e7807 */ /* 0x000fe40006800000 */
[----:B------:R-:W-:Y:S02]  /*aa10*/  SEL R96, RZ, 0x7fff8, !P1 ;  /* 0x0007fff8ff607807 */ /* 0x000fe40004800000 */
[----:B------:R-:W-:-:S02]  /*aa20*/  LOP3.LUT P4, RZ, R2, 0x40, RZ, 0xc0, !PT ;  /* 0x0000004002ff7812 */ /* 0x000fc4000788c0ff */
[C---:B------:R-:W-:Y:S02]  /*aa30*/  LOP3.LUT P5, RZ, R2.reuse, 0x400, RZ, 0xc0, !PT ;  /* 0x0000040002ff7812 */ /* 0x040fe400078ac0ff */
[C---:B------:R-:W-:Y:S02]  /*aa40*/  LOP3.LUT P1, RZ, R2.reuse, 0x100, RZ, 0xc0, !PT ;  /* 0x0000010002ff7812 */ /* 0x040fe4000782c0ff */
[----:B------:R-:W-:-:S04]  /*aa50*/  LOP3.LUT R2, R2, 0xffffffbf, RZ, 0xc0, !PT ;  /* 0xffffffbf02027812 */ /* 0x000fc800078ec0ff */
[----:B------:R-:W-:-:S04]  /*aa60*/  @P6 LOP3.LUT R2, R2, 0x40, RZ, 0xfc, !PT ;  /* 0x0000004002026812 */ /* 0x000fc800078efcff */
[----:B------:R-:W-:-:S04]  /*aa70*/  LOP3.LUT P6, RZ, R2, 0x40000, RZ, 0xc0, !PT ;  /* 0x0004000002ff7812 */ /* 0x000fc800078cc0ff */
[----:B------:R-:W-:Y:S02]  /*aa80*/  SEL R101, RZ, 0x1fffe, !P6 ;  /* 0x0001fffeff657807 */ /* 0x000fe40007000000 */
[----:B------:R-:W-:-:S04]  /*aa90*/  ISETP.GT.U32.AND P6, PT, R102, R140, PT ;  /* 0x0000008c6600720c */ /* 0x000fc80003fc4070 */
[----:B------:R-:W-:Y:S02]  /*aaa0*/  ISETP.GT.U32.AND.EX P6, PT, R103, RZ, PT, P6 ;  /* 0x000000ff6700720c */ /* 0x000fe40003fc4160 */
[----:B------:R-:W-:-:S11]  /*aab0*/  LOP3.LUT R2, R2, 0xffffffdf, RZ, 0xc0, !PT ;  /* 0xffffffdf02027812 */ /* 0x000fd600078ec0ff */
        /* <DEDUP_REMOVED lines=29> */
[----:B------:R-:W-:Y:S02]  /*ac90*/  SEL R112, RZ, 0x1, !P1 ;  /* 0x00000001ff707807 */ /* 0x000fe40004800000 */
[C---:B------:R-:W-:Y:S02]  /*aca0*/  LOP3.LUT P1, RZ, R2.reuse, 0x80000000, RZ, 0xc0, !PT ;  /* 0x8000000002ff7812 */ /* 0x040fe4000782c0ff */
[----:B------:R-:W-:-:S07]  /*acb0*/  LOP3.LUT R2, R2, 0xfffffffe, RZ, 0xc0, !PT ;  /* 0xfffffffe02027812 */ /* 0x000fce00078ec0ff */
[----:B------:R-:W-:-:S04]  /*acc0*/  @P6 LOP3.LUT R2, R2, 0x1, RZ, 0xfc, !PT ;  /* 0x0000000102026812 */ /* 0x000fc800078efcff */
[----:B------:R-:W-:-:S04]  /*acd0*/  LOP3.LUT P6, RZ, R2, 0x80, RZ, 0xc0, !PT ;  /* 0x0000008002ff7812 */ /* 0x000fc800078cc0ff */
[----:B------:R-:W-:Y:S02]  /*ace0*/  SEL R126, RZ, 0x1fffe, !P6 ;  /* 0x0001fffeff7e7807 */ /* 0x000fe40007000000 */
[----:B------:R-:W-:-:S04]  /*acf0*/  ISETP.GT.U32.AND P6, PT, R122, R140, PT ;  /* 0x0000008c7a00720c */ /* 0x000fc80003fc4070 */
[----:B------:R-:W-:Y:S02]  /*ad00*/  ISETP.GT.U32.AND.EX P6, PT, R124, RZ, PT, P6 ;  /* 0x000000ff7c00720c */ /* 0x000fe40003fc4160 */
[----:B------:R-:W-:-:S11]  /*ad10*/  LOP3.LUT R2, R2, 0xf7ffffff, RZ, 0xc0, !PT ;  /* 0xf7ffffff02027812 */ /* 0x000fd600078ec0ff */
[----:B------:R-:W-:-:S04]  /*ad20*/  @P6 LOP3.LUT R2, R2, 0x8000000, RZ, 0xfc, !PT ;  /* 0x0800000002026812 */ /* 0x000fc800078efcff */
[C---:B------:R-:W-:Y:S02]  /*ad30*/  LOP3.LUT P6, RZ, R2.reuse, 0x1, RZ, 0xc0, !PT ;  /* 0x0000000102ff7812 */ /* 0x040fe400078cc0ff */
[----:B------:R-:W-:-:S11]  /*ad40*/  LOP3.LUT R2, R2, 0xefffffff, RZ, 0xc0, !PT ;  /* 0xefffffff02027812 */ /* 0x000fd600078ec0ff */
[----:B------:R-:W-:-:S04]  /*ad50*/  @P6 LOP3.LUT R2, R2, 0x10000000, RZ, 0xfc, !PT ;  /* 0x1000000002026812 */ /* 0x000fc800078efcff */
[C---:B------:R-:W-:Y:S02]  /*ad60*/  LOP3.LUT P6, RZ, R2.reuse, 0x4, RZ, 0xc0, !PT ;  /* 0x0000000402ff7812 */ /* 0x040fe400078cc0ff */
[----:B------:R-:W-:Y:S02]  /*ad70*/  LOP3.LUT R2, R2, 0xdfffffff, RZ, 0xc0, !PT ;  /* 0xdfffffff02027812 */ /* 0x000fe400078ec0ff */
[----:B------:R-:W-:Y:S02]  /*ad80*/  SEL R100, RZ, 0x1, !P4 ;  /* 0x00000001ff647807 */ /* 0x000fe40006000000 */
[----:B------:R-:W-:-:S07]  /*ad90*/  LOP3.LUT P4, RZ, R130, 0x20, RZ, 0xc0, !PT ;  /* 0x0000002082ff7812 */ /* 0x000fce000788c0ff */
[----:B------:R-:W-:-:S04]  /*ada0*/  @P6 LOP3.LUT R2, R2, 0x20000000, RZ, 0xfc, !PT ;  /* 0x2000000002026812 */ /* 0x000fc800078efcff */
[----:B------:R-:W-:Y:S02]  /*adb0*/  LOP3.LUT P6, RZ, R2, 0x10, RZ, 0xc0, !PT ;  /* 0x0000001002ff7812 */ /* 0x000fe400078cc0ff */
[----:B------:R-:W-:Y:S02]  /*adc0*/  SEL R102, RZ, 0x4, !P4 ;  /* 0x00000004ff667807 */ /* 0x000fe40006000000 */
[----:B------:R-:W-:Y:S02]  /*add0*/  LOP3.LUT P4, RZ, R130, 0x10, RZ, 0xc0, !PT ;  /* 0x0000001082ff7812 */ /* 0x000fe4000788c0ff */
[----:B------:R-:W-:Y:S02]  /*ade0*/  SEL R122, RZ, 0x4, !P1 ;  /* 0x00000004ff7a7807 */ /* 0x000fe40004800000 */
[----:B------:R-:W-:Y:S02]  /*adf0*/  ISETP.GT.U32.AND P1, PT, R125, R140, PT ;  /* 0x0000008c7d00720c */ /* 0x000fe40003f24070 */
[----:B------:R-:W-:-:S02]  /*ae00*/  SEL R104, RZ, 0x1, !P4 ;  /* 0x00000001ff687807 */ /* 0x000fc40006000000 */
[----:B------:R-:W-:Y:S02]  /*ae10*/  LOP3.LUT P4, RZ, R130, 0x8, RZ, 0xc0, !PT ;  /* 0x0000000882ff7812 */ /* 0x000fe4000788c0ff */
[----:B------:R-:W-:Y:S02]  /*ae20*/  LOP3.LUT R2, R2, 0xbfffffff, RZ, 0xc0, !PT ;  /* 0xbfffffff02027812 */ /* 0x000fe400078ec0ff */
[----:B------:R-:W-:Y:S02]  /*ae30*/  ISETP.GT.U32.AND.EX P1, PT, R128, RZ, PT, P1 ;  /* 0x000000ff8000720c */ /* 0x000fe40003f24110 */
[----:B------:R-:W-:Y:S02]  /*ae40*/  SEL R128, RZ, 0x1fffe, !P2 ;  /* 0x0001fffeff807807 */ /* 0x000fe40005000000 */
[----:B------:R-:W-:Y:S02]  /*ae50*/  ISETP.GT.U32.AND P2, PT, R116, R140, PT ;  /* 0x0000008c7400720c */ /* 0x000fe40003f44070 */
[----:B------:R-:W-:-:S02]  /*ae60*/  SEL R106, RZ, 0x4, !P4 ;  /* 0x00000004ff6a7807 */ /* 0x000fc40006000000 */
[----:B------:R-:W-:Y:S02]  /*ae70*/  @P6 LOP3.LUT R2, R2, 0x40000000, RZ, 0xfc, !PT ;  /* 0x4000000002026812 */ /* 0x000fe400078efcff */
[----:B------:R-:W-:Y:S02]  /*ae80*/  LOP3.LUT P4, RZ, R130, 0x4, RZ, 0xc0, !PT ;  /* 0x0000000482ff7812 */ /* 0x000fe4000788c0ff */
[----:B------:R-:W-:Y:S02]  /*ae90*/  ISETP.GT.U32.AND.EX P2, PT, R119, RZ, PT, P2 ;  /* 0x000000ff7700720c */ /* 0x000fe40003f44120 */
[----:B------:R-:W-:Y:S02]  /*aea0*/  SEL R119, RZ, 0x7fff8, !P0 ;  /* 0x0007fff8ff777807 */ /* 0x000fe40004000000 */
[----:B------:R-:W-:Y:S02]  /*aeb0*/  LOP3.LUT P6, RZ, R2, 0x40, RZ, 0xc0, !PT ;  /* 0x0000004002ff7812 */ /* 0x000fe400078cc0ff */
[----:B------:R-:W-:-:S02]  /*aec0*/  SEL R116, RZ, 0x4, !P3 ;  /* 0x00000004ff747807 */ /* 0x000fc40005800000 */
[----:B------:R-:W-:Y:S02]  /*aed0*/  ISETP.GT.U32.AND P0, PT, R115, R140, PT ;  /* 0x0000008c7300720c */ /* 0x000fe40003f04070 */
[----:B------:R-:W-:Y:S02]  /*aee0*/  SEL R108, RZ, 0x1, !P4 ;  /* 0x00000001ff6c7807 */ /* 0x000fe40006000000 */
[----:B------:R-:W-:Y:S02]  /*aef0*/  LOP3.LUT P3, RZ, R2, 0x20, RZ, 0xc0, !PT ;  /* 0x0000002002ff7812 */ /* 0x000fe4000786c0ff */
[----:B------:R-:W-:Y:S02]  /*af00*/  LOP3.LUT P4, RZ, R130, 0x2, RZ, 0xc0, !PT ;  /* 0x0000000282ff7812 */ /* 0x000fe4000788c0ff */
[----:B------:R-:W-:Y:S02]  /*af10*/  SEL R115, RZ, 0x1, !P6 ;  /* 0x00000001ff737807 */ /* 0x000fe40007000000 */
[----:B------:R-:W-:-:S02]  /*af20*/  ISETP.GT.U32.AND.EX P0, PT, R117, RZ, PT, P0 ;  /* 0x000000ff7500720c */ /* 0x000fc40003f04100 */
[----:B------:R-:W-:Y:S02]  /*af30*/  LOP3.LUT P6, RZ, R2, 0x40000000, RZ, 0xc0, !PT ;  /* 0x4000000002ff7812 */ /* 0x000fe400078cc0ff */
[----:B------:R-:W-:Y:S02]  /*af40*/  SEL R117, RZ, 0x1fffe, !P3 ;  /* 0x0001fffeff757807 */ /* 0x000fe40005800000 */
[----:B------:R-:W-:Y:S02]  /*af50*/  SEL R125, RZ, 0x1, !P4 ;  /* 0x00000001ff7d7807 */ /* 0x000fe40006000000 */
[----:B------:R-:W-:Y:S02]  /*af60*/  ISETP.GT.U32.AND P3, PT, R120, R140, PT ;  /* 0x0000008c7800720c */ /* 0x000fe40003f64070 */
[----:B------:R-:W-:Y:S02]  /*af70*/  SEL R110, RZ, 0x4, !P5 ;  /* 0x00000004ff6e7807 */ /* 0x000fe40006800000 */
[----:B------:R-:W-:-:S02]  /*af80*/  LOP3.LUT P4, RZ, R2, 0x8, RZ, 0xc0, !PT ;  /* 0x0000000802ff7812 */ /* 0x000fc4000788c0ff */
[----:B------:R-:W-:Y:S02]  /*af90*/  LOP3.LUT P5, RZ, R130, 0x1, RZ, 0xc0, !PT ;  /* 0x0000000182ff7812 */ /* 0x000fe400078ac0ff */
[----:B------:R-:W-:Y:S02]  /*afa0*/  SEL R120, RZ, 0x4, !P6 ;  /* 0x00000004ff787807 */ /* 0x000fe40007000000 */
[----:B------:R-:W-:Y:S02]  /*afb0*/  LOP3.LUT P6, RZ, R2, 0x20000000, RZ, 0xc0, !PT ;  /* 0x2000000002ff7812 */ /* 0x000fe400078cc0ff */
[----:B------:R-:W-:Y:S02]  /*afc0*/  ISETP.GT.U32.AND.EX P3, PT, R123, RZ, PT, P3 ;  /* 0x000000ff7b00720c */ /* 0x000fe40003f64130 */
[----:B------:R-:W-:Y:S02]  /*afd0*/  SEL R123, RZ, 0x7fff8, !P4 ;  /* 0x0007fff8ff7b7807 */ /* 0x000fe40006000000 */
[----:B------:R-:W-:-:S02]  /*afe0*/  SEL R124, RZ, 0x7fff8, !P5 ;  /* 0x0007fff8ff7c7807 */ /* 0x000fc40006800000 */
[----:B------:R-:W-:Y:S02]  /*aff0*/  ISETP.GT.U32.AND P4, PT, R118, R140, PT ;  /* 0x0000008c7600720c */ /* 0x000fe40003f84070 */
[C---:B------:R-:W-:Y:S02]  /*b000*/  LOP3.LUT P5, RZ, R2.reuse, 0x2, RZ, 0xc0, !PT ;  /* 0x0000000202ff7812 */ /* 0x040fe400078ac0ff */
[----:B------:R-:W-:Y:S02]  /*b010*/  SEL R118, RZ, 0x1, !P6 ;  /* 0x00000001ff767807 */ /* 0x000fe40007000000 */
[----:B------:R-:W-:Y:S02]  /*b020*/  LOP3.LUT P6, RZ, R2, 0x10000000, RZ, 0xc0, !PT ;  /* 0x1000000002ff7812 */ /* 0x000fe400078cc0ff */
[----:B------:R-:W-:Y:S02]  /*b030*/  ISETP.GT.U32.AND.EX P4, PT, R121, RZ, PT, P4 ;  /* 0x000000ff7900720c */ /* 0x000fe40003f84140 */
[----:B------:R-:W-:-:S02]  /*b040*/  SEL R121, RZ, 0x1fffe, !P5 ;  /* 0x0001fffeff797807 */ /* 0x000fc40006800000 */
[----:B------:R-:W-:Y:S02]  /*b050*/  ISETP.GT.U32.AND P5, PT, R113, R140, PT ;  /* 0x0000008c7100720c */ /* 0x000fe40003fa4070 */
[----:B------:R-:W-:Y:S02]  /*b060*/  SEL R113, RZ, 0x4, !P6 ;  /* 0x00000004ff717807 */ /* 0x000fe40007000000 */
[----:B------:R-:W-:-:S04]  /*b070*/  LOP3.LUT P6, RZ, R2, 0x8000000, RZ, 0xc0, !PT ;  /* 0x0800000002ff7812 */ /* 0x000fc800078cc0ff */
[----:B------:R-:W-:Y:S02]  /*b080*/  SEL R130, RZ, 0x7fff8, !P6 ;  /* 0x0007fff8ff827807 */ /* 0x000fe40007000000 */
[-C--:B------:R-:W-:Y:S02]  /*b090*/  ISETP.GT.U32.AND P6, PT, R129, R140.reuse, PT ;  /* 0x0000008c8100720c */ /* 0x080fe40003fc4070 */
[----:B------:R-:W-:Y:S02]  /*b0a0*/  SEL R129, RZ, 0x1fffe, !P1 ;  /* 0x0001fffeff817807 */ /* 0x000fe40004800000 */
[----:B------:R-:W-:Y:S01]  /*b0b0*/  ISETP.GT.U32.AND P1, PT, R127, R140, PT ;  /* 0x0000008c7f00720c */ /* 0x000fe20003f24070 */
[----:B------:R-:W-:-:S03]  /*b0c0*/  IMAD.IADD R7, R7, 0x1, R8 ;  /* 0x0000000107077824 */ /* 0x000fc600078e0208 */
[----:B------:R-:W-:-:S04]  /*b0d0*/  ISETP.GT.U32.AND.EX P1, PT, R72, RZ, PT, P1 ;  /* 0x000000ff4800720c */ /* 0x000fc80003f24110 */
[----:B------:R-:W-:Y:S01]  /*b0e0*/  SEL R8, RZ, 0x1, !P1 ;  /* 0x00000001ff087807 */ /* 0x000fe20004800000 */
[----:B------:R-:W-:-:S04]  /*b0f0*/  IMAD.IADD R125, R125, 0x1, R128 ;  /* 0x000000017d7d7824 */ /* 0x000fc800078e0280 */
[----:B------:R-:W-:Y:S02]  /*b100*/  IMAD.IADD R8, R8, 0x1, R129 ;  /* 0x0000000108087824 */ /* 0x000fe400078e0281 */
[----:B------:R-:W3:Y:S01]  /*b110*/  LDL.64 R128, [R1+0x48] ;  /* 0x0000480001807983 */ /* 0x000ee20000100a00 */
[----:B------:R-:W-:Y:S01]  /*b120*/  SEL R127, RZ, 0x4, !P2 ;  /* 0x00000004ff7f7807 */ /* 0x000fe20005000000 */
[----:B------:R-:W-:Y:S01]  /*b130*/  IMAD.IADD R115, R115, 0x1, R117 ;  /* 0x0000000173737824 */ /* 0x000fe200078e0275 */
[-C--:B------:R-:W-:Y:S02]  /*b140*/  ISETP.GT.U32.AND P2, PT, R82, R140.reuse, PT ;  /* 0x0000008c5200720c */ /* 0x080fe40003f44070 */
[----:B------:R-:W-:Y:S02]  /*b150*/  SEL R131, RZ, 0x7fff8, !P0 ;  /* 0x0007fff8ff837807 */ /* 0x000fe40004000000 */
[----:B------:R-:W-:Y:S02]  /*b160*/  ISETP.GT.U32.AND P0, PT, R114, R140, PT ;  /* 0x0000008c7200720c */ /* 0x000fe40003f04070 */
[----:B------:R-:W-:-:S02]  /*b170*/  ISETP.GT.U32.AND.EX P6, PT, R73, RZ, PT, P6 ;  /* 0x000000ff4900720c */ /* 0x000fc40003fc4160 */
[----:B------:R-:W-:Y:S02]  /*b180*/  SEL R114, RZ, 0x1, !P3 ;  /* 0x00000001ff727807 */ /* 0x000fe40005800000 */
[----:B------:R-:W-:Y:S02]  /*b190*/  SEL R139, RZ, 0x1fffe, !P4 ;  /* 0x0001fffeff8b7807 */ /* 0x000fe40006000000 */
[----:B------:R-:W-:Y:S02]  /*b1a0*/  ISETP.GT.U32.AND.EX P2, PT, R3, RZ, PT, P2 ;  /* 0x000000ff0300720c */ /* 0x000fe40003f44120 */
[----:B------:R-:W-:Y:S02]  /*b1b0*/  LOP3.LUT R115, R115, 0x3, RZ, 0xc0, !PT ;  /* 0x0000000373737812 */ /* 0x000fe400078ec0ff */
[----:B------:R-:W-:Y:S01]  /*b1c0*/  SEL R3, RZ, 0x1, !P6 ;  /* 0x00000001ff037807 */ /* 0x000fe20007000000 */
[----:B------:R-:W-:Y:S01]  /*b1d0*/  IMAD.IADD R104, R104, 0x1, R105 ;  /* 0x0000000168687824 */ /* 0x000fe200078e0269 */
[----:B------:R-:W-:Y:S01]  /*b1e0*/  LOP3.LUT R7, R7, 0x3, RZ, 0xc0, !PT ;  /* 0x0000000307077812 */ /* 0x000fe200078ec0ff */
[----:B------:R-:W-:Y:S01]  /*b1f0*/  IMAD.IADD R114, R114, 0x1, R139 ;  /* 0x0000000172727824 */ /* 0x000fe200078e028b */
[----:B------:R-:W-:Y:S01]  /*b200*/  IADD3 R115, PT, PT, R115, R119, R116 ;  /* 0x0000007773737210 */ /* 0x000fe20007ffe074 */
[----:B------:R-:W-:Y:S01]  /*b210*/  IMAD.IADD R112, R112, 0x1, R126 ;  /* 0x0000000170707824 */ /* 0x000fe200078e027e */
[----:B------:R-:W-:Y:S01]  /*b220*/  LOP3.LUT R8, R8, 0x3, RZ, 0xc0, !PT ;  /* 0x0000000308087812 */ /* 0x000fe200078ec0ff */
[----:B------:R-:W-:Y:S01]  /*b230*/  IMAD.IADD R3, R3, 0x1, R97 ;  /* 0x0000000103037824 */ /* 0x000fe200078e0261 */
[----:B------:R-:W-:Y:S01]  /*b240*/  IADD3 R118, PT, PT, R118, R121, RZ ;  /* 0x0000007976767210 */ /* 0x000fe20007ffe0ff */
[----:B------:R-:W-:Y:S01]  /*b250*/  IMAD.SHL.U32 R115, R115, 0x100, RZ ;  /* 0x0000010073737824 */ /* 0x000fe200078e00ff */
[----:B------:R-:W-:-:S02]  /*b260*/  IADD3 R5, PT, PT, R7, R6, R5 ;  /* 0x0000000607057210 */ /* 0x000fc40007ffe005 */
[----:B------:R-:W-:Y:S02]  /*b270*/  LOP3.LUT R104, R104, 0x3, RZ, 0xc0, !PT ;  /* 0x0000000368687812 */ /* 0x000fe400078ec0ff */
[----:B------:R-:W-:Y:S02]  /*b280*/  LOP3.LUT R114, R114, 0x3, RZ, 0xc0, !PT ;  /* 0x0000000372727812 */ /* 0x000fe400078ec0ff */
[----:B------:R-:W-:Y:S01]  /*b290*/  IADD3 R8, PT, PT, R8, R130, R113 ;  /* 0x0000008208087210 */ /* 0x000fe20007ffe071 */
[----:B------:R-:W-:Y:S01]  /*b2a0*/  IMAD.IADD R100, R100, 0x1, R101 ;  /* 0x0000000164647824 */ /* 0x000fe200078e0265 */
[----:B------:R-:W-:Y:S01]  /*b2b0*/  LOP3.LUT R112, R112, 0x3, RZ, 0xc0, !PT ;  /* 0x0000000370707812 */ /* 0x000fe200078ec0ff */
[----:B------:R-:W-:Y:S01]  /*b2c0*/  FMUL R10, R10, UR4 ;  /* 0x000000040a0a7c20 */ /* 0x000fe20008400000 */
[----:B------:R-:W-:Y:S02]  /*b2d0*/  LOP3.LUT R118, R118, 0x3, RZ, 0xc0, !PT ;  /* 0x0000000376767812 */ /* 0x000fe400078ec0ff */
[----:B------:R-:W-:Y:S01]  /*b2e0*/  LOP3.LUT R3, R3, 0x3, RZ, 0xc0, !PT ;  /* 0x0000000303037812 */ /* 0x000fe200078ec0ff */
[----:B------:R-:W-:Y:S01]  /*b2f0*/  IMAD.SHL.U32 R6, R5, 0x100, RZ ;  /* 0x0000010005067824 */ /* 0x000fe200078e00ff */
[----:B------:R-:W-:-:S02]  /*b300*/  ISETP.GT.U32.AND.EX P0, PT, R91, RZ, PT, P0 ;  /* 0x000000ff5b00720c */ /* 0x000fc40003f04100 */
[----:B------:R-:W-:Y:S02]  /*b310*/  IADD3 R102, PT, PT, R104, R103, R102 ;  /* 0x0000006768667210 */ /* 0x000fe40007ffe066 */
[----:B------:R-:W-:Y:S02]  /*b320*/  IADD3 R127, PT, PT, R114, R131, R127 ;  /* 0x00000083727f7210 */ /* 0x000fe40007ffe07f */
[----:B------:R-:W-:Y:S02]  /*b330*/  LOP3.LUT R8, R8, 0xf, RZ, 0xc0, !PT ;  /* 0x0000000f08087812 */ /* 0x000fe400078ec0ff */
[----:B------:R-:W-:Y:S02]  /*b340*/  IADD3 R108, PT, PT, R108, R109, RZ ;  /* 0x0000006d6c6c7210 */ /* 0x000fe40007ffe0ff */
[----:B------:R-:W-:Y:S02]  /*b350*/  LOP3.LUT R125, R125, 0x3, RZ, 0xc0, !PT ;  /* 0x000000037d7d7812 */ /* 0x000fe400078ec0ff */
[----:B------:R-:W-:-:S02]  /*b360*/  IADD3 R110, PT, PT, R112, R111, R110 ;  /* 0x0000006f706e7210 */ /* 0x000fc40007ffe06e */
[----:B------:R-:W-:Y:S02]  /*b370*/  IADD3 R118, PT, PT, R118, R123, R120 ;  /* 0x0000007b76767210 */ /* 0x000fe40007ffe078 */
[----:B------:R-:W-:Y:S02]  /*b380*/  LOP3.LUT R5, R115, 0xf00, RZ, 0xe2, !PT ;  /* 0x00000f0073057812 */ /* 0x000fe400078ee2ff */
[----:B------:R-:W-:Y:S02]  /*b390*/  LOP3.LUT R100, R100, 0x3, RZ, 0xc0, !PT ;  /* 0x0000000364647812 */ /* 0x000fe400078ec0ff */
[----:B------:R-:W-:Y:S01]  /*b3a0*/  IADD3 R95, PT, PT, R3, R96, R95 ;  /* 0x00000060035f7210 */ /* 0x000fe20007ffe05f */
[----:B------:R-:W-:Y:S01]  /*b3b0*/  IMAD.SHL.U32 R3, R102, 0x100, RZ ;  /* 0x0000010066037824 */ /* 0x000fe200078e00ff */
[----:B------:R-:W-:Y:S02]  /*b3c0*/  FSEL R82, R10, -INF , !P0 ;  /* 0xff8000000a527808 */ /* 0x000fe40004000000 */
[----:B------:R-:W-:-:S02]  /*b3d0*/  LEA R8, R127, R8, 0x4 ;  /* 0x000000087f087211 */ /* 0x000fc400078e20ff */
[----:B------:R-:W-:Y:S02]  /*b3e0*/  ISETP.GT.U32.AND P0, PT, R87, R140, PT ;  /* 0x0000008c5700720c */ /* 0x000fe40003f04070 */
[----:B------:R-:W-:Y:S01]  /*b3f0*/  IADD3 R93, PT, PT, R93, R94, RZ ;  /* 0x0000005e5d5d7210 */ /* 0x000fe20007ffe0ff */
[----:B------:R-:W-:Y:S01]  /*b400*/  IMAD R5, R118, 0x1000, R5 ;  /* 0x0000100076057824 */ /* 0x000fe200078e0205 */
[----:B------:R-:W-:Y:S02]  /*b410*/  ISETP.GT.U32.AND P3, PT, R89, R140, PT ;  /* 0x0000008c5900720c */ /* 0x000fe40003f64070 */
[----:B------:R-:W-:Y:S02]  /*b420*/  LOP3.LUT R108, R108, 0x3, RZ, 0xc0, !PT ;  /* 0x000000036c6c7812 */ /* 0x000fe400078ec0ff */
[----:B------:R-:W-:Y:S02]  /*b430*/  IADD3 R125, PT, PT, R125, R124, R122 ;  /* 0x0000007c7d7d7210 */ /* 0x000fe40007ffe07a */
[----:B------:R-:W-:Y:S01]  /*b440*/  LOP3.LUT R110, R110, 0xf, RZ, 0xc0, !PT ;  /* 0x0000000f6e6e7812 */ /* 0x000fe200078ec0ff */
[----:B------:R-:W-:Y:S01]  /*b450*/  FMUL R12, R12, UR4 ;  /* 0x000000040c0c7c20 */ /* 0x000fe20008400000 */
[----:B------:R-:W-:-:S02]  /*b460*/  IADD3 R98, PT, PT, R100, R99, R98 ;  /* 0x0000006364627210 */ /* 0x000fc40007ffe062 */
[----:B------:R-:W-:Y:S01]  /*b470*/  LOP3.LUT R95, R95, 0xf, RZ, 0xc0, !PT ;  /* 0x0000000f5f5f7812 */ /* 0x000fe200078ec0ff */
[----:B------:R-:W-:Y:S01]  /*b480*/  FMUL R13, R13, UR4 ;  /* 0x000000040d0d7c20 */ /* 0x000fe20008400000 */
[----:B------:R-:W-:Y:S02]  /*b490*/  LOP3.LUT R8, R8, 0xff, RZ, 0xc0, !PT ;  /* 0x000000ff08087812 */ /* 0x000fe400078ec0ff */
[----:B------:R-:W-:Y:S02]  /*b4a0*/  ISETP.GT.U32.AND P4, PT, R85, R140, PT ;  /* 0x0000008c5500720c */ /* 0x000fe40003f84070 */
[----:B------:R-:W-:Y:S02]  /*b4b0*/  ISETP.GT.U32.AND.EX P0, PT, R88, RZ, PT, P0 ;  /* 0x000000ff5800720c */ /* 0x000fe40003f04100 */
[----:B------:R-:W-:Y:S02]  /*b4c0*/  LOP3.LUT R93, R93, 0x3, RZ, 0xc0, !PT ;  /* 0x000000035d5d7812 */ /* 0x000fe400078ec0ff */
[----:B------:R-:W-:-:S02]  /*b4d0*/  ISETP.GT.U32.AND.EX P3, PT, R86, RZ, PT, P3 ;  /* 0x000000ff5600720c */ /* 0x000fc40003f64130 */
[----:B------:R-:W-:Y:S02]  /*b4e0*/  IADD3 R106, PT, PT, R108, R107, R106 ;  /* 0x0000006b6c6a7210 */ /* 0x000fe40007ffe06a */
[----:B------:R-:W-:Y:S02]  /*b4f0*/  LEA R110, R125, R110, 0x4 ;  /* 0x0000006e7d6e7211 */ /* 0x000fe400078e20ff */
[----:B------:R-:W-:Y:S01]  /*b500*/  LOP3.LUT R3, R3, 0xf00, RZ, 0xe2, !PT ;  /* 0x00000f0003037812 */ /* 0x000fe200078ee2ff */
[----:B------:R-:W-:Y:S01]  /*b510*/  FMUL R15, R15, UR4 ;  /* 0x000000040f0f7c20 */ /* 0x000fe20008400000 */
[----:B------:R-:W-:Y:S01]  /*b520*/  ISETP.GT.U32.AND.EX P5, PT, R90, RZ, PT, P5 ;  /* 0x000000ff5a00720c */ /* 0x000fe20003fa4150 */
[----:B------:R-:W-:Y:S01]  /*b530*/  IMAD R95, R98, 0x10, R95 ;  /* 0x00000010625f7824 */ /* 0x000fe200078e025f */
[----:B------:R-:W-:Y:S02]  /*b540*/  IADD3 R5, PT, PT, R5, R8, RZ ;  /* 0x0000000805057210 */ /* 0x000fe40007ffe0ff */
[----:B------:R-:W-:-:S02]  /*b550*/  FSEL R90, R12, -INF , !P0 ;  /* 0xff8000000c5a7808 */ /* 0x000fc40004000000 */
[----:B------:R-:W-:Y:S02]  /*b560*/  ISETP.GT.U32.AND.EX P4, PT, R81, RZ, PT, P4 ;  /* 0x000000ff5100720c */ /* 0x000fe40003f84140 */
[----:B------:R-:W-:Y:S02]  /*b570*/  IADD3 R9, PT, PT, R93, R92, R9 ;  /* 0x0000005c5d097210 */ /* 0x000fe40007ffe009 */
[----:B------:R-:W-:Y:S01]  /*b580*/  LOP3.LUT R6, R6, 0xf00, RZ, 0xe2, !PT ;  /* 0x00000f0006067812 */ /* 0x000fe200078ee2ff */
[----:B------:R-:W-:Y:S01]  /*b590*/  IMAD R106, R106, 0x1000, R3 ;  /* 0x000010006a6a7824 */ /* 0x000fe200078e0203 */
[----:B------:R-:W-:Y:S02]  /*b5a0*/  ISETP.GT.U32.AND P0, PT, R84, R140, PT ;  /* 0x0000008c5400720c */ /* 0x000fe40003f04070 */
[----:B------:R-:W-:Y:S02]  /*b5b0*/  FSEL R88, R13, -INF , !P3 ;  /* 0xff8000000d587808 */ /* 0x000fe40005800000 */
[----:B------:R-:W-:-:S02]  /*b5c0*/  LOP3.LUT R7, R110, 0xff, RZ, 0xc0, !PT ;  /* 0x000000ff6e077812 */ /* 0x000fc400078ec0ff */
[-C--:B------:R-:W-:Y:S01]  /*b5d0*/  ISETP.GT.U32.AND P3, PT, R80, R140.reuse, PT ;  /* 0x0000008c5000720c */ /* 0x080fe20003f64070 */
[----:B------:R-:W-:Y:S01]  /*b5e0*/  FMUL R14, R14, UR4 ;  /* 0x000000040e0e7c20 */ /* 0x000fe20008400000 */
[----:B------:R-:W-:Y:S01]  /*b5f0*/  LOP3.LUT R5, R5, 0xffff, RZ, 0xc0, !PT ;  /* 0x0000ffff05057812 */ /* 0x000fe200078ec0ff */
[----:B------:R-:W-:Y:S01]  /*b600*/  IMAD R6, R9, 0x1000, R6 ;  /* 0x0000100009067824 */ /* 0x000fe200078e0206 */
[----:B------:R-:W-:Y:S01]  /*b610*/  FSEL R89, R15, -INF , !P4 ;  /* 0xff8000000f597808 */ /* 0x000fe20006000000 */
[----:B------:R-:W-:Y:S01]  /*b620*/  FMUL R18, R18, UR4 ;  /* 0x0000000412127c20 */ /* 0x000fe20008400000 */
[----:B------:R-:W-:Y:S01]  /*b630*/  LOP3.LUT R95, R95, 0xff, RZ, 0xc0, !PT ;  /* 0x000000ff5f5f7812 */ /* 0x000fe200078ec0ff */
[----:B------:R-:W-:Y:S01]  /*b640*/  IMAD.IADD R106, R106, 0x1, R7 ;  /* 0x000000016a6a7824 */ /* 0x000fe200078e0207 */
[----:B------:R-:W-:Y:S02]  /*b650*/  ISETP.GT.U32.AND.EX P0, PT, R83, RZ, PT, P0 ;  /* 0x000000ff5300720c */ /* 0x000fe40003f04100 */
[----:B------:R-:W-:-:S02]  /*b660*/  ISETP.GT.U32.AND P4, PT, R71, R140, PT ;  /* 0x0000008c4700720c */ /* 0x000fc40003f84070 */
[----:B------:R-:W-:Y:S01]  /*b670*/  ISETP.GT.U32.AND.EX P3, PT, R68, RZ, PT, P3 ;  /* 0x000000ff4400720c */ /* 0x000fe20003f64130 */
[----:B------:R-:W-:Y:S01]  /*b680*/  FMUL R16, R16, UR4 ;  /* 0x0000000410107c20 */ /* 0x000fe20008400000 */
[----:B------:R-:W-:Y:S01]  /*b690*/  SHF.R.U32.HI R7, RZ, 0xf, R5 ;  /* 0x0000000fff077819 */ /* 0x000fe20000011605 */
[----:B------:R-:W-:Y:S01]  /*b6a0*/  IMAD.IADD R3, R6, 0x1, R95 ;  /* 0x0000000106037824 */ /* 0x000fe200078e025f */
[----:B------:R-:W-:Y:S01]  /*b6b0*/  FSEL R91, R14, -INF , !P0 ;  /* 0xff8000000e5b7808 */ /* 0x000fe20004000000 */
[----:B------:R-:W-:Y:S01]  /*b6c0*/  FMUL R20, R20, UR4 ;  /* 0x0000000414147c20 */ /* 0x000fe20008400000 */
[----:B------:R-:W-:Y:S02]  /*b6d0*/  ISETP.GT.U32.AND.EX P4, PT, R70, RZ, PT, P4 ;  /* 0x000000ff4600720c */ /* 0x000fe40003f84140 */
[----:B------:R-:W-:Y:S02]  /*b6e0*/  ISETP.GT.U32.AND P0, PT, R76, R140, PT ;  /* 0x0000008c4c00720c */ /* 0x000fe40003f04070 */
[----:B------:R-:W-:-:S02]  /*b6f0*/  SHF.R.U32.HI R6, RZ, 0x1, R5 ;  /* 0x00000001ff067819 */ /* 0x000fc40000011605 */
[----:B------:R-:W-:Y:S02]  /*b700*/  FSEL R97, R18, -INF , !P3 ;  /* 0xff80000012617808 */ /* 0x000fe40005800000 */
[----:B------:R-:W-:Y:S01]  /*b710*/  LOP3.LUT P3, RZ, R7, 0x1, RZ, 0xc0, !PT ;  /* 0x0000000107ff7812 */ /* 0x000fe2000786c0ff */
[----:B------:R-:W-:Y:S01]  /*b720*/  FMUL R17, R17, UR4 ;  /* 0x0000000411117c20 */ /* 0x000fe20008400000 */
[----:B------:R-:W-:Y:S02]  /*b730*/  SHF.R.U32.HI R7, RZ, 0xd, R5 ;  /* 0x0000000dff077819 */ /* 0x000fe40000011605 */
[----:B------:R-:W-:Y:S01]  /*b740*/  FSEL R94, R16, -INF , !P4 ;  /* 0xff800000105e7808 */ /* 0x000fe20006000000 */
[----:B------:R-:W-:Y:S01]  /*b750*/  FMUL R22, R22, UR4 ;  /* 0x0000000416167c20 */ /* 0x000fe20008400000 */
[----:B------:R-:W-:Y:S02]  /*b760*/  ISETP.GT.U32.AND.EX P0, PT, R69, RZ, PT, P0 ;  /* 0x000000ff4500720c */ /* 0x000fe40003f04100 */
[----:B------:R-:W-:-:S02]  /*b770*/  LOP3.LUT P4, RZ, R6, 0x1, RZ, 0xc0, !PT ;  /* 0x0000000106ff7812 */ /* 0x000fc4000788c0ff */
[--C-:B------:R-:W-:Y:S02]  /*b780*/  SHF.R.U32.HI R6, RZ, 0x2, R5.reuse ;  /* 0x00000002ff067819 */ /* 0x100fe40000011605 */
[----:B------:R-:W-:Y:S02]  /*b790*/  FSEL R101, R20, -INF , !P3 ;  /* 0xff80000014657808 */ /* 0x000fe40005800000 */
[----:B------:R-:W-:Y:S01]  /*b7a0*/  LOP3.LUT P3, RZ, R7, 0x1, RZ, 0xc0, !PT ;  /* 0x0000000107ff7812 */ /* 0x000fe2000786c0ff */
[----:B------:R-:W-:Y:S01]  /*b7b0*/  FMUL R19, R19, UR4 ;  /* 0x0000000413137c20 */ /* 0x000fe20008400000 */
[----:B------:R-:W-:Y:S02]  /*b7c0*/  SHF.R.U32.HI R7, RZ, 0xc, R5 ;  /* 0x0000000cff077819 */ /* 0x000fe40000011605 */
[----:B------:R-:W-:Y:S01]  /*b7d0*/  FSEL R100, R17, -INF , !P0 ;  /* 0xff80000011647808 */ /* 0x000fe20004000000 */
[----:B------:R-:W-:Y:S01]  /*b7e0*/  FMUL R23, R23, UR4 ;  /* 0x0000000417177c20 */ /* 0x000fe20008400000 */
        /* <DEDUP_REMOVED lines=27> */
[----:B------:R-:W-:Y:S02]  /*b9a0*/  LOP3.LUT P3, RZ, R7, 0x1, RZ, 0xc0, !PT ;  /* 0x0000000107ff7812 */ /* 0x000fe4000786c0ff */
[----:B------:R-:W-:Y:S02]  /*b9b0*/  SHF.R.U32.HI R7, RZ, 0x6, R5 ;  /* 0x00000006ff077819 */ /* 0x000fe40000011605 */
[----:B------:R-:W-:Y:S02]  /*b9c0*/  FSEL R70, R27, -INF , !P2 ;  /* 0xff8000001b467808 */ /* 0x000fe40005000000 */
[----:B------:R-:W-:Y:S01]  /*b9d0*/  LOP3.LUT P2, RZ, R6, 0x1, RZ, 0xc0, !PT ;  /* 0x0000000106ff7812 */ /* 0x000fe2000784c0ff */
[----:B------:R-:W-:Y:S01]  /*b9e0*/  FMUL R6, R30, UR4 ;  /* 0x000000041e067c20 */ /* 0x000fe20008400000 */
[----:B------:R-:W-:-:S02]  /*b9f0*/  FSEL R69, R28, -INF , !P3 ;  /* 0xff8000001c457808 */ /* 0x000fc40005800000 */
[----:B------:R-:W-:Y:S02]  /*ba00*/  LOP3.LUT P3, RZ, R7, 0x1, RZ, 0xc0, !PT ;  /* 0x0000000107ff7812 */ /* 0x000fe4000786c0ff */
[--C-:B------:R-:W-:Y:S02]  /*ba10*/  SHF.R.U32.HI R7, RZ, 0x3, R5.reuse ;  /* 0x00000003ff077819 */ /* 0x100fe40000011605 */
[----:B------:R-:W-:Y:S01]  /*ba20*/  PRMT R3, R3, 0x5410, R106 ;  /* 0x0000541003037816 */ /* 0x000fe2000000006a */
[----:B------:R-:W-:Y:S01]  /*ba30*/  FMUL R29, R29, UR4 ;  /* 0x000000041d1d7c20 */ /* 0x000fe20008400000 */
[----:B------:R-:W-:Y:S01]  /*ba40*/  FSEL R6, R6, -INF , !P2 ;  /* 0xff80000006067808 */ /* 0x000fe20005000000 */
[----:B------:R-:W-:Y:S01]  /*ba50*/  FMUL R9, R32, UR4 ;  /* 0x0000000420097c20 */ /* 0x000fe20008400000 */
[----:B------:R-:W-:Y:S02]  /*ba60*/  LOP3.LUT P2, RZ, R7, 0x1, RZ, 0xc0, !PT ;  /* 0x0000000107ff7812 */ /* 0x000fe4000784c0ff */
[----:B------:R-:W-:-:S02]  /*ba70*/  SHF.R.U32.HI R5, RZ, 0x4, R5 ;  /* 0x00000004ff057819 */ /* 0x000fc40000011605 */
[----:B------:R-:W-:Y:S01]  /*ba80*/  SHF.R.U64 R10, R3, 0x1e, RZ ;  /* 0x0000001e030a7819 */ /* 0x000fe200000012ff */
[----:B------:R-:W-:Y:S01]  /*ba90*/  FMUL R31, R31, UR4 ;  /* 0x000000041f1f7c20 */ /* 0x000fe20008400000 */
[----:B------:R-:W-:Y:S01]  /*baa0*/  FSEL R68, R29, -INF , !P3 ;  /* 0xff8000001d447808 */ /* 0x000fe20005800000 */
[----:B------:R-:W-:Y:S01]  /*bab0*/  FMUL R7, R34, UR4 ;  /* 0x0000000422077c20 */ /* 0x000fe20008400000 */
[----:B------:R-:W-:Y:S02]  /*bac0*/  FSEL R9, R9, -INF , !P2 ;  /* 0xff80000009097808 */ /* 0x000fe40005000000 */
[----:B------:R-:W-:Y:S02]  /*bad0*/  LOP3.LUT P3, RZ, R5, 0x1, RZ, 0xc0, !PT ;  /* 0x0000000105ff7812 */ /* 0x000fe4000786c0ff */
[----:B------:R-:W-:Y:S01]  /*bae0*/  LOP3.LUT P2, RZ, R10, 0x1, RZ, 0xc0, !PT ;  /* 0x000000010aff7812 */ /* 0x000fe2000784c0ff */
[----:B------:R-:W-:Y:S01]  /*baf0*/  FMUL R11, R11, UR4 ;  /* 0x000000040b0b7c20 */ /* 0x000fe20008400000 */
[----:B------:R-:W-:-:S02]  /*bb00*/  SHF.R.U64 R8, R3, 0x1f, RZ ;  /* 0x0000001f03087819 */ /* 0x000fc400000012ff */
[----:B------:R-:W-:Y:S02]  /*bb10*/  SHF.R.U64 R10, R3, 0x1c, RZ ;  /* 0x0000001c030a7819 */ /* 0x000fe400000012ff */
[----:B------:R-:W-:Y:S02]  /*bb20*/  FSEL R5, R31, -INF , !P3 ;  /* 0xff8000001f057808 */ /* 0x000fe40005800000 */
[----:B------:R-:W-:Y:S02]  /*bb30*/  FSEL R7, R7, -INF , !P4 ;  /* 0xff80000007077808 */ /* 0x000fe40006000000 */
[----:B------:R-:W-:Y:S01]  /*bb40*/  LOP3.LUT P3, RZ, R8, 0x1, RZ, 0xc0, !PT ;  /* 0x0000000108ff7812 */ /* 0x000fe2000786c0ff */
[----:B------:R-:W-:Y:S01]  /*bb50*/  FMUL R8, R33, UR4 ;  /* 0x0000000421087c20 */ /* 0x000fe20008400000 */
[----:B------:R-:W-:Y:S01]  /*bb60*/  LOP3.LUT P4, RZ, R10, 0x1, RZ, 0xc0, !PT ;  /* 0x000000010aff7812 */ /* 0x000fe2000788c0ff */
[----:B------:R-:W-:Y:S01]  /*bb70*/  FMUL R10, R36, UR4 ;  /* 0x00000004240a7c20 */ /* 0x000fe20008400000 */
[----:B------:R-:W-:Y:S01]  /*bb80*/  FSEL R87, R11, -INF , !P5 ;  /* 0xff8000000b577808 */ /* 0x000fe20006800000 */
[----:B------:R-:W-:Y:S01]  /*bb90*/  FMUL R12, R35, UR4 ;  /* 0x00000004230c7c20 */ /* 0x000fe20008400000 */
[----:B------:R-:W-:-:S02]  /*bba0*/  SHF.R.U64 R11, R3, 0x1d, RZ ;  /* 0x0000001d030b7819 */ /* 0x000fc400000012ff */
[C---:B------:R-:W-:Y:S02]  /*bbb0*/  SHF.R.U64 R14, R3.reuse, 0x1a, RZ ;  /* 0x0000001a030e7819 */ /* 0x040fe400000012ff */
[----:B------:R-:W-:Y:S02]  /*bbc0*/  SHF.R.U64 R13, R3, 0x1b, RZ ;  /* 0x0000001b030d7819 */ /* 0x000fe400000012ff */
[----:B------:R-:W-:Y:S02]  /*bbd0*/  FSEL R8, R8, -INF , !P0 ;  /* 0xff80000008087808 */ /* 0x000fe40004000000 */
[----:B------:R-:W-:Y:S02]  /*bbe0*/  FSEL R10, R10, -INF , !P3 ;  /* 0xff8000000a0a7808 */ /* 0x000fe40005800000 */
[----:B------:R-:W-:Y:S01]  /*bbf0*/  LOP3.LUT P0, RZ, R11, 0x1, RZ, 0xc0, !PT ;  /* 0x000000010bff7812 */ /* 0x000fe2000780c0ff */
[----:B------:R-:W-:Y:S01]  /*bc00*/  FMUL R11, R37, UR4 ;  /* 0x00000004250b7c20 */ /* 0x000fe20008400000 */
[----:B------:R-:W-:Y:S01]  /*bc10*/  LOP3.LUT P3, RZ, R14, 0x1, RZ, 0xc0, !PT ;  /* 0x000000010eff7812 */ /* 0x000fe2000786c0ff */
[----:B------:R-:W-:Y:S01]  /*bc20*/  FMUL R14, R40, UR4 ;  /* 0x00000004280e7c20 */ /* 0x000fe20008400000 */
[----:B------:R-:W-:-:S02]  /*bc30*/  FSEL R12, R12, -INF , !P1 ;  /* 0xff8000000c0c7808 */ /* 0x000fc40004800000 */
[----:B------:R-:W-:Y:S01]  /*bc40*/  LOP3.LUT P1, RZ, R13, 0x1, RZ, 0xc0, !PT ;  /* 0x000000010dff7812 */ /* 0x000fe2000782c0ff */
[----:B------:R-:W-:Y:S01]  /*bc50*/  FMUL R15, R38, UR4 ;  /* 0x00000004260f7c20 */ /* 0x000fe20008400000 */
[----:B------:R-:W-:Y:S02]  /*bc60*/  SHF.R.U64 R13, R3, 0x19, RZ ;  /* 0x00000019030d7819 */ /* 0x000fe400000012ff */
[----:B------:R-:W-:Y:S02]  /*bc70*/  FSEL R11, R11, -INF , !P2 ;  /* 0xff8000000b0b7808 */ /* 0x000fe40005000000 */
[----:B------:R-:W-:Y:S02]  /*bc80*/  SHF.R.U64 R17, R3, 0x18, RZ ;  /* 0x0000001803117819 */ /* 0x000fe400000012ff */
[----:B------:R-:W-:Y:S02]  /*bc90*/  FSEL R14, R14, -INF , !P1 ;  /* 0xff8000000e0e7808 */ /* 0x000fe40004800000 */
[----:B------:R-:W-:Y:S01]  /*bca0*/  LOP3.LUT P2, RZ, R13, 0x1, RZ, 0xc0, !PT ;  /* 0x000000010dff7812 */ /* 0x000fe2000784c0ff */
[----:B------:R-:W-:Y:S01]  /*bcb0*/  FMUL R13, R39, UR4 ;  /* 0x00000004270d7c20 */ /* 0x000fe20008400000 */
[----:B------:R-:W-:Y:S01]  /*bcc0*/  ISETP.GT.U32.AND P1, PT, R132, R140, PT ;  /* 0x0000008c8400720c */ /* 0x000fe20003f24070 */
[----:B------:R-:W-:Y:S01]  /*bcd0*/  FMUL R41, R41, UR4 ;  /* 0x0000000429297c20 */ /* 0x000fe20008400000 */
[----:B------:R-:W-:Y:S01]  /*bce0*/  FSEL R15, R15, -INF , !P0 ;  /* 0xff8000000f0f7808 */ /* 0x000fe20004000000 */
[----:B------:R-:W-:Y:S01]  /*bcf0*/  FMUL R34, R4, UR4 ;  /* 0x0000000404227c20 */ /* 0x000fe20008400000 */
[----:B------:R-:W-:-:S02]  /*bd00*/  SHF.R.U64 R16, R3, 0x17, RZ ;  /* 0x0000001703107819 */ /* 0x000fc400000012ff */
[----:B------:R-:W-:Y:S02]  /*bd10*/  LOP3.LUT P0, RZ, R17, 0x1, RZ, 0xc0, !PT ;  /* 0x0000000111ff7812 */ /* 0x000fe4000780c0ff */
[----:B------:R-:W-:Y:S02]  /*bd20*/  SHF.R.U64 R17, R3, 0x16, RZ ;  /* 0x0000001603117819 */ /* 0x000fe400000012ff */
[----:B------:R-:W-:Y:S02]  /*bd30*/  ISETP.GT.U32.AND.EX P1, PT, R133, RZ, PT, P1 ;  /* 0x000000ff8500720c */ /* 0x000fe40003f24110 */
[----:B------:R-:W-:Y:S02]  /*bd40*/  FSEL R13, R13, -INF , !P4 ;  /* 0xff8000000d0d7808 */ /* 0x000fe40006000000 */
[----:B------:R-:W-:Y:S02]  /*bd50*/  LOP3.LUT P4, RZ, R16, 0x1, RZ, 0xc0, !PT ;  /* 0x0000000110ff7812 */ /* 0x000fe4000788c0ff */
[----:B------:R-:W-:-:S02]  /*bd60*/  FSEL R4, R41, -INF , !P3 ;  /* 0xff80000029047808 */ /* 0x000fc40005800000 */
[----:B------:R-:W-:Y:S02]  /*bd70*/  SHF.R.U64 R16, R3, 0x15, RZ ;  /* 0x0000001503107819 */ /* 0x000fe400000012ff */
[----:B------:R-:W-:Y:S01]  /*bd80*/  LOP3.LUT P3, RZ, R17, 0x1, RZ, 0xc0, !PT ;  /* 0x0000000111ff7812 */ /* 0x000fe2000786c0ff */
[----:B------:R-:W-:Y:S01]  /*bd90*/  FMUL R17, R42, UR4 ;  /* 0x000000042a117c20 */ /* 0x000fe20008400000 */
[----:B------:R-:W-:Y:S02]  /*bda0*/  FSEL R34, R34, -INF , !P1 ;  /* 0xff80000022227808 */ /* 0x000fe40004800000 */
[----:B------:R-:W-:Y:S02]  /*bdb0*/  SHF.R.U64 R19, R3, 0x14, RZ ;  /* 0x0000001403137819 */ /* 0x000fe400000012ff */
[----:B------:R-:W-:Y:S01]  /*bdc0*/  LOP3.LUT P1, RZ, R16, 0x1, RZ, 0xc0, !PT ;  /* 0x0000000110ff7812 */ /* 0x000fe2000782c0ff */
[----:B------:R-:W-:Y:S01]  /*bdd0*/  FMUL R16, R43, UR4 ;  /* 0x000000042b107c20 */ /* 0x000fe20008400000 */
[----:B------:R-:W-:-:S02]  /*bde0*/  FMNMX3 R18, R34, R74, R75, !PT ;  /* 0x0000004a22127276 */ /* 0x000fc4000780004b */
[----:B------:R-:W-:Y:S02]  /*bdf0*/  FSEL R17, R17, -INF , !P2 ;  /* 0xff80000011117808 */ /* 0x000fe40005000000 */
[----:B------:R-:W-:Y:S02]  /*be00*/  SHF.R.U64 R20, R3, 0x13, RZ ;  /* 0x0000001303147819 */ /* 0x000fe400000012ff */
[----:B------:R-:W-:Y:S02]  /*be10*/  LOP3.LUT P2, RZ, R19, 0x1, RZ, 0xc0, !PT ;  /* 0x0000000113ff7812 */ /* 0x000fe4000784c0ff */
[----:B------:R-:W-:Y:S02]  /*be20*/  FMNMX3 R19, R18, R77, R78, !PT ;  /* 0x0000004d12137276 */ /* 0x000fe4000780004e */
[----:B------:R-:W-:Y:S02]  /*be30*/  FSEL R16, R16, -INF , !P0 ;  /* 0xff80000010107808 */ /* 0x000fe40004000000 */
[----:B------:R-:W-:Y:S01]  /*be40*/  LOP3.LUT P0, RZ, R20, 0x1, RZ, 0xc0, !PT ;  /* 0x0000000114ff7812 */ /* 0x000fe2000780c0ff */
[----:B------:R-:W-:Y:S01]  /*be50*/  FMUL R18, R44, UR4 ;  /* 0x000000042c127c20 */ /* 0x000fe20008400000 */
[----:B------:R-:W-:-:S02]  /*be60*/  FMNMX3 R20, R19, R79, R82, !PT ;  /* 0x0000004f13147276 */ /* 0x000fc40007800052 */
[----:B------:R-:W-:Y:S02]  /*be70*/  SHF.R.U64 R22, R3, 0x12, RZ ;  /* 0x0000001203167819 */ /* 0x000fe400000012ff */
[----:B------:R-:W-:Y:S02]  /*be80*/  FMNMX3 R20, R20, R87, R90, !PT ;  /* 0x0000005714147276 */ /* 0x000fe4000780005a */
[----:B------:R-:W-:Y:S02]  /*be90*/  FSEL R18, R18, -INF , !P4 ;  /* 0xff80000012127808 */ /* 0x000fe40006000000 */
[----:B------:R-:W-:Y:S02]  /*bea0*/  LOP3.LUT P4, RZ, R22, 0x1, RZ, 0xc0, !PT ;  /* 0x0000000116ff7812 */ /* 0x000fe4000788c0ff */
[----:B------:R-:W-:Y:S01]  /*beb0*/  FMNMX3 R22, R20, R88, R91, !PT ;  /* 0x0000005814167276 */ /* 0x000fe2000780005b */
[----:B------:R-:W-:Y:S01]  /*bec0*/  FMUL R19, R45, UR4 ;  /* 0x000000042d137c20 */ /* 0x000fe20008400000 */
[----:B------:R-:W-:-:S02]  /*bed0*/  SHF.R.U64 R21, R3, 0x11, RZ ;  /* 0x0000001103157819 */ /* 0x000fc400000012ff */
[----:B------:R-:W-:Y:S02]  /*bee0*/  FMNMX3 R22, R22, R89, R94, !PT ;  /* 0x0000005916167276 */ /* 0x000fe4000780005e */
[----:B------:R-:W-:Y:S02]  /*bef0*/  FSEL R19, R19, -INF , !P3 ;  /* 0xff80000013137808 */ /* 0x000fe40005800000 */
[----:B------:R-:W-:Y:S01]  /*bf00*/  LOP3.LUT P3, RZ, R21, 0x1, RZ, 0xc0, !PT ;  /* 0x0000000115ff7812 */ /* 0x000fe2000786c0ff */
[----:B------:R-:W-:Y:S01]  /*bf10*/  FMUL R21, R46, UR4 ;  /* 0x000000042e157c20 */ /* 0x000fe20008400000 */
[----:B------:R-:W-:Y:S02]  /*bf20*/  FMNMX3 R22, R22, R100, R97, !PT ;  /* 0x0000006416167276 */ /* 0x000fe40007800061 */
[----:B------:R-:W-:Y:S02]  /*bf30*/  SHF.R.U64 R24, R3, 0x10, RZ ;  /* 0x0000001003187819 */ /* 0x000fe400000012ff */
[----:B------:R-:W-:Y:S01]  /*bf40*/  FMNMX3 R25, R22, R95, R101, !PT ;  /* 0x0000005f16197276 */ /* 0x000fe20007800065 */
[----:B------:R-:W-:Y:S01]  /*bf50*/  FMUL R20, R47, UR4 ;  /* 0x000000042f147c20 */ /* 0x000fe20008400000 */
[----:B------:R-:W-:-:S02]  /*bf60*/  FSEL R21, R21, -INF , !P1 ;  /* 0xff80000015157808 */ /* 0x000fc40004800000 */
[----:B------:R-:W-:Y:S01]  /*bf70*/  LOP3.LUT P1, RZ, R24, 0x1, RZ, 0xc0, !PT ;  /* 0x0000000118ff7812 */ /* 0x000fe2000782c0ff */
[----:B------:R-:W-:Y:S01]  /*bf80*/  FMUL R22, R49, UR4 ;  /* 0x0000000431167c20 */ /* 0x000fe20008400000 */
[----:B------:R-:W-:Y:S02]  /*bf90*/  SHF.R.U64 R23, R3, 0xf, RZ ;  /* 0x0000000f03177819 */ /* 0x000fe400000012ff */
[----:B------:R-:W-:Y:S02]  /*bfa0*/  FMNMX3 R24, R25, R98, R96, !PT ;  /* 0x0000006219187276 */ /* 0x000fe40007800060 */
        /* <DEDUP_REMOVED lines=8> */
[----:B------:R-:W-:Y:S01]  /*c030*/  FMNMX3 R26, R24, R92, R71, !PT ;  /* 0x0000005c181a7276 */ /* 0x000fe20007800047 */
[----:B------:R-:W-:Y:S01]  /*c040*/  FMUL R24, R51, UR4 ;  /* 0x0000000433187c20 */ /* 0x000fe20008400000 */
[----:B------:R-:W-:Y:S01]  /*c050*/  FSEL R23, R23, -INF , !P0 ;  /* 0xff80000017177808 */ /* 0x000fe20004000000 */
[----:B------:R-:W-:Y:S01]  /*c060*/  FMUL R25, R50, UR4 ;  /* 0x0000000432197c20 */ /* 0x000fe20008400000 */
[----:B------:R-:W-:-:S02]  /*c070*/  LOP3.LUT P0, RZ, R27, 0x1, RZ, 0xc0, !PT ;  /* 0x000000011bff7812 */ /* 0x000fc4000780c0ff */
[C---:B------:R-:W-:Y:S02]  /*c080*/  SHF.R.U64 R28, R3.reuse, 0xb, RZ ;  /* 0x0000000b031c7819 */ /* 0x040fe400000012ff */
[----:B------:R-:W-:Y:S02]  /*c090*/  FMNMX3 R27, R26, R70, R69, !PT ;  /* 0x000000461a1b7276 */ /* 0x000fe40007800045 */
[----:B------:R-:W-:Y:S02]  /*c0a0*/  SHF.R.U64 R29, R3, 0xc, RZ ;  /* 0x0000000c031d7819 */ /* 0x000fe400000012ff */
[----:B------:R-:W-:Y:S02]  /*c0b0*/  FSEL R24, R24, -INF , !P1 ;  /* 0xff80000018187808 */ /* 0x000fe40004800000 */
[----:B------:R-:W-:Y:S01]  /*c0c0*/  LOP3.LUT P1, RZ, R28, 0x1, RZ, 0xc0, !PT ;  /* 0x000000011cff7812 */ /* 0x000fe2000782c0ff */
[----:B------:R-:W-:Y:S01]  /*c0d0*/  FMUL R28, R52, UR4 ;  /* 0x00000004341c7c20 */ /* 0x000fe20008400000 */
[----:B------:R-:W-:-:S02]  /*c0e0*/  FMNMX3 R26, R27, R68, R6, !PT ;  /* 0x000000441b1a7276 */ /* 0x000fc40007800006 */
[----:B------:R-:W-:Y:S02]  /*c0f0*/  FSEL R25, R25, -INF , !P3 ;  /* 0xff80000019197808 */ /* 0x000fe40005800000 */
[----:B------:R-:W-:Y:S02]  /*c100*/  LOP3.LUT P3, RZ, R29, 0x1, RZ, 0xc0, !PT ;  /* 0x000000011dff7812 */ /* 0x000fe4000786c0ff */
[----:B------:R-:W-:Y:S02]  /*c110*/  SHF.R.U64 R29, R3, 0xa, RZ ;  /* 0x0000000a031d7819 */ /* 0x000fe400000012ff */
[----:B------:R-:W-:Y:S02]  /*c120*/  FMNMX3 R26, R26, R5, R9, !PT ;  /* 0x000000051a1a7276 */ /* 0x000fe40007800009 */
[----:B------:R-:W-:Y:S02]  /*c130*/  FSEL R28, R28, -INF , !P2 ;  /* 0xff8000001c1c7808 */ /* 0x000fe40005000000 */
[----:B------:R-:W-:-:S02]  /*c140*/  LOP3.LUT P2, RZ, R29, 0x1, RZ, 0xc0, !PT ;  /* 0x000000011dff7812 */ /* 0x000fc4000784c0ff */
[----:B------:R-:W-:Y:S01]  /*c150*/  FMNMX3 R29, R26, R8, R7, !PT ;  /* 0x000000081a1d7276 */ /* 0x000fe20007800007 */
[----:B------:R-:W-:Y:S01]  /*c160*/  FMUL R27, R53, UR4 ;  /* 0x00000004351b7c20 */ /* 0x000fe20008400000 */
[----:B------:R-:W-:Y:S02]  /*c170*/  SHF.R.U64 R30, R3, 0x9, RZ ;  /* 0x00000009031e7819 */ /* 0x000fe400000012ff */
        /* <DEDUP_REMOVED lines=10> */
[----:B------:R-:W-:-:S03]  /*c220*/  FMUL R31, R54, UR4 ;  /* 0x00000004361f7c20 */ /* 0x000fc60008400000 */
[----:B------:R-:W-:Y:S02]  /*c230*/  FMNMX3 R26, R29, R16, R18, !PT ;  /* 0x000000101d1a7276 */ /* 0x000fe40007800012 */
[----:B------:R-:W-:Y:S01]  /*c240*/  SHF.R.U64 R32, R3, 0x8, RZ ;  /* 0x0000000803207819 */ /* 0x000fe200000012ff */
[----:B------:R-:W-:Y:S01]  /*c250*/  FMUL R58, R58, UR4 ;  /* 0x000000043a3a7c20 */ /* 0x000fe20008400000 */
[----:B------:R-:W-:Y:S02]  /*c260*/  FMNMX3 R26, R26, R19, R21, !PT ;  /* 0x000000131a1a7276 */ /* 0x000fe40007800015 */
[----:B------:R-:W-:Y:S02]  /*c270*/  FSEL R31, R31, -INF , !P4 ;  /* 0xff8000001f1f7808 */ /* 0x000fe40006000000 */
[----:B------:R-:W-:Y:S01]  /*c280*/  LOP3.LUT P4, RZ, R32, 0x1, RZ, 0xc0, !PT ;  /* 0x0000000120ff7812 */ /* 0x000fe2000788c0ff */
[----:B------:R-:W-:Y:S01]  /*c290*/  FMUL R32, R57, UR4 ;  /* 0x0000000439207c20 */ /* 0x000fe20008400000 */
[----:B------:R-:W-:Y:S01]  /*c2a0*/  SHF.R.U64 R29, R3, 0x4, RZ ;  /* 0x00000004031d7819 */ /* 0x000fe200000012ff */
[----:B------:R-:W-:Y:S01]  /*c2b0*/  FMUL R57, R59, UR4 ;  /* 0x000000043b397c20 */ /* 0x000fe20008400000 */
[----:B------:R-:W-:-:S02]  /*c2c0*/  FMNMX3 R26, R26, R20, R23, !PT ;  /* 0x000000141a1a7276 */ /* 0x000fc40007800017 */
[----:B------:R-:W-:Y:S02]  /*c2d0*/  FSEL R59, R58, -INF , !P0 ;  /* 0xff8000003a3b7808 */ /* 0x000fe40004000000 */
[----:B------:R-:W-:Y:S02]  /*c2e0*/  LOP3.LUT P0, RZ, R29, 0x1, RZ, 0xc0, !PT ;  /* 0x000000011dff7812 */ /* 0x000fe4000780c0ff */
[----:B------:R-:W-:Y:S01]  /*c2f0*/  FMNMX3 R29, R26, R22, R25, !PT ;  /* 0x000000161a1d7276 */ /* 0x000fe20007800019 */
[----:B------:R-:W-:-:S03]  /*c300*/  FMUL R33, R56, UR4 ;  /* 0x0000000438217c20 */ /* 0x000fc60008400000 */
[----:B------:R-:W-:Y:S02]  /*c310*/  FMNMX3 R26, R29, R24, R28, !PT ;  /* 0x000000181d1a7276 */ /* 0x000fe4000780001c */
[----:B------:R-:W-:Y:S02]  /*c320*/  FSEL R33, R33, -INF , !P1 ;  /* 0xff80000021217808 */ /* 0x000fe40004800000 */
[----:B------:R-:W-:Y:S01]  /*c330*/  FMNMX3 R26, R26, R27, R31, !PT ;  /* 0x0000001b1a1a7276 */ /* 0x000fe2000780001f */
[----:B------:R-:W-:Y:S01]  /*c340*/  FMUL R60, R60, UR4 ;  /* 0x000000043c3c7c20 */ /* 0x000fe20008400000 */
[C---:B------:R-:W-:Y:S02]  /*c350*/  SHF.R.U64 R36, R3.reuse, 0x6, RZ ;  /* 0x0000000603247819 */ /* 0x040fe400000012ff */
[----:B------:R-:W-:Y:S02]  /*c360*/  SHF.R.U64 R35, R3, 0x5, RZ ;  /* 0x0000000503237819 */ /* 0x000fe400000012ff */
[----:B------:R-:W-:Y:S01]  /*c370*/  LOP3.LUT P5, RZ, R138, 0xff, RZ, 0xc0, !PT ;  /* 0x000000ff8aff7812 */ /* 0x000fe200078ac0ff */
[----:B------:R-:W-:Y:S01]  /*c380*/  FMUL R61, R61, UR4 ;  /* 0x000000043d3d7c20 */ /* 0x000fe20008400000 */
[----:B------:R-:W-:-:S02]  /*c390*/  FSEL R32, R32, -INF , !P2 ;  /* 0xff80000020207808 */ /* 0x000fc40005000000 */
[----:B------:R-:W-:Y:S01]  /*c3a0*/  FMNMX3 R26, R26, R30, R33, !PT ;  /* 0x0000001e1a1a7276 */ /* 0x000fe20007800021 */
[----:B------:R-:W-:Y:S01]  /*c3b0*/  FMUL R62, R62, UR4 ;  /* 0x000000043e3e7c20 */ /* 0x000fe20008400000 */
[----:B------:R-:W-:Y:S01]  /*c3c0*/  LOP3.LUT P1, RZ, R36, 0x1, RZ, 0xc0, !PT ;  /* 0x0000000124ff7812 */ /* 0x000fe2000782c0ff */
[----:B------:R-:W-:Y:S01]  /*c3d0*/  USHF.L.U32 UR73, UR73, 0x1f, URZ ;  /* 0x0000001f49497899 */ /* 0x000fe200080006ff */
[----:B------:R-:W-:Y:S02]  /*c3e0*/  LOP3.LUT P2, RZ, R35, 0x1, RZ, 0xc0, !PT ;  /* 0x0000000123ff7812 */ /* 0x000fe4000784c0ff */
[----:B------:R-:W-:Y:S02]  /*c3f0*/  SHF.R.U64 R35, R3, 0x3, RZ ;  /* 0x0000000303237819 */ /* 0x000fe400000012ff */
[----:B------:R-:W-:Y:S01]  /*c400*/  FSEL R57, R57, -INF , !P4 ;  /* 0xff80000039397808 */ /* 0x000fe20006000000 */
[----:B------:R-:W-:Y:S01]  /*c410*/  FMUL R63, R63, UR4 ;  /* 0x000000043f3f7c20 */ /* 0x000fe20008400000 */
[----:B------:R-:W-:Y:S01]  /*c420*/  FSEL R72, R60, -INF , !P3 ;  /* 0xff8000003c487808 */ /* 0x000fe20005800000 */
[----:B------:R-:W-:Y:S01]  /*c430*/  FMUL R54, R65, UR4 ;  /* 0x0000000441367c20 */ /* 0x000fe20008400000 */
[----:B------:R-:W-:Y:S01]  /*c440*/  FMNMX3 R26, R26, R32, R59, !PT ;  /* 0x000000201a1a7276 */ /* 0x000fe2000780003b */
[----:B------:R-:W1:Y:S01]  /*c450*/  @!P5 SYNCS.CCTL.IV [UR71+0x1c010] ;  /* 0x01c01000ff00d9b1 */ /* 0x000e620008000047 */
[----:B------:R-:W-:-:S02]  /*c460*/  SHF.R.U64 R29, R3, 0x2, RZ ;  /* 0x00000002031d7819 */ /* 0x000fc400000012ff */
[----:B------:R-:W-:Y:S01]  /*c470*/  FSEL R73, R61, -INF , !P1 ;  /* 0xff8000003d497808 */ /* 0x000fe20004800000 */
[----:B------:R-:W-:Y:S01]  /*c480*/  FMUL R61, R64, UR4 ;  /* 0x00000004403d7c20 */ /* 0x000fe20008400000 */
[----:B------:R-:W-:Y:S01]  /*c490*/  SHF.R.U64 R3, R3, 0x1, RZ ;  /* 0x0000000103037819 */ /* 0x000fe200000012ff */
[----:B------:R-:W-:Y:S01]  /*c4a0*/  IMAD.U32 R38, RZ, RZ, UR73 ;  /* 0x00000049ff267e24 */ /* 0x000fe2000f8e00ff */
[----:B------:R-:W-:Y:S01]  /*c4b0*/  LOP3.LUT P4, RZ, R35, 0x1, RZ, 0xc0, !PT ;  /* 0x0000000123ff7812 */ /* 0x000fe2000788c0ff */
[----:B------:R-:W-:Y:S01]  /*c4c0*/  NOP ;  /* 0x0000000000007918 */ /* 0x000fe20000000000 */
[----:B------:R-:W-:Y:S02]  /*c4d0*/  FSEL R80, R62, -INF , !P2 ;  /* 0xff8000003e507808 */ /* 0x000fe40005000000 */
[----:B------:R-:W-:Y:S02]  /*c4e0*/  FMNMX3 R26, R26, R57, R72, !PT ;  /* 0x000000391a1a7276 */ /* 0x000fe40007800048 */
[----:B------:R-:W-:Y:S01]  /*c4f0*/  LOP3.LUT P3, RZ, R29, 0x1, RZ, 0xc0, !PT ;  /* 0x000000011dff7812 */ /* 0x000fe2000786c0ff */
[----:B------:R-:W-:Y:S01]  /*c500*/  FMUL R29, R66, UR4 ;  /* 0x00000004421d7c20 */ /* 0x000fe20008400000 */
[----:B------:R-:W-:-:S02]  /*c510*/  LOP3.LUT P1, RZ, R3, 0x1, RZ, 0xc0, !PT ;  /* 0x0000000103ff7812 */ /* 0x000fc4000782c0ff */
[----:B------:R-:W-:Y:S01]  /*c520*/  FSEL R76, R63, -INF , !P0 ;  /* 0xff8000003f4c7808 */ /* 0x000fe20004000000 */
[----:B-1----:R-:W1:Y:S01]  /*c530*/  SYNCS.PHASECHK.TRANS64.TRYWAIT P0, [UR8], R38 ;  /* 0x00000026ff0075a7 */ /* 0x002e620008001108 */
[----:B------:R-:W-:Y:S02]  /*c540*/  FSEL R61, R61, -INF , !P4 ;  /* 0xff8000003d3d7808 */ /* 0x000fe40006000000 */
[----:B------:R-:W-:Y:S01]  /*c550*/  FMNMX3 R3, R26, R73, R80, !PT ;  /* 0x000000491a037276 */ /* 0x000fe20007800050 */
[----:B------:R-:W-:Y:S01]  /*c560*/  FMUL R26, R67, UR4 ;  /* 0x00000004431a7c20 */ /* 0x000fe20008400000 */
[----:B------:R-:W-:Y:S02]  /*c570*/  FSEL R54, R54, -INF , !P3 ;  /* 0xff80000036367808 */ /* 0x000fe40005800000 */
[----:B------:R-:W-:Y:S02]  /*c580*/  FSEL R29, R29, -INF , !P1 ;  /* 0xff8000001d1d7808 */ /* 0x000fe40004800000 */
[----:B------:R-:W-:-:S02]  /*c590*/  FMNMX3 R3, R3, R76, R61, !PT ;  /* 0x0000004c03037276 */ /* 0x000fc4000780003d */
[----:B------:R-:W-:Y:S02]  /*c5a0*/  FSEL R26, R26, -INF , !P6 ;  /* 0xff8000001a1a7808 */ /* 0x000fe40007000000 */
[----:B------:R-:W-:-:S04]  /*c5b0*/  FMNMX3 R3, R3, R54, R29, !PT ;  /* 0x0000003603037276 */ /* 0x000fc8000780001d */
[----:B------:R-:W-:-:S05]  /*c5c0*/  FMNMX3 R3, R3, R26, R0, !PT ;  /* 0x0000001a03037276 */ /* 0x000fca0007800000 */
[--C-:B------:R-:W-:Y:S01]  /*c5d0*/  FADD R74, R74, -R3.reuse ;  /* 0x800000034a4a7221 */ /* 0x100fe20000000000 */
[--C-:B------:R-:W-:Y:S01]  /*c5e0*/  FADD R75, R75, -R3.reuse ;  /* 0x800000034b4b7221 */ /* 0x100fe20000000000 */
[--C-:B------:R-:W-:Y:S01]  /*c5f0*/  FADD R77, R77, -R3.reuse ;  /* 0x800000034d4d7221 */ /* 0x100fe20000000000 */
[--C-:B------:R-:W-:Y:S01]  /*c600*/  FADD R79, R79, -R3.reuse ;  /* 0x800000034f4f7221 */ /* 0x100fe20000000000 */
[----:B------:R-:W-:Y:S01]  /*c610*/  FMUL R74, R74, 1.4426950216293334961 ;  /* 0x3fb8aa3b4a4a7820 */ /* 0x000fe20000400000 */
[----:B------:R-:W-:Y:S01]  /*c620*/  FMUL R75, R75, 1.4426950216293334961 ;  /* 0x3fb8aa3b4b4b7820 */ /* 0x000fe20000400000 */
[----:B------:R-:W-:Y:S01]  /*c630*/  FMUL R77, R77, 1.4426950216293334961 ;  /* 0x3fb8aa3b4d4d7820 */ /* 0x000fe20000400000 */
[--C-:B------:R-:W-:Y:S01]  /*c640*/  FADD R78, R78, -R3.reuse ;  /* 0x800000034e4e7221 */ /* 0x100fe20000000000 */
        /* <DEDUP_REMOVED lines=12> */
[----:B------:R4:W0:Y:S01]  /*c710*/  MUFU.EX2 R86, R74 ;  /* 0x0000004a00567308 */ /* 0x0008220000000800 */
[----:B------:R-:W-:Y:S01]  /*c720*/  FMUL R35, R79, 1.4426950216293334961 ;  /* 0x3fb8aa3b4f237820 */ /* 0x000fe20000400000 */
[----:B------:R-:W-:Y:S01]  /*c730*/  FADD R34, R34, -R3 ;  /* 0x8000000322227221 */ /* 0x000fe20000000000 */
[----:B------:R-:W-:Y:S01]  /*c740*/  FMUL R81, R78, 1.4426950216293334961 ;  /* 0x3fb8aa3b4e517820 */ /* 0x000fe20000400000 */
[----:B------:R-:W-:Y:S01]  /*c750*/  FMUL R79, R87, 1.4426950216293334961 ;  /* 0x3fb8aa3b574f7820 */ /* 0x000fe20000400000 */
[----:B------:R-:W-:Y:S01]  /*c760*/  FMUL R65, R89, 1.4426950216293334961 ;  /* 0x3fb8aa3b59417820 */ /* 0x000fe20000400000 */
[----:B------:R-:W-:Y:S01]  /*c770*/  FMUL R63, R94, 1.4426950216293334961 ;  /* 0x3fb8aa3b5e3f7820 */ /* 0x000fe20000400000 */
[----:B------:R-:W-:Y:S01]  /*c780*/  FMUL R64, R100, 1.4426950216293334961 ;  /* 0x3fb8aa3b64407820 */ /* 0x000fe20000400000 */
[----:B------:R5:W0:Y:S01]  /*c790*/  MUFU.EX2 R83, R75 ;  /* 0x0000004b00537308 */ /* 0x000a220000000800 */
[----:B----4-:R-:W-:Y:S01]  /*c7a0*/  FMUL R74, R91, 1.4426950216293334961 ;  /* 0x3fb8aa3b5b4a7820 */ /* 0x010fe20000400000 */
[----:B------:R-:W-:Y:S01]  /*c7b0*/  FMUL R60, R97, 1.4426950216293334961 ;  /* 0x3fb8aa3b613c7820 */ /* 0x000fe20000400000 */
[----:B------:R-:W-:Y:S01]  /*c7c0*/  FMUL R62, R95, 1.4426950216293334961 ;  /* 0x3fb8aa3b5f3e7820 */ /* 0x000fe20000400000 */
[----:B------:R-:W-:Y:S01]  /*c7d0*/  FMUL R56, R101, 1.4426950216293334961 ;  /* 0x3fb8aa3b65387820 */ /* 0x000fe20000400000 */
[----:B------:R-:W-:Y:S01]  /*c7e0*/  FMUL R58, R98, 1.4426950216293334961 ;  /* 0x3fb8aa3b623a7820 */ /* 0x000fe20000400000 */
[----:B------:R-:W-:-:S02]  /*c7f0*/  FMUL R53, R96, 1.4426950216293334961 ;  /* 0x3fb8aa3b60357820 */ /* 0x000fc40000400000 */
[----:B------:R4:W0:Y:S01]  /*c800*/  MUFU.EX2 R84, R77 ;  /* 0x0000004d00547308 */ /* 0x0008220000000800 */
[----:B-----5:R-:W-:Y:S01]  /*c810*/  FMUL R75, R90, 1.4426950216293334961 ;  /* 0x3fb8aa3b5a4b7820 */ /* 0x020fe20000400000 */
[----:B------:R-:W-:Y:S01]  /*c820*/  FMUL R34, R34, 1.4426950216293334961 ;  /* 0x3fb8aa3b22227820 */ /* 0x000fe20000400000 */
[----:B----4-:R-:W-:-:S05]  /*c830*/  FMUL R77, R88, 1.4426950216293334961 ;  /* 0x3fb8aa3b584d7820 */ /* 0x010fca0000400000 */
[----:B------:R-:W4:Y:S08]  /*c840*/  MUFU.EX2 R81, R81 ;  /* 0x0000005100517308 */ /* 0x000f300000000800 */
[----:B------:R-:W0:Y:S08]  /*c850*/  MUFU.EX2 R79, R79 ;  /* 0x0000004f004f7308 */ /* 0x000e300000000800 */
        /* <DEDUP_REMOVED lines=10> */
[----:B------:R-:W0:Y:S01]  /*c900*/  MUFU.EX2 R53, R53 ;  /* 0x0000003500357308 */ /* 0x000e220000000800 */
[----:B------:R-:W-:-:S07]  /*c910*/  FADD R99, R99, -R3 ;  /* 0x8000000363637221 */ /* 0x000fce0000000000 */
[----:B------:R5:W0:Y:S02]  /*c920*/  MUFU.EX2 R85, R34 ;  /* 0x0000002200557308 */ /* 0x000a240000000800 */
[----:B-----5:R-:W-:-:S04]  /*c930*/  FADD R34, R82, -R3 ;  /* 0x8000000352227221 */ /* 0x020fc80000000000 */
[----:B------:R-:W-:Y:S02]  /*c940*/  FMUL R34, R34, 1.4426950216293334961 ;  /* 0x3fb8aa3b22227820 */ /* 0x000fe40000400000 */
[----:B------:R-:W0:Y:S01]  /*c950*/  MUFU.EX2 R82, R35 ;  /* 0x0000002300527308 */ /* 0x000e220000000800 */
[----:B---3--:R-:W-:-:S04]  /*c960*/  IMAD.WIDE R36, R135, 0x2, R128 ;  /* 0x0000000287247825 */ /* 0x008fc800078e0280 */
[----:B------:R-:W-:-:S03]  /*c970*/  FMUL R55, R99, 1.4426950216293334961 ;  /* 0x3fb8aa3b63377820 */ /* 0x000fc60000400000 */
[----:B------:R2:W3:Y:S02]  /*c980*/  MUFU.EX2 R78, R34 ;  /* 0x00000022004e7308 */ /* 0x0004e40000000800 */
[----:B--2---:R-:W-:Y:S01]  /*c990*/  IMAD.WIDE R34, R135, 0x2, R250 ;  /* 0x0000000287227825 */ /* 0x004fe200078e02fa */
[----:B01--4-:R-:W-:Y:S06]  /*c9a0*/  @!P0 BRA `(.L_x_18) ;  /* 0x0000006c00548947 */ /* 0x013fec0003800000 */
.L_x_26:
[----:B------:R-:W-:Y:S01]  /*c9b0*/  IMAD.WIDE R38, R135, 0x2, R196 ;  /* 0x0000000287267825 */ /* 0x000fe200078e02c4 */
[----:B------:R-:W2:Y:S03]  /*c9c0*/  LDG.E.U16 R36, desc[UR14][R36.64] ;  /* 0x0000000e24247981 */ /* 0x000ea6000c1e1500 */
[----:B------:R-:W-:Y:S01]  /*c9d0*/  FADD R93, R93, -R3 ;  /* 0x800000035d5d7221 */ /* 0x000fe20000000000 */
[----:B------:R-:W0:Y:S01]  /*c9e0*/  MUFU.EX2 R55, R55 ;  /* 0x0000003700377308 */ /* 0x000e220000000800 */
[C---:B------:R-:W-:Y:S01]  /*c9f0*/  IMAD.WIDE R42, R135.reuse, 0x2, R192 ;  /* 0x00000002872a7825 */ /* 0x040fe200078e02c0 */
[----:B------:R-:W4:Y:S03]  /*ca00*/  LDG.E.U16 R38, desc[UR14][R38.64] ;  /* 0x0000000e26267981 */ /* 0x000f26000c1e1500 */
[----:B------:R-:W-:-:S04]  /*ca10*/  IMAD.WIDE R46, R135, 0x2, R176 ;  /* 0x00000002872e7825 */ /* 0x000fc800078e02b0 */
[----:B------:R-:W-:-:S04]  /*ca20*/  IMAD.WIDE R40, R135, 0x2, R188 ;  /* 0x0000000287287825 */ /* 0x000fc800078e02bc */
[C---:B------:R-:W-:Y:S01]  /*ca30*/  IMAD.WIDE R44, R135.reuse, 0x2, R184 ;  /* 0x00000002872c7825 */ /* 0x040fe200078e02b8 */
[----:B------:R1:W5:Y:S03]  /*ca40*/  LDG.E.U16 R39, desc[UR14][R42.64] ;  /* 0x0000000e2a277981 */ /* 0x000366000c1e1500 */
[----:B------:R-:W-:Y:S01]  /*ca50*/  FADD R92, R92, -R3 ;  /* 0x800000035c5c7221 */ /* 0x000fe20000000000 */
[----:B------:R-:W-:Y:S01]  /*ca60*/  IMAD.WIDE R48, R135, 0x2, R160 ;  /* 0x0000000287307825 */ /* 0x000fe200078e02a0 */
[----:B---3--:R-:W3:Y:S03]  /*ca70*/  LDG.E.U16 R40, desc[UR14][R40.64] ;  /* 0x0000000e28287981 */ /* 0x008ee6000c1e1500 */
[--C-:B------:R-:W-:Y:S01]  /*ca80*/  FADD R71, R71, -R3.reuse ;  /* 0x8000000347477221 */ /* 0x100fe20000000000 */
[----:B------:R-:W-:Y:S01]  /*ca90*/  FADD R70, R70, -R3 ;  /* 0x8000000346467221 */ /* 0x000fe20000000000 */
[----:B------:R-:W-:-:S04]  /*caa0*/  IMAD.WIDE R50, R135, 0x2, R168 ;  /* 0x0000000287327825 */ /* 0x000fc800078e02a8 */
[--C-:B------:R-:W-:Y:S01]  /*cab0*/  FADD R69, R69, -R3.reuse ;  /* 0x8000000345457221 */ /* 0x100fe20000000000 */
[----:B------:R-:W-:Y:S01]  /*cac0*/  FADD R68, R68, -R3 ;  /* 0x8000000344447221 */ /* 0x000fe20000000000 */
[----:B------:R-:W2:Y:S01]  /*cad0*/  LDG.E.U16 R37, desc[UR14][R34.64] ;  /* 0x0000000e22257981 */ /* 0x000ea2000c1e1500 */
[----:B-1----:R-:W-:-:S03]  /*cae0*/  IMAD.WIDE R42, R135, 0x2, R180 ;  /* 0x00000002872a7825 */ /* 0x002fc600078e02b4 */
[----:B------:R1:W2:Y:S04]  /*caf0*/  LDG.E.U16 R41, desc[UR14][R44.64] ;  /* 0x0000000e2c297981 */ /* 0x0002a8000c1e1500 */
[----:B------:R-:W2:Y:S01]  /*cb00*/  LDG.E.U16 R42, desc[UR14][R42.64] ;  /* 0x0000000e2a2a7981 */ /* 0x000ea2000c1e1500 */
[----:B------:R-:W-:-:S03]  /*cb10*/  FMUL R92, R92, 1.4426950216293334961 ;  /* 0x3fb8aa3b5c5c7820 */ /* 0x000fc60000400000 */
[----:B------:R0:W2:Y:S01]  /*cb20*/  LDG.E.U16 R43, desc[UR14][R46.64] ;  /* 0x0000000e2e2b7981 */ /* 0x0000a2000c1e1500 */
[----:B-1----:R-:W-:-:S04]  /*cb30*/  IMAD.WIDE R44, R135, 0x2, R172 ;  /* 0x00000002872c7825 */ /* 0x002fc800078e02ac */
[----:B------:R-:W-:Y:S01]  /*cb40*/  FMUL R71, R71, 1.4426950216293334961 ;  /* 0x3fb8aa3b47477820 */ /* 0x000fe20000400000 */
[----:B------:R-:W-:Y:S01]  /*cb50*/  FMUL R70, R70, 1.4426950216293334961 ;  /* 0x3fb8aa3b46467820 */ /* 0x000fe20000400000 */
[C---:B------:R-:W-:Y:S01]  /*cb60*/  IMAD.WIDE R66, R135.reuse, 0x2, R152 ;  /* 0x0000000287427825 */ /* 0x040fe200078e0298 */
[----:B------:R-:W2:Y:S03]  /*cb70*/  LDG.E.U16 R44, desc[UR14][R44.64] ;  /* 0x0000000e2c2c7981 */ /* 0x000ea6000c1e1500 */
[----:B0-----:R-:W-:-:S06]  /*cb80*/  IMAD.WIDE R46, R135, 0x2, R164 ;  /* 0x00000002872e7825 */ /* 0x001fcc00078e02a4 */
[----:B------:R-:W2:Y:S01]  /*cb90*/  LDG.E.U16 R46, desc[UR14][R46.64] ;  /* 0x0000000e2e2e7981 */ /* 0x000ea2000c1e1500 */
[----:B------:R0:W-:Y:S01]  /*cba0*/  MUFU.EX2 R35, R92 ;  /* 0x0000005c00237308 */ /* 0x0001e20000000800 */
[----:B------:R-:W-:Y:S02]  /*cbb0*/  FMUL R96, R68, 1.4426950216293334961 ;  /* 0x3fb8aa3b44607820 */ /* 0x000fe40000400000 */
[----:B------:R1:W2:Y:S04]  /*cbc0*/  LDG.E.U16 R45, desc[UR14][R50.64] ;  /* 0x0000000e322d7981 */ /* 0x0002a8000c1e1500 */
[----:B------:R1:W2:Y:S01]  /*cbd0*/  LDG.E.U16 R47, desc[UR14][R48.64] ;  /* 0x0000000e302f7981 */ /* 0x0002a2000c1e1500 */
[----:B------:R-:W-:Y:S01]  /*cbe0*/  MUFU.EX2 R87, R71 ;  /* 0x0000004700577308 */ /* 0x000fe20000000800 */
[----:B0-----:R-:W-:Y:S01]  /*cbf0*/  FMUL R92, R69, 1.4426950216293334961 ;  /* 0x3fb8aa3b455c7820 */ /* 0x001fe20000400000 */
[----:B-1----:R-:W-:-:S04]  /*cc00*/  IMAD.WIDE R50, R135, 0x2, R148 ;  /* 0x0000000287327825 */ /* 0x002fc800078e0294 */
[C---:B------:R-:W-:Y:S02]  /*cc10*/  IMAD.WIDE R48, R135.reuse, 0x2, R156 ;  /* 0x0000000287307825 */ /* 0x040fe400078e029c */
[----:B------:R0:W-:Y:S01]  /*cc20*/  MUFU.EX2 R89, R70 ;  /* 0x0000004600597308 */ /* 0x0001e20000000800 */
[----:B------:R-:W2:Y:S01]  /*cc30*/  LDG.E.U16 R50, desc[UR14][R50.64] ;  /* 0x0000000e32327981 */ /* 0x000ea2000c1e1500 */
[----:B------:R-:W-:-:S03]  /*cc40*/  IMAD.WIDE R68, R135, 0x2, R200 ;  /* 0x0000000287447825 */ /* 0x000fc600078e02c8 */
[----:B------:R-:W2:Y:S01]  /*cc50*/  LDG.E.U16 R48, desc[UR14][R48.64] ;  /* 0x0000000e30307981 */ /* 0x000ea2000c1e1500 */
[----:B0-----:R-:W-:-:S03]  /*cc60*/  IMAD.WIDE R70, R135, 0x2, R144 ;  /* 0x0000000287467825 */ /* 0x001fc600078e0290 */
[----:B------:R0:W2:Y:S04]  /*cc70*/  LDG.E.U16 R52, desc[UR14][R68.64] ;  /* 0x0000000e44347981 */ /* 0x0000a8000c1e1500 */
[----:B------:R1:W2:Y:S04]  /*cc80*/  LDG.E.U16 R51, desc[UR14][R70.64] ;  /* 0x0000000e46337981 */ /* 0x0002a8000c1e1500 */
[----:B------:R1:W2:Y:S01]  /*cc90*/  LDG.E.U16 R49, desc[UR14][R66.64] ;  /* 0x0000000e42317981 */ /* 0x0002a2000c1e1500 */
[----:B0-----:R-:W-:-:S04]  /*cca0*/  IMAD.WIDE R68, R135, 0x2, R194 ;  /* 0x0000000287447825 */ /* 0x001fc800078e02c2 */
[----:B------:R-:W-:Y:S01]  /*ccb0*/  FADD R5, R5, -R3 ;  /* 0x8000000305057221 */ /* 0x000fe20000000000 */
[----:B-1----:R-:W-:-:S04]  /*ccc0*/  IMAD.WIDE R70, R135, 0x2, R182 ;  /* 0x0000000287467825 */ /* 0x002fc800078e02b6 */
[--C-:B------:R-:W-:Y:S01]  /*ccd0*/  FADD R9, R9, -R3.reuse ;  /* 0x8000000309097221 */ /* 0x100fe20000000000 */
[--C-:B------:R-:W-:Y:S01]  /*cce0*/  FADD R8, R8, -R3.reuse ;  /* 0x8000000308087221 */ /* 0x100fe20000000000 */
[----:B------:R-:W-:Y:S01]  /*ccf0*/  FADD R6, R6, -R3 ;  /* 0x8000000306067221 */ /* 0x000fe20000000000 */
[----:B------:R-:W-:-:S04]  /*cd00*/  IMAD.WIDE R66, R135, 0x2, R198 ;  /* 0x0000000287427825 */ /* 0x000fc800078e02c6 */
[----:B------:R-:W-:Y:S01]  /*cd10*/  FMUL R93, R93, 1.4426950216293334961 ;  /* 0x3fb8aa3b5d5d7820 */ /* 0x000fe20000400000 */
[----:B------:R0:W2:Y:S04]  /*cd20*/  LDG.E.U16 R90, desc[UR14][R68.64] ;  /* 0x0000000e445a7981 */ /* 0x0000a8000c1e1500 */
[----:B------:R1:W2:Y:S01]  /*cd30*/  LDG.E.U16 R88, desc[UR14][R66.64] ;  /* 0x0000000e42587981 */ /* 0x0002a2000c1e1500 */
[----:B------:R-:W-:Y:S01]  /*cd40*/  FMUL R5, R5, 1.4426950216293334961 ;  /* 0x3fb8aa3b05057820 */ /* 0x000fe20000400000 */
[----:B------:R-:W-:Y:S02]  /*cd50*/  FMUL R101, R9, 1.4426950216293334961 ;  /* 0x3fb8aa3b09657820 */ /* 0x000fe40000400000 */
[----:B------:R1:W2:Y:S01]  /*cd60*/  LDG.E.U16 R94, desc[UR14][R70.64] ;  /* 0x0000000e465e7981 */ /* 0x0002a2000c1e1500 */
[----:B------:R-:W-:Y:S01]  /*cd70*/  FMUL R104, R8, 1.4426950216293334961 ;  /* 0x3fb8aa3b08687820 */ /* 0x000fe20000400000 */
[----:B0-----:R-:W-:-:S04]  /*cd80*/  IMAD.WIDE R68, R135, 0x2, R186 ;  /* 0x0000000287447825 */ /* 0x001fc800078e02ba */
[----:B-1----:R-:W-:-:S04]  /*cd90*/  IMAD.WIDE R66, R135, 0x2, R190 ;  /* 0x0000000287427825 */ /* 0x002fc800078e02be */
[----:B------:R-:W-:Y:S01]  /*cda0*/  FMUL R6, R6, 1.4426950216293334961 ;  /* 0x3fb8aa3b06067820 */ /* 0x000fe20000400000 */
[C---:B------:R-:W-:Y:S01]  /*cdb0*/  IMAD.WIDE R70, R135.reuse, 0x2, R170 ;  /* 0x0000000287467825 */ /* 0x040fe200078e02aa */
[----:B------:R0:W2:Y:S01]  /*cdc0*/  LDG.E.U16 R91, desc[UR14][R66.64] ;  /* 0x0000000e425b7981 */ /* 0x0000a2000c1e1500 */
[----:B------:R1:W1:Y:S02]  /*cdd0*/  MUFU.EX2 R34, R93 ;  /* 0x0000005d00227308 */ /* 0x0002640000000800 */
[C---:B------:R-:W-:Y:S02]  /*cde0*/  IMAD.WIDE R8, R135.reuse, 0x2, R162 ;  /* 0x0000000287087825 */ /* 0x040fe400078e02a2 */
[----:B------:R-:W2:Y:S02]  /*cdf0*/  LDG.E.U16 R70, desc[UR14][R70.64] ;  /* 0x0000000e46467981 */ /* 0x000ea4000c1e1500 */
[----:B0-----:R-:W-:Y:S02]  /*ce00*/  IMAD.WIDE R66, R135, 0x2, R178 ;  /* 0x0000000287427825 */ /* 0x001fe400078e02b2 */
[----:B------:R0:W-:Y:S01]  /*ce10*/  MUFU.EX2 R99, R5 ;  /* 0x0000000500637308 */ /* 0x0001e20000000800 */
[----:B-1----:R1:W2:Y:S04]  /*ce20*/  LDG.E.U16 R93, desc[UR14][R68.64] ;  /* 0x0000000e445d7981 */ /* 0x0022a8000c1e1500 */
[----:B------:R1:W2:Y:S03]  /*ce30*/  LDG.E.U16 R95, desc[UR14][R66.64] ;  /* 0x0000000e425f7981 */ /* 0x0002a6000c1e1500 */
[----:B------:R1:W-:Y:S01]  /*ce40*/  MUFU.EX2 R97, R6 ;  /* 0x0000000600617308 */ /* 0x0003e20000000800 */
[----:B0-----:R-:W-:Y:S01]  /*ce50*/  FADD R5, R7, -R3 ;  /* 0x8000000307057221 */ /* 0x001fe20000000000 */
[----:B------:R0:W2:Y:S01]  /*ce60*/  LDG.E.U16 R71, desc[UR14][R8.64] ;  /* 0x0000000e08477981 */ /* 0x0000a2000c1e1500 */
[----:B-1----:R-:W-:-:S04]  /*ce70*/  IMAD.WIDE R68, R135, 0x2, R174 ;  /* 0x0000000287447825 */ /* 0x002fc800078e02ae */
[C---:B------:R-:W-:Y:S02]  /*ce80*/  IMAD.WIDE R66, R135.reuse, 0x2, R166 ;  /* 0x0000000287427825 */ /* 0x040fe400078e02a6 */
[----:B------:R-:W2:Y:S02]  /*ce90*/  LDG.E.U16 R68, desc[UR14][R68.64] ;  /* 0x0000000e44447981 */ /* 0x000ea4000c1e1500 */
[----:B------:R-:W-:-:S04]  /*cea0*/  IMAD.WIDE R6, R135, 0x2, R158 ;  /* 0x0000000287067825 */ /* 0x000fc800078e029e */
[C---:B0-----:R-:W-:Y:S01]  /*ceb0*/  IMAD.WIDE R8, R135.reuse, 0x2, R154 ;  /* 0x0000000287087825 */ /* 0x041fe200078e029a */
[----:B------:R0:W2:Y:S04]  /*cec0*/  LDG.E.U16 R98, desc[UR14][R6.64] ;  /* 0x0000000e06627981 */ /* 0x0000a8000c1e1500 */
[----:B------:R1:W2:Y:S04]  /*ced0*/  LDG.E.U16 R69, desc[UR14][R66.64] ;  /* 0x0000000e42457981 */ /* 0x0002a8000c1e1500 */
[----:B------:R1:W2:Y:S01]  /*cee0*/  LDG.E.U16 R100, desc[UR14][R8.64] ;  /* 0x0000000e08647981 */ /* 0x0002a2000c1e1500 */
[----:B0-----:R-:W-:-:S04]  /*cef0*/  IMAD.WIDE R6, R135, 0x2, R150 ;  /* 0x0000000287067825 */ /* 0x001fc800078e0296 */
[C---:B-1----:R-:W-:Y:S01]  /*cf00*/  IMAD.WIDE R66, R135.reuse, 0x2, R142 ;  /* 0x0000000287427825 */ /* 0x042fe200078e028e */
[----:B------:R0:W2:Y:S03]  /*cf10*/  LDG.E.U16 R102, desc[UR14][R6.64] ;  /* 0x0000000e06667981 */ /* 0x0000a6000c1e1500 */
[----:B------:R-:W-:Y:S02]  /*cf20*/  IMAD.WIDE R8, R135, 0x2, R146 ;  /* 0x0000000287087825 */ /* 0x000fe400078e0292 */
[----:B------:R1:W2:Y:S04]  /*cf30*/  LDG.E.U16 R66, desc[UR14][R66.64] ;  /* 0x0000000e42427981 */ /* 0x0002a8000c1e1500 */
[----:B------:R1:W2:Y:S01]  /*cf40*/  LDG.E.U16 R103, desc[UR14][R8.64] ;  /* 0x0000000e08677981 */ /* 0x0002a2000c1e1500 */
[----:B------:R-:W-:Y:S01]  /*cf50*/  FMUL R5, R5, 1.4426950216293334961 ;  /* 0x3fb8aa3b05057820 */ /* 0x000fe20000400000 */
[----:B0-----:R-:W-:-:S03]  /*cf60*/  FADD R6, R85, R86 ;  /* 0x0000005655067221 */ /* 0x001fc60000000000 */
[----:B------:R0:W-:Y:S02]  /*cf70*/  MUFU.EX2 R105, R5 ;  /* 0x0000000500697308 */ /* 0x0001e40000000800 */
[----:B0-----:R-:W-:-:S04]  /*cf80*/  FADD R5, R83, R6 ;  /* 0x0000000653057221 */ /* 0x001fc80000000000 */
[----:B------:R-:W-:-:S04]  /*cf90*/  FADD R6, R84, R5 ;  /* 0x0000000554067221 */ /* 0x000fc80000000000 */
[----:B------:R-:W-:-:S04]  /*cfa0*/  FADD R5, R81, R6 ;  /* 0x0000000651057221 */ /* 0x000fc80000000000 */
[----:B------:R-:W-:-:S04]  /*cfb0*/  FADD R5, R82, R5 ;  /* 0x0000000552057221 */ /* 0x000fc80000000000 */
[----:B------:R-:W-:Y:S01]  /*cfc0*/  FADD R6, R78, R5 ;  /* 0x000000054e067221 */ /* 0x000fe20000000000 */
[----:B------:R-:W-:-:S03]  /*cfd0*/  FADD R4, R4, -R3 ;  /* 0x8000000304047221 */ /* 0x000fc60000000000 */
[----:B------:R-:W-:Y:S01]  /*cfe0*/  FADD R6, R79, R6 ;  /* 0x000000064f067221 */ /* 0x000fe20000000000 */
[----:B------:R-:W-:-:S03]  /*cff0*/  FMUL R4, R4, 1.4426950216293334961 ;  /* 0x3fb8aa3b04047820 */ /* 0x000fc60000400000 */
[----:B------:R-:W-:Y:S01]  /*d000*/  FADD R6, R75, R6 ;  /* 0x000000064b067221 */ /* 0x000fe20000000000 */
[----:B------:R0:W-:Y:S03]  /*d010*/  MUFU.EX2 R111, R4 ;  /* 0x00000004006f7308 */ /* 0x0001e60000000800 */
[----:B------:R-:W-:-:S04]  /*d020*/  FADD R5, R77, R6 ;  /* 0x000000064d057221 */ /* 0x000fc80000000000 */
[----:B0-----:R-:W-:-:S04]  /*d030*/  FADD R4, R74, R5 ;  /* 0x000000054a047221 */ /* 0x001fc80000000000 */
[----:B------:R-:W-:-:S04]  /*d040*/  FADD R4, R65, R4 ;  /* 0x0000000441047221 */ /* 0x000fc80000000000 */
[----:B------:R-:W-:-:S04]  /*d050*/  FADD R5, R63, R4 ;  /* 0x000000043f057221 */ /* 0x000fc80000000000 */
[----:B------:R-:W-:-:S04]  /*d060*/  FADD R5, R64, R5 ;  /* 0x0000000540057221 */ /* 0x000fc80000000000 */
[----:B------:R-:W-:-:S04]  /*d070*/  FADD R5, R60, R5 ;  /* 0x000000053c057221 */ /* 0x000fc80000000000 */
[----:B------:R-:W-:-:S04]  /*d080*/  FADD R5, R62, R5 ;  /* 0x000000053e057221 */ /* 0x000fc80000000000 */
[----:B------:R-:W-:-:S04]  /*d090*/  FADD R5, R56, R5 ;  /* 0x0000000538057221 */ /* 0x000fc80000000000 */
[----:B------:R-:W-:-:S04]  /*d0a0*/  FADD R4, R58, R5 ;  /* 0x000000053a047221 */ /* 0x000fc80000000000 */
[----:B------:R-:W-:Y:S01]  /*d0b0*/  FADD R4, R53, R4 ;  /* 0x0000000435047221 */ /* 0x000fe20000000000 */
[----:B------:R-:W0:Y:S03]  /*d0c0*/  MUFU.EX2 R92, R92 ;  /* 0x0000005c005c7308 */ /* 0x000e260000000800 */
[----:B------:R-:W-:-:S04]  /*d0d0*/  FADD R5, R55, R4 ;  /* 0x0000000437057221 */ /* 0x000fc80000000000 */
[----:B------:R-:W-:Y:S01]  /*d0e0*/  FADD R4, R34, R5 ;  /* 0x0000000522047221 */ /* 0x000fe20000000000 */
[----:B------:R-:W1:Y:S03]  /*d0f0*/  MUFU.EX2 R96, R96 ;  /* 0x0000006000607308 */ /* 0x000e660000000800 */
[----:B------:R-:W-:-:S04]  /*d100*/  FADD R4, R35, R4 ;  /* 0x0000000423047221 */ /* 0x000fc80000000000 */
[----:B------:R-:W-:Y:S01]  /*d110*/  FADD R4, R87, R4 ;  /* 0x0000000457047221 */ /* 0x000fe20000000000 */
[----:B------:R-:W3:Y:S03]  /*d120*/  MUFU.EX2 R101, R101 ;  /* 0x0000006500657308 */ /* 0x000ee60000000800 */
[----:B------:R-:W-:Y:S01]  /*d130*/  FADD R5, R89, R4 ;  /* 0x0000000459057221 */ /* 0x000fe20000000000 */
[----:B------:R-:W-:-:S03]  /*d140*/  FADD R12, R12, -R3 ;  /* 0x800000030c0c7221 */ /* 0x000fc60000000000 */
[----:B0-----:R-:W-:Y:S01]  /*d150*/  FADD R5, R92, R5 ;  /* 0x000000055c057221 */ /* 0x001fe20000000000 */
[----:B------:R-:W0:Y:S03]  /*d160*/  MUFU.EX2 R104, R104 ;  /* 0x0000006800687308 */ /* 0x000e260000000800 */
[----:B-1----:R-:W-:Y:S01]  /*d170*/  FADD R6, R96, R5 ;  /* 0x0000000560067221 */ /* 0x002fe20000000000 */
[----:B------:R-:W-:Y:S01]  /*d180*/  FMUL R12, R12, 1.4426950216293334961 ;  /* 0x3fb8aa3b0c0c7820 */ /* 0x000fe20000400000 */
[--C-:B------:R-:W-:Y:S02]  /*d190*/  FADD R10, R10, -R3.reuse ;  /* 0x800000030a0a7221 */ /* 0x100fe40000000000 */
[----:B------:R-:W-:Y:S01]  /*d1a0*/  FADD R6, R97, R6 ;  /* 0x0000000661067221 */ /* 0x000fe20000000000 */
[----:B------:R-:W1:Y:S01]  /*d1b0*/  MUFU.EX2 R106, R12 ;  /* 0x0000000c006a7308 */ /* 0x000e620000000800 */
[----:B------:R-:W-:Y:S01]  /*d1c0*/  FMUL R10, R10, 1.4426950216293334961 ;  /* 0x3fb8aa3b0a0a7820 */ /* 0x000fe20000400000 */
[--C-:B------:R-:W-:Y:S01]  /*d1d0*/  FADD R11, R11, -R3.reuse ;  /* 0x800000030b0b7221 */ /* 0x100fe20000000000 */
[----:B------:R-:W-:Y:S01]  /*d1e0*/  FADD R6, R99, R6 ;  /* 0x0000000663067221 */ /* 0x000fe20000000000 */
[----:B------:R-:W-:-:S02]  /*d1f0*/  FADD R15, R15, -R3 ;  /* 0x800000030f0f7221 */ /* 0x000fc40000000000 */
[----:B------:R-:W-:Y:S01]  /*d200*/  FMUL R11, R11, 1.4426950216293334961 ;  /* 0x3fb8aa3b0b0b7820 */ /* 0x000fe20000400000 */
[----:B---3--:R-:W-:Y:S01]  /*d210*/  FADD R5, R101, R6 ;  /* 0x0000000665057221 */ /* 0x008fe20000000000 */
[----:B------:R-:W3:Y:S01]  /*d220*/  MUFU.EX2 R67, R10 ;  /* 0x0000000a00437308 */ /* 0x000ee20000000800 */
[----:B------:R-:W-:Y:S01]  /*d230*/  FMUL R15, R15, 1.4426950216293334961 ;  /* 0x3fb8aa3b0f0f7820 */ /* 0x000fe20000400000 */
[----:B------:R-:W-:Y:S01]  /*d240*/  FADD R13, R13, -R3 ;  /* 0x800000030d0d7221 */ /* 0x000fe20000000000 */
[----:B0-----:R-:W-:Y:S01]  /*d250*/  FADD R6, R104, R5 ;  /* 0x0000000568067221 */ /* 0x001fe20000000000 */
[----:B------:R-:W-:-:S04]  /*d260*/  FADD R14, R14, -R3 ;  /* 0x800000030e0e7221 */ /* 0x000fc80000000000 */
[----:B------:R-:W0:Y:S01]  /*d270*/  MUFU.EX2 R107, R11 ;  /* 0x0000000b006b7308 */ /* 0x000e220000000800 */
[----:B------:R-:W-:Y:S01]  /*d280*/  FMUL R13, R13, 1.4426950216293334961 ;  /* 0x3fb8aa3b0d0d7820 */ /* 0x000fe20000400000 */
[----:B------:R-:W-:Y:S01]  /*d290*/  FADD R7, R105, R6 ;  /* 0x0000000669077221 */ /* 0x000fe20000000000 */
[----:B------:R-:W-:-:S05]  /*d2a0*/  FMUL R14, R14, 1.4426950216293334961 ;  /* 0x3fb8aa3b0e0e7820 */ /* 0x000fca0000400000 */
[----:B------:R-:W0:Y:S01]  /*d2b0*/  MUFU.EX2 R108, R15 ;  /* 0x0000000f006c7308 */ /* 0x000e220000000800 */
[----:B-1----:R-:W-:Y:S01]  /*d2c0*/  FADD R8, R106, R7 ;  /* 0x000000076a087221 */ /* 0x002fe20000000000 */
[----:B------:R-:W-:-:S06]  /*d2d0*/  FADD R17, R17, -R3 ;  /* 0x8000000311117221 */ /* 0x000fcc0000000000 */
[----:B------:R-:W1:Y:S01]  /*d2e0*/  MUFU.EX2 R109, R13 ;  /* 0x0000000d006d7308 */ /* 0x000e620000000800 */
[----:B---3--:R-:W-:Y:S01]  /*d2f0*/  FADD R8, R67, R8 ;  /* 0x0000000843087221 */ /* 0x008fe20000000000 */
[----:B------:R-:W-:Y:S01]  /*d300*/  FMUL R17, R17, 1.4426950216293334961 ;  /* 0x3fb8aa3b11117820 */ /* 0x000fe20000400000 */
[----:B------:R-:W-:-:S05]  /*d310*/  FADD R16, R16, -R3 ;  /* 0x8000000310107221 */ /* 0x000fca0000000000 */
[----:B------:R-:W3:Y:S01]  /*d320*/  MUFU.EX2 R110, R14 ;  /* 0x0000000e006e7308 */ /* 0x000ee20000000800 */
[----:B0-----:R-:W-:Y:S01]  /*d330*/  FADD R9, R107, R8 ;  /* 0x000000086b097221 */ /* 0x001fe20000000000 */
[----:B------:R-:W-:Y:S01]  /*d340*/  FMUL R16, R16, 1.4426950216293334961 ;  /* 0x3fb8aa3b10107820 */ /* 0x000fe20000400000 */
[--C-:B------:R-:W-:Y:S01]  /*d350*/  FADD R18, R18, -R3.reuse ;  /* 0x8000000312127221 */ /* 0x100fe20000000000 */
[----:B------:R-:W-:Y:S01]  /*d360*/  FADD R4, R28, -R3 ;  /* 0x800000031c047221 */ /* 0x000fe20000000000 */
[----:B------:R-:W-:-:S03]  /*d370*/  FADD R8, R108, R9 ;  /* 0x000000096c087221 */ /* 0x000fc60000000000 */
[----:B------:R-:W0:Y:S01]  /*d380*/  MUFU.EX2 R112, R17 ;  /* 0x0000001100707308 */ /* 0x000e220000000800 */
[----:B------:R-:W-:Y:S01]  /*d390*/  FMUL R18, R18, 1.4426950216293334961 ;  /* 0x3fb8aa3b12127820 */ /* 0x000fe20000400000 */
[--C-:B------:R-:W-:Y:S01]  /*d3a0*/  FADD R19, R19, -R3.reuse ;  /* 0x8000000313137221 */ /* 0x100fe20000000000 */
[----:B------:R-:W-:Y:S01]  /*d3b0*/  FMUL R121, R4, 1.4426950216293334961 ;  /* 0x3fb8aa3b04797820 */ /* 0x000fe20000400000 */
[----:B------:R-:W-:Y:S01]  /*d3c0*/  FADD R4, R31, -R3 ;  /* 0x800000031f047221 */ /* 0x000fe20000000000 */
[----:B-1----:R-:W-:-:S03]  /*d3d0*/  FADD R9, R109, R8 ;  /* 0x000000086d097221 */ /* 0x002fc60000000000 */
[----:B------:R-:W1:Y:S01]  /*d3e0*/  MUFU.EX2 R113, R16 ;  /* 0x0000001000717308 */ /* 0x000e620000000800 */
[----:B------:R-:W-:Y:S01]  /*d3f0*/  FMUL R19, R19, 1.4426950216293334961 ;  /* 0x3fb8aa3b13137820 */ /* 0x000fe20000400000 */
[----:B------:R-:W-:Y:S01]  /*d400*/  FADD R21, R21, -R3 ;  /* 0x8000000315157221 */ /* 0x000fe20000000000 */
[----:B------:R-:W-:Y:S01]  /*d410*/  FMUL R5, R4, 1.4426950216293334961 ;  /* 0x3fb8aa3b04057820 */ /* 0x000fe20000400000 */
[----:B---3--:R-:W-:Y:S01]  /*d420*/  FADD R8, R110, R9 ;  /* 0x000000096e087221 */ /* 0x008fe20000000000 */
[----:B------:R-:W-:-:S03]  /*d430*/  FADD R4, R30, -R3 ;  /* 0x800000031e047221 */ /* 0x000fc60000000000 */
[----:B------:R-:W3:Y:S01]  /*d440*/  MUFU.EX2 R114, R18 ;  /* 0x0000001200727308 */ /* 0x000ee20000000800 */
[----:B------:R-:W-:Y:S01]  /*d450*/  FMUL R21, R21, 1.4426950216293334961 ;  /* 0x3fb8aa3b15157820 */ /* 0x000fe20000400000 */
[--C-:B------:R-:W-:Y:S01]  /*d460*/  FADD R20, R20, -R3.reuse ;  /* 0x8000000314147221 */ /* 0x100fe20000000000 */
[----:B------:R-:W-:Y:S01]  /*d470*/  FADD R9, R111, R8 ;  /* 0x000000086f097221 */ /* 0x000fe20000000000 */
[----:B------:R-:W-:Y:S01]  /*d480*/  FMUL R6, R4, 1.4426950216293334961 ;  /* 0x3fb8aa3b04067820 */ /* 0x000fe20000400000 */
[----:B------:R-:W-:-:S03]  /*d490*/  FADD R4, R33, -R3 ;  /* 0x8000000321047221 */ /* 0x000fc60000000000 */
[----:B------:R-:W3:Y:S01]  /*d4a0*/  MUFU.EX2 R115, R19 ;  /* 0x0000001300737308 */ /* 0x000ee20000000800 */
[----:B------:R-:W-:Y:S01]  /*d4b0*/  FMUL R20, R20, 1.4426950216293334961 ;  /* 0x3fb8aa3b14147820 */ /* 0x000fe20000400000 */
[----:B------:R-:W-:Y:S01]  /*d4c0*/  FADD R23, R23, -R3 ;  /* 0x8000000317177221 */ /* 0x000fe20000000000 */
[----:B0-----:R-:W-:Y:S01]  /*d4d0*/  FADD R8, R112, R9 ;  /* 0x0000000970087221 */ /* 0x001fe20000000000 */
[----:B------:R-:W-:-:S04]  /*d4e0*/  FMUL R7, R4, 1.4426950216293334961 ;  /* 0x3fb8aa3b04077820 */ /* 0x000fc80000400000 */
[----:B------:R-:W0:Y:S01]  /*d4f0*/  MUFU.EX2 R116, R21 ;  /* 0x0000001500747308 */ /* 0x000e220000000800 */
[----:B------:R-:W-:Y:S01]  /*d500*/  FMUL R23, R23, 1.4426950216293334961 ;  /* 0x3fb8aa3b17177820 */ /* 0x000fe20000400000 */
[--C-:B------:R-:W-:Y:S01]  /*d510*/  FADD R22, R22, -R3.reuse ;  /* 0x8000000316167221 */ /* 0x100fe20000000000 */
[----:B------:R-:W-:Y:S01]  /*d520*/  FADD R4, R32, -R3 ;  /* 0x8000000320047221 */ /* 0x000fe20000000000 */
[----:B-1----:R-:W-:-:S04]  /*d530*/  FADD R9, R113, R8 ;  /* 0x0000000871097221 */ /* 0x002fc80000000000 */
[----:B------:R-:W1:Y:S01]  /*d540*/  MUFU.EX2 R117, R20 ;  /* 0x0000001400757308 */ /* 0x000e620000000800 */
[----:B------:R-:W-:Y:S01]  /*d550*/  FMUL R22, R22, 1.4426950216293334961 ;  /* 0x3fb8aa3b16167820 */ /* 0x000fe20000400000 */
[----:B------:R-:W-:Y:S01]  /*d560*/  FADD R25, R25, -R3 ;  /* 0x8000000319197221 */ /* 0x000fe20000000000 */
[----:B---3--:R-:W-:-:S05]  /*d570*/  FADD R8, R114, R9 ;  /* 0x0000000972087221 */ /* 0x008fca0000000000 */
[----:B------:R3:W-:Y:S01]  /*d580*/  MUFU.EX2 R30, R5 ;  /* 0x00000005001e7308 */ /* 0x0007e20000000800 */
[----:B------:R-:W-:Y:S01]  /*d590*/  FMUL R25, R25, 1.4426950216293334961 ;  /* 0x3fb8aa3b19197820 */ /* 0x000fe20000400000 */
[----:B------:R-:W-:-:S06]  /*d5a0*/  FADD R24, R24, -R3 ;  /* 0x8000000318187221 */ /* 0x000fcc0000000000 */
[----:B------:R-:W0:Y:S01]  /*d5b0*/  MUFU.EX2 R118, R23 ;  /* 0x0000001700767308 */ /* 0x000e220000000800 */
[----:B---3--:R-:W-:Y:S01]  /*d5c0*/  FMUL R5, R4, 1.4426950216293334961 ;  /* 0x3fb8aa3b04057820 */ /* 0x008fe20000400000 */
[----:B------:R-:W-:Y:S01]  /*d5d0*/  FADD R4, R59, -R3 ;  /* 0x800000033b047221 */ /* 0x000fe20000000000 */
[----:B------:R-:W-:-:S05]  /*d5e0*/  FMUL R24, R24, 1.4426950216293334961 ;  /* 0x3fb8aa3b18187820 */ /* 0x000fca0000400000 */
[----:B------:R-:W3:Y:S08]  /*d5f0*/  MUFU.EX2 R119, R22 ;  /* 0x0000001600777308 */ /* 0x000ef00000000800 */
[----:B------:R0:W-:Y:S01]  /*d600*/  MUFU.EX2 R59, R5 ;  /* 0x00000005003b7308 */ /* 0x0001e20000000800 */
[----:B------:R-:W-:Y:S01]  /*d610*/  FADD R27, R27, -R3 ;  /* 0x800000031b1b7221 */ /* 0x000fe20000000000 */
[----:B0-----:R-:W-:-:S06]  /*d620*/  FADD R5, R115, R8 ;  /* 0x0000000873057221 */ /* 0x001fcc0000000000 */
[----:B------:R-:W0:Y:S01]  /*d630*/  MUFU.EX2 R120, R25 ;  /* 0x0000001900787308 */ /* 0x000e220000000800 */
[----:B------:R-:W-:-:S07]  /*d640*/  FADD R10, R116, R5 ;  /* 0x00000005740a7221 */ /* 0x000fce0000000000 */
[----:B------:R0:W-:Y:S01]  /*d650*/  MUFU.EX2 R33, R6 ;  /* 0x0000000600217308 */ /* 0x0001e20000000800 */
[----:B-1----:R-:W-:Y:S01]  /*d660*/  FADD R5, R117, R10 ;  /* 0x0000000a75057221 */ /* 0x002fe20000000000 */
[----:B------:R-:W-:-:S06]  /*d670*/  FMUL R27, R27, 1.4426950216293334961 ;  /* 0x3fb8aa3b1b1b7820 */ /* 0x000fcc0000400000 */
[----:B------:R-:W1:Y:S01]  /*d680*/  MUFU.EX2 R28, R24 ;  /* 0x00000018001c7308 */ /* 0x000e620000000800 */
[----:B0-----:R-:W-:Y:S01]  /*d690*/  FMUL R6, R4, 1.4426950216293334961 ;  /* 0x3fb8aa3b04067820 */ /* 0x001fe20000400000 */
[----:B------:R-:W-:Y:S01]  /*d6a0*/  FADD R4, R57, -R3 ;  /* 0x8000000339047221 */ /* 0x000fe20000000000 */
[----:B------:R-:W-:-:S05]  /*d6b0*/  FADD R12, R118, R5 ;  /* 0x00000005760c7221 */ /* 0x000fca0000000000 */
[----:B------:R0:W-:Y:S08]  /*d6c0*/  MUFU.EX2 R32, R7 ;  /* 0x0000000700207308 */ /* 0x0001f00000000800 */
[----:B------:R-:W1:Y:S01]  /*d6d0*/  MUFU.EX2 R121, R121 ;  /* 0x0000007900797308 */ /* 0x000e620000000800 */
[----:B0-----:R-:W-:Y:S01]  /*d6e0*/  FMUL R7, R4, 1.4426950216293334961 ;  /* 0x3fb8aa3b04077820 */ /* 0x001fe20000400000 */
[----:B------:R-:W-:-:S06]  /*d6f0*/  FADD R4, R72, -R3 ;  /* 0x8000000348047221 */ /* 0x000fcc0000000000 */
[----:B------:R-:W0:Y:S08]  /*d700*/  MUFU.EX2 R31, R27 ;  /* 0x0000001b001f7308 */ /* 0x000e300000000800 */
[----:B------:R3:W-:Y:S02]  /*d710*/  MUFU.EX2 R72, R7 ;  /* 0x0000000700487308 */ /* 0x0007e40000000800 */
[----:B---3--:R-:W-:-:S04]  /*d720*/  FADD R7, R119, R12 ;  /* 0x0000000c77077221 */ /* 0x008fc80000000000 */
[----:B------:R-:W-:-:S04]  /*d730*/  FADD R13, R120, R7 ;  /* 0x00000007780d7221 */ /* 0x000fc80000000000 */
[----:B-1----:R-:W-:-:S04]  /*d740*/  FADD R12, R28, R13 ;  /* 0x0000000d1c0c7221 */ /* 0x002fc80000000000 */
[----:B------:R-:W-:Y:S01]  /*d750*/  FADD R16, R121, R12 ;  /* 0x0000000c79107221 */ /* 0x000fe20000000000 */
[----:B------:R1:W3:Y:S03]  /*d760*/  MUFU.EX2 R57, R6 ;  /* 0x0000000600397308 */ /* 0x0002e60000000800 */
[----:B0-----:R-:W-:Y:S01]  /*d770*/  FADD R13, R31, R16 ;  /* 0x000000101f0d7221 */ /* 0x001fe20000000000 */
[----:B------:R-:W-:-:S03]  /*d780*/  FMUL R8, R4, 1.4426950216293334961 ;  /* 0x3fb8aa3b04087820 */ /* 0x000fc60000400000 */
[----:B------:R-:W-:Y:S01]  /*d790*/  FADD R16, R30, R13 ;  /* 0x0000000d1e107221 */ /* 0x000fe20000000000 */
[----:B------:R-:W-:-:S03]  /*d7a0*/  FADD R4, R73, -R3 ;  /* 0x8000000349047221 */ /* 0x000fc60000000000 */
[----:B------:R-:W-:Y:S01]  /*d7b0*/  FADD R19, R33, R16 ;  /* 0x0000001021137221 */ /* 0x000fe20000000000 */
[----:B------:R-:W0:Y:S01]  /*d7c0*/  MUFU.EX2 R73, R8 ;  /* 0x0000000800497308 */ /* 0x000e220000000800 */
[----:B------:R-:W-:Y:S01]  /*d7d0*/  FMUL R10, R4, 1.4426950216293334961 ;  /* 0x3fb8aa3b040a7820 */ /* 0x000fe20000400000 */
[----:B-1----:R-:W-:Y:S01]  /*d7e0*/  FADD R6, R80, -R3 ;  /* 0x8000000350067221 */ /* 0x002fe20000000000 */
[----:B------:R-:W-:Y:S01]  /*d7f0*/  FADD R18, R32, R19 ;  /* 0x0000001320127221 */ /* 0x000fe20000000000 */
[--C-:B------:R-:W-:Y:S02]  /*d800*/  FADD R9, R76, -R3.reuse ;  /* 0x800000034c097221 */ /* 0x100fe40000000000 */
[----:B------:R-:W-:Y:S01]  /*d810*/  FMUL R11, R6, 1.4426950216293334961 ;  /* 0x3fb8aa3b060b7820 */ /* 0x000fe20000400000 */
[----:B------:R-:W-:Y:S01]  /*d820*/  FADD R20, R59, R18 ;  /* 0x000000123b147221 */ /* 0x000fe20000000000 */
[----:B------:R-:W1:Y:S01]  /*d830*/  MUFU.EX2 R80, R10 ;  /* 0x0000000a00507308 */ /* 0x000e620000000800 */
[----:B------:R-:W-:Y:S01]  /*d840*/  FMUL R14, R9, 1.4426950216293334961 ;  /* 0x3fb8aa3b090e7820 */ /* 0x000fe20000400000 */
[--C-:B------:R-:W-:Y:S01]  /*d850*/  FADD R12, R61, -R3.reuse ;  /* 0x800000033d0c7221 */ /* 0x100fe20000000000 */
[----:B---3--:R-:W-:Y:S01]  /*d860*/  FADD R21, R57, R20 ;  /* 0x0000001439157221 */ /* 0x008fe20000000000 */
[----:B------:R-:W-:-:S04]  /*d870*/  FADD R15, R54, -R3 ;  /* 0x80000003360f7221 */ /* 0x000fc80000000000 */
[----:B------:R-:W3:Y:S01]  /*d880*/  MUFU.EX2 R76, R11 ;  /* 0x0000000b004c7308 */ /* 0x000ee20000000800 */
[----:B------:R-:W-:Y:S01]  /*d890*/  FMUL R17, R12, 1.4426950216293334961 ;  /* 0x3fb8aa3b0c117820 */ /* 0x000fe20000400000 */
[----:B------:R-:W-:Y:S01]  /*d8a0*/  F2FP.F16.F32.PACK_AB R13, R55, R53 ;  /* 0x00000035370d723e */ /* 0x000fe200000000ff */
[----:B------:R-:W-:Y:S01]  /*d8b0*/  FADD R22, R72, R21 ;  /* 0x0000001548167221 */ /* 0x000fe20000000000 */
[----:B------:R-:W-:Y:S01]  /*d8c0*/  FMUL R53, R15, 1.4426950216293334961 ;  /* 0x3fb8aa3b0f357820 */ /* 0x000fe20000400000 */
[----:B------:R-:W-:-:S03]  /*d8d0*/  FADD R29, R29, -R3 ;  /* 0x800000031d1d7221 */ /* 0x000fc60000000000 */
[----:B------:R1:W2:Y:S01]  /*d8e0*/  MUFU.EX2 R61, R14 ;  /* 0x0000000e003d7308 */ /* 0x0002a20000000800 */
[----:B------:R-:W-:Y:S01]  /*d8f0*/  FADD R26, R26, -R3 ;  /* 0x800000031a1a7221 */ /* 0x000fe20000000000 */
[----:B0-----:R-:W-:Y:S01]  /*d900*/  FADD R25, R73, R22 ;  /* 0x0000001649197221 */ /* 0x001fe20000000000 */
[----:B------:R-:W-:-:S05]  /*d910*/  FMUL R29, R29, 1.4426950216293334961 ;  /* 0x3fb8aa3b1d1d7820 */ /* 0x000fca0000400000 */
[----:B------:R-:W0:Y:S01]  /*d920*/  MUFU.EX2 R54, R17 ;  /* 0x0000001100367308 */ /* 0x000e220000000800 */
[----:B-1----:R-:W-:Y:S01]  /*d930*/  F2FP.F16.F32.PACK_AB R14, R35, R34 ;  /* 0x00000022230e723e */ /* 0x002fe200000000ff */
[----:B------:R-:W-:Y:S01]  /*d940*/  FMUL R34, R26, 1.4426950216293334961 ;  /* 0x3fb8aa3b1a227820 */ /* 0x000fe20000400000 */
[----:B------:R-:W-:Y:S01]  /*d950*/  FADD R27, R80, R25 ;  /* 0x00000019501b7221 */ /* 0x000fe20000000000 */
[----:B------:R-:W-:-:S04]  /*d960*/  F2FP.F16.F32.PACK_AB R12, R58, R56 ;  /* 0x000000383a0c723e */ /* 0x000fc800000000ff */
[----:B------:R-:W1:Y:S01]  /*d970*/  MUFU.EX2 R53, R53 ;  /* 0x0000003500357308 */ /* 0x000e620000000800 */
[----:B------:R-:W-:Y:S01]  /*d980*/  LOP3.LUT R122, R136, 0x40, RZ, 0x3c, !PT ;  /* 0x00000040887a7812 */ /* 0x000fe200078e3cff */
[----:B---3--:R-:W-:Y:S01]  /*d990*/  FADD R56, R76, R27 ;  /* 0x0000001b4c387221 */ /* 0x008fe20000000000 */
[----:B--2---:R-:W-:Y:S05]  /*d9a0*/  STS.U16 [R136+UR71+0x18000], R36 ;  /* 0x0180002488007988 */ /* 0x004fea0008000447 */
[----:B------:R2:W3:Y:S01]  /*d9b0*/  MUFU.EX2 R55, R29 ;  /* 0x0000001d00377308 */ /* 0x0004e20000000800 */
[----:B------:R-:W-:Y:S07]  /*d9c0*/  STS.U16 [R136+UR71+0x18400], R37 ;  /* 0x0184002588007988 */ /* 0x000fee0008000447 */
[----:B------:R0:W0:Y:S01]  /*d9d0*/  MUFU.EX2 R139, R34 ;  /* 0x00000022008b7308 */ /* 0x0000220000000800 */
[----:B--2---:R-:W-:Y:S01]  /*d9e0*/  F2FP.F16.F32.PACK_AB R29, R33, R30 ;  /* 0x0000001e211d723e */ /* 0x004fe200000000ff */
[----:B----4-:R-:W-:Y:S01]  /*d9f0*/  STS.U16 [R136+UR71+0x18800], R38 ;  /* 0x0188002688007988 */ /* 0x010fe20008000447 */
[----:B------:R-:W-:-:S03]  /*da00*/  FADD R33, R61, R56 ;  /* 0x000000383d217221 */ /* 0x000fc60000000000 */
[----:B-----5:R-:W-:Y:S04]  /*da10*/  STS.U16 [R136+UR71+0x18c00], R39 ;  /* 0x018c002788007988 */ /* 0x020fe80008000447 */
        /* <DEDUP_REMOVED lines=17> */
[----:B------:R-:W-:Y:S01]  /*db30*/  STS.U16 [R122+UR71+0x19200], R93 ;  /* 0x0192005d7a007988 */ /* 0x000fe20008000447 */
[----:B-1----:R-:W-:-:S03]  /*db40*/  FADD R56, R53, R56 ;  /* 0x0000003835387221 */ /* 0x002fc60000000000 */
[----:B------:R-:W-:Y:S01]  /*db50*/  STS.U16 [R122+UR71+0x19600], R94 ;  /* 0x0196005e7a007988 */ /* 0x000fe20008000447 */
[----:B------:R-:W-:-:S03]  /*db60*/  F2FP.F16.F32.PACK_AB R27, R28, R120 ;  /* 0x000000781c1b723e */ /* 0x000fc600000000ff */
[----:B------:R-:W-:Y:S01]  /*db70*/  STS.U16 [R122+UR71+0x19a00], R95 ;  /* 0x019a005f7a007988 */ /* 0x000fe20008000447 */
[----:B------:R-:W-:-:S03]  /*db80*/  F2FP.F16.F32.PACK_AB R28, R31, R121 ;  /* 0x000000791f1c723e */ /* 0x000fc600000000ff */
[----:B------:R-:W-:Y:S01]  /*db90*/  STS.U16 [R122+UR71+0x19e00], R68 ;  /* 0x019e00447a007988 */ /* 0x000fe20008000447 */
[----:B------:R-:W-:-:S03]  /*dba0*/  F2FP.F16.F32.PACK_AB R30, R59, R32 ;  /* 0x000000203b1e723e */ /* 0x000fc600000000ff */
[----:B------:R-:W-:Y:S01]  /*dbb0*/  STS.U16 [R122+UR71+0x1a200], R70 ;  /* 0x01a200467a007988 */ /* 0x000fe20008000447 */
[----:B------:R-:W-:-:S03]  /*dbc0*/  F2FP.F16.F32.PACK_AB R4, R86, R85 ;  /* 0x000000555604723e */ /* 0x000fc600000000ff */
[----:B------:R-:W-:Y:S01]  /*dbd0*/  STS.U16 [R122+UR71+0x1a600], R69 ;  /* 0x01a600457a007988 */ /* 0x000fe20008000447 */
[----:B------:R-:W-:Y:S01]  /*dbe0*/  F2FP.F16.F32.PACK_AB R5, R84, R83 ;  /* 0x000000535405723e */ /* 0x000fe200000000ff */
[----:B---3--:R-:W-:Y:S01]  /*dbf0*/  FADD R56, R55, R56 ;  /* 0x0000003837387221 */ /* 0x008fe20000000000 */
[----:B------:R-:W-:Y:S01]  /*dc00*/  F2FP.F16.F32.PACK_AB R6, R82, R81 ;  /* 0x000000515206723e */ /* 0x000fe200000000ff */
[----:B------:R-:W-:Y:S01]  /*dc10*/  STS.U16 [R122+UR71+0x1aa00], R71 ;  /* 0x01aa00477a007988 */ /* 0x000fe20008000447 */
[----:B------:R-:W-:Y:S02]  /*dc20*/  F2FP.F16.F32.PACK_AB R7, R79, R78 ;  /* 0x0000004e4f07723e */ /* 0x000fe400000000ff */
[----:B------:R-:W-:Y:S01]  /*dc30*/  F2FP.F16.F32.PACK_AB R8, R77, R75 ;  /* 0x0000004b4d08723e */ /* 0x000fe200000000ff */
[----:B------:R-:W-:Y:S01]  /*dc40*/  STS.U16 [R122+UR71+0x1ae00], R98 ;  /* 0x01ae00627a007988 */ /* 0x000fe20008000447 */
[----:B------:R-:W-:Y:S02]  /*dc50*/  F2FP.F16.F32.PACK_AB R9, R65, R74 ;  /* 0x0000004a4109723e */ /* 0x000fe400000000ff */
[----:B------:R-:W-:Y:S01]  /*dc60*/  F2FP.F16.F32.PACK_AB R10, R64, R63 ;  /* 0x0000003f400a723e */ /* 0x000fe200000000ff */
[----:B------:R-:W-:Y:S01]  /*dc70*/  STS.U16 [R122+UR71+0x1b200], R100 ;  /* 0x01b200647a007988 */ /* 0x000fe20008000447 */
        /* <DEDUP_REMOVED lines=17> */
[----:B------:R-:W-:Y:S01]  /*dd90*/  F2FP.F16.F32.PACK_AB R35, R139, R55 ;  /* 0x000000378b23723e */ /* 0x000fe200000000ff */
[----:B------:R-:W-:Y:S01]  /*dda0*/  STS.U16 [R122+UR71+0x1b600], R102 ;  /* 0x01b600667a007988 */ /* 0x000fe20008000447 */
[----:B------:R-:W-:-:S03]  /*ddb0*/  FADD R0, -R3, R0 ;  /* 0x0000000003007221 */ /* 0x000fc60000000100 */
[----:B------:R-:W-:Y:S01]  /*ddc0*/  STS.U16 [R122+UR71+0x1ba00], R103 ;  /* 0x01ba00677a007988 */ /* 0x000fe20008000447 */
[----:B------:R-:W-:Y:S01]  /*ddd0*/  FADD R139, R139, R56 ;  /* 0x000000388b8b7221 */ /* 0x000fe20000000000 */
[----:B------:R-:W-:Y:S02]  /*dde0*/  STTM.x32 tmem[UR9], R4 ;  /* 0x00000004000079ed */ /* 0x000fe400082c0009 */
[----:B------:R0:W-:Y:S01]  /*ddf0*/  STS.U16 [R122+UR71+0x1be00], R66 ;  /* 0x01be00427a007988 */ /* 0x0001e20008000447 */
[----:B------:R-:W-:Y:S01]  /*de00*/  FMUL R0, R0, 1.4426950216293334961 ;  /* 0x3fb8aa3b00007820 */ /* 0x000fe20000400000 */
[----:B------:R-:W1:Y:S02]  /*de10*/  FENCE.VIEW.ASYNC.T ;  /* 0x00000000000073c6 */ /* 0x000e640000000200 */
[----:B-1----:R-:W-:Y:S06]  /*de20*/  BAR.SYNC.DEFER_BLOCKING 0x0 ;  /* 0x0000000000007b1d */ /* 0x002fec0000010000 */
[----:B0-----:R-:W0:Y:S01]  /*de30*/  LDTM.x128 R4, tmem[UR13] ;  /* 0x0000000d000479ee */ /* 0x001e2200083c0000 */
[----:B------:R-:W0:Y:S01]  /*de40*/  MUFU.EX2 R0, R0 ;  /* 0x0000000000007308 */ /* 0x000e220000000800 */
[----:B------:R-:W-:Y:S01]  /*de50*/  NOP ;  /* 0x0000000000007918 */ /* 0x000fe20000000000 */
        /* <DEDUP_REMOVED lines=128> */
[----:B------:R0:W-:Y:S01]  /*e660*/  STTM.x128 tmem[UR13], R4 ;  /* 0x00000004000079ed */ /* 0x0001e200083c000d */
[----:B------:R-:W1:Y:S02]  /*e670*/  FENCE.VIEW.ASYNC.T ;  /* 0x00000000000073c6 */ /* 0x000e640000000200 */
[----:B-1----:R-:W-:Y:S06]  /*e680*/  BAR.SYNC.DEFER_BLOCKING 0x0 ;  /* 0x0000000000007b1d */ /* 0x002fec0000010000 */
[----:B------:R1:W-:Y:S06]  /*e690*/  MEMBAR.ALL.CTA ;  /* 0x0000000000007992 */ /* 0x0003ec0000008000 */
[----:B-1----:R-:W1:Y:S01]  /*e6a0*/  FENCE.VIEW.ASYNC.S ;  /* 0x00000000000073c6 */ /* 0x002e620000000000 */
[----:B------:R-:W-:Y:S01]  /*e6b0*/  ULEA UR8, UR7, UR71, 0x3 ;  /* 0x0000004707087291 */ /* 0x000fe2000f8e18ff */
[----:B------:R-:W-:-:S03]  /*e6c0*/  UMOV UR73, UR6 ;  /* 0x0000000600497c82 */ /* 0x000fc60008000000 */
[----:B------:R-:W-:Y:S01]  /*e6d0*/  UIADD3 UR8, UPT, UPT, UR8, 0x1c000, URZ ;  /* 0x0001c00008087890 */ /* 0x000fe2000fffe0ff */
[----:B-1----:R-:W-:Y:S06]  /*e6e0*/  BAR.SYNC.DEFER_BLOCKING 0x0 ;  /* 0x0000000000007b1d */ /* 0x002fec0000010000 */
[----:B------:R-:W-:Y:S05]  /*e6f0*/  BRA.U UP2, `(.L_x_19) ;  /* 0x0000000102847547 */ /* 0x000fea000b800000 */
[----:B------:R-:W-:Y:S01]  /*e700*/  UIADD3 UR76, UPT, UPT, UR70, 0x188, URZ ;  /* 0x00000188464c7890 */ /* 0x000fe2000fffe0ff */
[----:B------:R-:W-:Y:S01]  /*e710*/  UMOV UR4, 0x0 ;  /* 0x0000000000047882 */ /* 0x000fe20000000000 */
[----:B------:R-:W-:Y:S01]  /*e720*/  UMOV UR5, 0x8200010 ;  /* 0x0820001000057882 */ /* 0x000fe20000000000 */
[----:B------:R-:W-:Y:S01]  /*e730*/  UMOV UR77, 0x8200010 ;  /* 0x08200010004d7882 */ /* 0x000fe20000000000 */
[----:B------:R-:W-:Y:S05]  /*e740*/  UTCHMMA tmem[UR10], gdesc[UR22], tmem[UR70], tmem[UR4], idesc[UR5], UPT ;  /* 0x00ff04160a0079ea */ /* 0x000fea000b800046 */
[----:B------:R1:W-:Y:S02]  /*e750*/  UTCHMMA tmem[UR76], gdesc[UR52], tmem[UR70], tmem[UR4], idesc[UR5], UPT ;  /* 0x00ff04344c0079ea */ /* 0x0003e4000b800046 */
[----:B-1----:R-:W-:-:S02]  /*e760*/  UIADD3 UR4, UPT, UPT, UR70, 0x190, URZ ;  /* 0x0000019046047890 */ /* 0x002fc4000fffe0ff */
[----:B------:R-:W-:Y:S01]  /*e770*/  UIADD3 UR5, UPT, UPT, UR70, 0x198, URZ ;  /* 0x0000019846057890 */ /* 0x000fe2000fffe0ff */
[----:B------:R-:W-:-:S06]  /*e780*/  UMOV UR76, 0x0 ;  /* 0x00000000004c7882 */ /* 0x000fcc0000000000 */
[----:B------:R1:W-:Y:S02]  /*e790*/  UTCHMMA tmem[UR4], gdesc[UR66], tmem[UR70], tmem[UR76], idesc[UR77], UPT ;  /* 0x00ff4c42040079ea */ /* 0x0003e4000b800046 */
[----:B------:R2:W-:Y:S01]  /*e7a0*/  UTCHMMA tmem[UR5], gdesc[UR68], tmem[UR70], tmem[UR76], idesc[UR77], UPT ;  /* 0x00ff4c44050079ea */ /* 0x0005e2000b800046 */
[----:B-1----:R-:W-:Y:S01]  /*e7b0*/  UMOV UR4, 0x0 ;  /* 0x0000000000047882 */ /* 0x002fe20000000000 */
[----:B--2---:R-:W-:Y:S02]  /*e7c0*/  UIADD3 UR76, UPT, UPT, UR70, 0x80, URZ ;  /* 0x00000080464c7890 */ /* 0x004fe4000fffe0ff */
[----:B------:R-:W-:Y:S01]  /*e7d0*/  UIADD3 UR77, UPT, UPT, UR70, 0x1a0, URZ ;  /* 0x000001a0464d7890 */ /* 0x000fe2000fffe0ff */
[----:B------:R-:W-:-:S08]  /*e7e0*/  UMOV UR5, 0x8200010 ;  /* 0x0820001000057882 */ /* 0x000fd00000000000 */
[----:B------:R1:W-:Y:S02]  /*e7f0*/  UTCHMMA tmem[UR77], gdesc[UR22], tmem[UR76], tmem[UR4], idesc[UR5], UPT ;  /* 0x00ff04164d0079ea */ /* 0x0003e4000b80004c */
[----:B-1----:R-:W-:-:S09]  /*e800*/  UIADD3 UR77, UPT, UPT, UR70, 0x1a8, URZ ;  /* 0x000001a8464d7890 */ /* 0x002fd2000fffe0ff */
[----:B------:R1:W-:Y:S02]  /*e810*/  UTCHMMA tmem[UR77], gdesc[UR52], tmem[UR76], tmem[UR4], idesc[UR5], UPT ;  /* 0x00ff04344d0079ea */ /* 0x0003e4000b80004c */
[----:B-1----:R-:W-:Y:S02]  /*e820*/  UIADD3 UR4, UPT, UPT, UR70, 0x80, URZ ;  /* 0x0000008046047890 */ /* 0x002fe4000fffe0ff */
[----:B------:R-:W-:Y:S01]  /*e830*/  UIADD3 UR5, UPT, UPT, UR70, 0x1b0, URZ ;  /* 0x000001b046057890 */ /* 0x000fe2000fffe0ff */
[----:B------:R-:W-:Y:S01]  /*e840*/  UMOV UR76, 0x0 ;  /* 0x00000000004c7882 */ /* 0x000fe20000000000 */
[----:B------:R-:W-:-:S07]  /*e850*/  UMOV UR77, 0x8200010 ;  /* 0x08200010004d7882 */ /* 0x000fce0000000000 */
[----:B------:R1:W-:Y:S02]  /*e860*/  UTCHMMA tmem[UR5], gdesc[UR66], tmem[UR4], tmem[UR76], idesc[UR77], UPT ;  /* 0x00ff4c42050079ea */ /* 0x0003e4000b800004 */
[----:B-1----:R-:W-:Y:S02]  /*e870*/  UIADD3 UR76, UPT, UPT, UR70, 0x80, URZ ;  /* 0x00000080464c7890 */ /* 0x002fe4000fffe0ff */
[----:B------:R-:W-:Y:S01]  /*e880*/  UIADD3 UR77, UPT, UPT, UR70, 0x1b8, URZ ;  /* 0x000001b8464d7890 */ /* 0x000fe2000fffe0ff */
[----:B------:R-:W-:Y:S01]  /*e890*/  UMOV UR4, 0x0 ;  /* 0x0000000000047882 */ /* 0x000fe20000000000 */
[----:B------:R-:W-:-:S07]  /*e8a0*/  UMOV UR5, 0x8200010 ;  /* 0x0820001000057882 */ /* 0x000fce0000000000 */
[----:B------:R1:W-:Y:S02]  /*e8b0*/  UTCHMMA tmem[UR77], gdesc[UR68], tmem[UR76], tmem[UR4], idesc[UR5], UPT ;  /* 0x00ff04444d0079ea */ /* 0x0003e4000b80004c */
[----:B-1----:R-:W-:Y:S01]  /*e8c0*/  UMOV UR4, UR8 ;  /* 0x0000000800047c82 */ /* 0x002fe20008000000 */
[----:B------:R-:W-:Y:S02]  /*e8d0*/  UMOV UR5, URZ ;  /* 0x000000ff00057c82 */ /* 0x000fe40008000000 */
[----:B------:R-:W-:Y:S02]  /*e8e0*/  UMOV UR4, UR4 ;  /* 0x0000000400047c82 */ /* 0x000fe40008000000 */
[----:B------:R1:W-:Y:S01]  /*e8f0*/  UTCBAR [UR4], URZ ;  /* 0x000000ff040073e9 */ /* 0x0003e200080000ff */
[----:B------:R-:W-:Y:S02]  /*e900*/  NOP ;  /* 0x0000000000007918 */ /* 0x000fe40000000000 */
.L_x_19:
[----:B0-----:R-:W0:Y:S01]  /*e910*/  LDC R4, c[0x0][0x3c4] ;  /* 0x0000f100ff047b82 */ /* 0x001e220000000800 */
[----:B------:R-:W-:Y:S01]  /*e920*/  ISETP.GE.U32.AND P0, PT, R132, UR74, PT ;  /* 0x0000004a84007c0c */ /* 0x000fe2000bf06070 */
[----:B------:R-:W-:Y:S01]  /*e930*/  UIADD3 UR7, UPT, UPT, UR7, 0x1, URZ ;  /* 0x0000000107077890 */ /* 0x000fe2000fffe0ff */
[----:B------:R-:W-:Y:S02]  /*e940*/  VIADD R135, R135, UR75 ;  /* 0x0000004b87877c36 */ /* 0x000fe40008000000 */
[----:B------:R-:W-:Y:S01]  /*e950*/  FFMA R141, R0, R141, R139 ;  /* 0x0000008d008d7223 */ /* 0x000fe2000000008b */
[----:B------:R-:W-:Y:S01]  /*e960*/  ISETP.GE.U32.AND.EX P0, PT, R133, RZ, PT, P0 ;  /* 0x000000ff8500720c */ /* 0x000fe20003f06100 */
[----:B------:R-:W-:Y:S01]  /*e970*/  UISETP.GT.AND UP3, UPT, UR7, 0x1, UPT ;  /* 0x000000010700788c */ /* 0x000fe2000bf64270 */
[----:B------:R-:W-:-:S03]  /*e980*/  IMAD.MOV.U32 R0, RZ, RZ, R3 ;  /* 0x000000ffff007224 */ /* 0x000fc600078e0003 */
[----:B-1----:R-:W-:Y:S02]  /*e990*/  USEL UR4, URZ, 0x1, !UP3 ;  /* 0x00000001ff047887 */ /* 0x002fe4000d800000 */
[----:B------:R-:W-:Y:S02]  /*e9a0*/  USEL UR7, UR7, URZ, !UP3 ;  /* 0x000000ff07077287 */ /* 0x000fe4000d800000 */
[----:B------:R-:W-:Y:S01]  /*e9b0*/  ULOP3.LUT UR6, UR6, UR4, URZ, 0x3c, !UPT ;  /* 0x0000000406067292 */ /* 0x000fe2000f8e3cff */
[----:B0-----:R-:W-:-:S05]  /*e9c0*/  SHF.L.U32 R4, R4, 0x6, RZ ;  /* 0x0000000604047819 */ /* 0x001fca00000006ff */
[----:B------:R-:W-:Y:S01]  /*e9d0*/  IMAD.IADD R134, R4, 0x1, R134 ;  /* 0x0000000104867824 */ /* 0x000fe200078e0286 */
[----:B------:R-:W-:Y:S06]  /*e9e0*/  @!P0 BRA `(.L_x_20) ;  /* 0xffffffa0008c8947 */ /* 0x000fec000383ffff */
[----:B------:R-:W2:Y:S01]  /*e9f0*/  LDL.LU R4, [R1+0x50] ;  /* 0x0000500001047983 */ /* 0x000ea20000300800 */
[----:B------:R-:W-:Y:S02]  /*ea00*/  MOV R0, R3 ;  /* 0x0000000300007202 */ /* 0x000fe40000000f00 */
[----:B--2---:R-:W-:-:S13]  /*ea10*/  R2UR UR4, R4 ;  /* 0x00000000040472ca */ /* 0x004fda00000e0000 */
[----:B------:R-:W-:-:S09]  /*ea20*/  UISETP.GE.AND UP1, UPT, UR4, 0x1, UPT ;  /* 0x000000010400788c */ /* 0x000fd2000bf26270 */
[----:B------:R-:W-:Y:S05]  /*ea30*/  BRA.U !UP1, `(.L_x_15) ;  /* 0x0000000109147547 */ /* 0x000fea000b800000 */
[----:B------:R-:W-:-:S06]  /*ea40*/  USHF.L.U32 UR73, UR73, 0x1f, URZ ;  /* 0x0000001f49497899 */ /* 0x000fcc00080006ff */
[----:B------:R-:W-:-:S04]  /*ea50*/  IMAD.U32 R0, RZ, RZ, UR73 ;  /* 0x00000049ff007e24 */ /* 0x000fc8000f8e00ff */
[----:B------:R-:W0:Y:S02]  /*ea60*/  SYNCS.PHASECHK.TRANS64.TRYWAIT P0, [UR8], R0 ;  /* 0x00000000ff0075a7 */ /* 0x000e240008001108 */
[----:B0-----:R-:W-:Y:S05]  /*ea70*/  @!P0 BRA `(.L_x_21) ;  /* 0x0000004c002c8947 */ /* 0x001fea0003800000 */
.L_x_27:
[----:B------:R-:W-:-:S07]  /*ea80*/  IMAD.MOV.U32 R0, RZ, RZ, R3 ;  /* 0x000000ffff007224 */ /* 0x000fce00078e0003 */
.L_x_15:
[C---:B------:R-:W-:Y:S01]  /*ea90*/  FMUL R2, R141.reuse, 8388608 ;  /* 0x4b0000008d027820 */ /* 0x040fe20000400000 */
[----:B------:R-:W-:Y:S01]  /*eaa0*/  BAR.SYNC.DEFER_BLOCKING 0x0 ;  /* 0x0000000000007b1d */ /* 0x000fe20000010000 */
[----:B------:R-:W-:Y:S01]  /*eab0*/  FSETP.GEU.AND P0, PT, R141, 1.175494350822287508e-38, PT ;  /* 0x008000008d00780b */ /* 0x000fe20003f0e000 */
[----:B-1----:R-:W-:Y:S01]  /*eac0*/  IMAD.MOV.U32 R5, RZ, RZ, 0x3dc6b27f ;  /* 0x3dc6b27fff057424 */ /* 0x002fe200078e00ff */
[----:B------:R-:W-:Y:S02]  /*ead0*/  LOP3.LUT P4, RZ, R138, 0xff, RZ, 0xc0, !PT ;  /* 0x000000ff8aff7812 */ /* 0x000fe4000788c0ff */
[----:B------:R-:W-:-:S03]  /*eae0*/  FSEL R134, R2, R141, !P0 ;  /* 0x0000008d02867208 */ /* 0x000fc60004000000 */
[----:B------:R-:W0:Y:S01]  /*eaf0*/  S2UR UR10, SR_CTAID.Y ;  /* 0x00000000000a79c3 */ /* 0x000e220000002600 */
[----:B------:R-:W-:Y:S01]  /*eb00*/  FSETP.GEU.AND P3, PT, |R141|, 1.175494350822287508e-38, PT ;  /* 0x008000008d00780b */ /* 0x000fe20003f6e200 */
[----:B------:R-:W0:Y:S01]  /*eb10*/  LDCU.64 UR4, c[0x0][0x3e0] ;  /* 0x00007c00ff0477ac */ /* 0x000e220008000a00 */
[C---:B------:R-:W-:Y:S01]  /*eb20*/  ISETP.GE.U32.AND P1, PT, R134.reuse, 0x7f800000, PT ;  /* 0x7f8000008600780c */ /* 0x040fe20003f26070 */
[C---:B------:R-:W-:Y:S01]  /*eb30*/  VIADD R2, R134.reuse, 0xc0cafb0d ;  /* 0xc0cafb0d86027836 */ /* 0x040fe20000000000 */
[----:B------:R-:W-:Y:S01]  /*eb40*/  FSETP.NEU.AND P2, PT, R134, RZ, PT ;  /* 0x000000ff8600720b */ /* 0x000fe20003f4d000 */
[----:B------:R-:W1:Y:S03]  /*eb50*/  LDCU.64 UR6, c[0x0][0x3e0] ;  /* 0x00007c00ff0677ac */ /* 0x000e660008000a00 */
[----:B------:R-:W-:-:S04]  /*eb60*/  LOP3.LUT R3, R2, 0xff800000, RZ, 0xc0, !PT ;  /* 0xff80000002037812 */ /* 0x000fc800078ec0ff */
[-C--:B------:R-:W-:Y:S02]  /*eb70*/  IADD3 R2, PT, PT, R134, -R3.reuse, RZ ;  /* 0x8000000386027210 */ /* 0x080fe40007ffe0ff */
[----:B------:R-:W-:-:S03]  /*eb80*/  I2FP.F32.S32 R3, R3 ;  /* 0x0000000300037245 */ /* 0x000fc60000201400 */
[----:B------:R-:W-:Y:S01]  /*eb90*/  FADD R132, R2, -1 ;  /* 0xbf80000002847421 */ /* 0x000fe20000000000 */
[----:B------:R-:W-:Y:S01]  /*eba0*/  FSEL R2, RZ, -23, P0 ;  /* 0xc1b80000ff027808 */ /* 0x000fe20000000000 */
[----:B------:R-:W2:Y:S02]  /*ebb0*/  @!P4 SYNCS.CCTL.IV [UR71+0x1c000] ;  /* 0x01c00000ff00c9b1 */ /* 0x000ea40008000047 */
[----:B--2---:R-:W-:Y:S01]  /*ebc0*/  BAR.SYNC.DEFER_BLOCKING 0x0 ;  /* 0x0000000000007b1d */ /* 0x004fe20000010000 */
[C---:B------:R-:W-:Y:S01]  /*ebd0*/  FFMA.FTZ R5, R132.reuse, R5, -0.16845393180847167969 ;  /* 0xbe2c7f3084057423 */ /* 0x040fe20000010005 */
[----:B------:R-:W-:Y:S01]  /*ebe0*/  FSETP.GT.AND P0, PT, |R141|, 8.50705917302346158658e+37, PT ;  /* 0x7e8000008d00780b */ /* 0x000fe20003f04200 */
[----:B------:R-:W-:Y:S01]  /*ebf0*/  FFMA.FTZ R3, R3, 1.1920928955078125e-07, R2 ;  /* 0x3400000003037823 */ /* 0x000fe20000010002 */
[----:B------:R-:W-:Y:S02]  /*ec00*/  @P1 IMAD.MOV.U32 R2, RZ, RZ, 0x7f800000 ;  /* 0x7f800000ff021424 */ /* 0x000fe400078e00ff */
[----:B------:R-:W-:Y:S01]  /*ec10*/  FFMA.FTZ R5, R132, R5, 0.1716887056827545166 ;  /* 0x3e2fcf2a84057423 */ /* 0x000fe20000010005 */
[----:B0-----:R-:W-:-:S02]  /*ec20*/  UIMAD UR4, UR10, UR4, URZ ;  /* 0x000000040a0472a4 */ /* 0x001fc4000f8e02ff */
[----:B-1----:R-:W-:Y:S01]  /*ec30*/  UIMAD UR6, UR10, UR6, URZ ;  /* 0x000000060a0672a4 */ /* 0x002fe2000f8e02ff */
[C---:B------:R-:W-:Y:S01]  /*ec40*/  FFMA.FTZ R5, R132.reuse, R5, -0.17900948226451873779 ;  /* 0xbe374e4384057423 */ /* 0x040fe20000010005 */
[----:B------:R-:W-:Y:S02]  /*ec50*/  USHF.L.U32 UR8, UR4, 0x1, URZ ;  /* 0x0000000104087899 */ /* 0x000fe400080006ff */
[----:B------:R-:W-:Y:S01]  /*ec60*/  USHF.L.U32 UR9, UR6, 0x1, URZ ;  /* 0x0000000106097899 */ /* 0x000fe200080006ff */
[----:B------:R-:W-:Y:S01]  /*ec70*/  FFMA.FTZ R5, R132, R5, 0.20512372255325317383 ;  /* 0x3e520bf484057423 */ /* 0x000fe20000010005 */
[----:B------:R-:W-:-:S03]  /*ec80*/  @P0 FMUL R141, R141, 0.25 ;  /* 0x3e8000008d8d0820 */ /* 0x000fc60000400000 */
[----:B------:R-:W-:Y:S01]  /*ec90*/  FFMA.FTZ R5, R132, R5, -0.24046532809734344482 ;  /* 0xbe763c8b84057423 */ /* 0x000fe20000010005 */
[----:B------:R-:W-:-:S03]  /*eca0*/  @!P3 FMUL R141, R141, 16777216 ;  /* 0x4b8000008d8db820 */ /* 0x000fc60000400000 */
[C---:B------:R-:W-:Y:S01]  /*ecb0*/  FFMA.FTZ R5, R132.reuse, R5, 0.28857114911079406738 ;  /* 0x3e93bf9984057423 */ /* 0x040fe20000010005 */
[----:B------:R-:W0:Y:S01]  /*ecc0*/  MUFU.RCP R238, R141 ;  /* 0x0000008d00ee7308 */ /* 0x000e220000001000 */
[----:B------:R-:W1:Y:S02]  /*ecd0*/  @!P4 SYNCS.CCTL.IV [UR71+0x1c008] ;  /* 0x01c00800ff00c9b1 */ /* 0x000e640008000047 */
[----:B------:R-:W-:-:S04]  /*ece0*/  FFMA.FTZ R5, R132, R5, -0.36067417263984680176 ;  /* 0xbeb8aa4984057423 */ /* 0x000fc80000010005 */
[----:B------:R-:W-:-:S04]  /*ecf0*/  FFMA.FTZ R5, R132, R5, 0.48089820146560668945 ;  /* 0x3ef6384a84057423 */ /* 0x000fc80000010005 */
[C---:B------:R-:W-:Y:S02]  /*ed00*/  FFMA.FTZ R133, R132.reuse, R5, -0.72134751081466674805 ;  /* 0xbf38aa3b84857423 */ /* 0x040fe40000010005 */
[----:B------:R-:W2:Y:S01]  /*ed10*/  LDTM.x128 R4, tmem[UR13] ;  /* 0x0000000d000479ee */ /* 0x000ea200083c0000 */
[----:B------:R-:W-:Y:S01]  /*ed20*/  NOP ;  /* 0x0000000000007918 */ /* 0x000fe20000000000 */
[----:B------:R-:W-:-:S04]  /*ed30*/  FMUL R133, R132, R133 ;  /* 0x0000008584857220 */ /* 0x000fc80000400000 */
[----:B------:R-:W-:-:S04]  /*ed40*/  FMUL R133, R132, R133 ;  /* 0x0000008584857220 */ /* 0x000fc80000400000 */
[----:B------:R-:W-:-:S04]  /*ed50*/  FFMA.FTZ R132, R132, 1.4426950216293334961, R133 ;  /* 0x3fb8aa3b84847823 */ /* 0x000fc80000010085 */
[----:B------:R-:W-:Y:S01]  /*ed60*/  FADD R3, R3, R132 ;  /* 0x0000008403037221 */ /* 0x000fe20000000000 */
[----:B------:R-:W-:Y:S01]  /*ed70*/  @P1 FFMA.FTZ R3, R134, R2, +INF ;  /* 0x7f80000086031423 */ /* 0x000fe20000010002 */
[----:B------:R-:W3:Y:S04]  /*ed80*/  LDC.64 R132, c[0x0][0x398] ;  /* 0x0000e600ff847b82 */ /* 0x000ee80000000a00 */
[----:B------:R-:W-:-:S04]  /*ed90*/  FSEL R3, R3, -INF , P2 ;  /* 0xff80000003037808 */ /* 0x000fc80001000000 */
[----:B------:R-:W4:Y:S01]  /*eda0*/  LDC R2, c[0x0][0x3e8] ;  /* 0x0000fa00ff027b82 */ /* 0x000f220000000800 */
[----:B--2---:R-:W-:Y:S01]  /*edb0*/  @P0 FMUL R32, R32, 0.25 ;  /* 0x3e80000020200820 */ /* 0x004fe20000400000 */
[----:B------:R-:W-:Y:S01]  /*edc0*/  @P0 FMUL R4, R4, 0.25 ;  /* 0x3e80000004040820 */ /* 0x000fe20000400000 */
[----:B------:R-:W-:Y:S01]  /*edd0*/  @P0 FMUL R5, R5, 0.25 ;  /* 0x3e80000005050820 */ /* 0x000fe20000400000 */
[----:B------:R-:W-:Y:S01]  /*ede0*/  @P0 FMUL R33, R33, 0.25 ;  /* 0x3e80000021210820 */ /* 0x000fe20000400000 */
[----:B------:R-:W-:Y:S01]  /*edf0*/  @!P3 FMUL R32, R32, 16777216 ;  /* 0x4b8000002020b820 */ /* 0x000fe20000400000 */
[----:B------:R-:W-:Y:S01]  /*ee00*/  @!P3 FMUL R4, R4, 16777216 ;  /* 0x4b8000000404b820 */ /* 0x000fe20000400000 */
[----:B------:R-:W-:Y:S01]  /*ee10*/  @!P3 FMUL R5, R5, 16777216 ;  /* 0x4b8000000505b820 */ /* 0x000fe20000400000 */
[----:B------:R-:W2:Y:S01]  /*ee20*/  LDC.64 R134, c[0x0][0x398] ;  /* 0x0000e600ff867b82 */ /* 0x000ea20000000a00 */
[----:B------:R-:W-:Y:S01]  /*ee30*/  @!P3 FMUL R33, R33, 16777216 ;  /* 0x4b8000002121b820 */ /* 0x000fe20000400000 */
[----:B0-----:R-:W-:Y:S01]  /*ee40*/  FMUL R136, R238, R32 ;  /* 0x00000020ee887220 */ /* 0x001fe20000400000 */
[----:B------:R-:W-:-:S02]  /*ee50*/  IMAD R32, R140, UR5, RZ ;  /* 0x000000058c207c24 */ /* 0x000fc4000f8e02ff */
[C---:B------:R-:W-:Y:S01]  /*ee60*/  FMUL R4, R238.reuse, R4 ;  /* 0x00000004ee047220 */ /* 0x040fe20000400000 */
[----:B------:R-:W-:Y:S01]  /*ee70*/  FMUL R5, R238, R5 ;  /* 0x00000005ee057220 */ /* 0x000fe20000400000 */
[----:B------:R-:W-:Y:S01]  /*ee80*/  @P0 FMUL R86, R86, 0.25 ;  /* 0x3e80000056560820 */ /* 0x000fe20000400000 */
[----:B------:R-:W-:Y:S01]  /*ee90*/  FMUL R137, R238, R33 ;  /* 0x00000021ee897220 */ /* 0x000fe20000400000 */
[----:B------:R-:W-:Y:S02]  /*eea0*/  IMAD R33, R140, UR7, RZ ;  /* 0x000000078c217c24 */ /* 0x000fe4000f8e02ff */
[----:B------:R-:W-:Y:S01]  /*eeb0*/  @P0 FMUL R6, R6, 0.25 ;  /* 0x3e80000006060820 */ /* 0x000fe20000400000 */
[----:B------:R-:W-:Y:S02]  /*eec0*/  IMAD.SHL.U32 R181, R32, 0x2, RZ ;  /* 0x0000000220b57824 */ /* 0x000fe400078e00ff */
[----:B------:R-:W-:Y:S01]  /*eed0*/  @P0 FMUL R7, R7, 0.25 ;  /* 0x3e80000007070820 */ /* 0x000fe20000400000 */
[----:B------:R-:W-:Y:S01]  /*eee0*/  @P0 FMUL R88, R88, 0.25 ;  /* 0x3e80000058580820 */ /* 0x000fe20000400000 */
[----:B------:R-:W-:Y:S01]  /*eef0*/  @!P3 FMUL R86, R86, 16777216 ;  /* 0x4b8000005656b820 */ /* 0x000fe20000400000 */
[----:B------:R-:W-:Y:S01]  /*ef00*/  UIMAD.WIDE UR4, UR4, 0x2, URZ ;  /* 0x00000002040478a5 */ /* 0x000fe2000f8e02ff */
[----:B------:R-:W-:Y:S01]  /*ef10*/  F2FP.F16.F32.PACK_AB R5, R5, R4 ;  /* 0x000000040505723e */ /* 0x000fe200000000ff */
[----:B------:R-:W-:Y:S01]  /*ef20*/  @P0 FMUL R8, R8, 0.25 ;  /* 0x3e80000008080820 */ /* 0x000fe20000400000 */
        /* <DEDUP_REMOVED lines=119> */
[----:B------:R-:W-:Y:S01]  /*f6a0*/  FFMA R0, R3, 0.69314718246459960938, R0 ;  /* 0x3f31721803007823 */ /* 0x000fe20000000000 */
[----:B------:R-:W-:-:S04]  /*f6b0*/  IMAD.HI R32, R32, 0x2, RZ ;  /* 0x0000000220207827 */ /* 0x000fc800078e02ff */
[----:B------:R-:W-:Y:S01]  /*f6c0*/  @!P3 FMUL R6, R6, 16777216 ;  /* 0x4b8000000606b820 */ /* 0x000fe20000400000 */
[----:B------:R-:W-:Y:S01]  /*f6d0*/  @!P3 FMUL R7, R7, 16777216 ;  /* 0x4b8000000707b820 */ /* 0x000fe20000400000 */
[----:B------:R-:W-:Y:S01]  /*f6e0*/  @!P3 FMUL R88, R88, 16777216 ;  /* 0x4b8000005858b820 */ /* 0x000fe20000400000 */
[----:B----4-:R-:W-:Y:S01]  /*f6f0*/  IMAD R4, R2, 0x82, RZ ;  /* 0x0000008202047824 */ /* 0x010fe200078e02ff */
[----:B------:R-:W-:Y:S01]  /*f700*/  SHF.L.U32 R3, R33, 0x1, RZ ;  /* 0x0000000121037819 */ /* 0x000fe200000006ff */
[----:B------:R-:W-:Y:S01]  /*f710*/  FMUL R141, R238, R86 ;  /* 0x00000056ee8d7220 */ /* 0x000fe20000400000 */
[----:B--2---:R-:W-:Y:S01]  /*f720*/  IADD3 R181, P0, P1, R181, UR8, R134 ;  /* 0x00000008b5b57c10 */ /* 0x004fe2000f91e086 */
[----:B------:R-:W-:Y:S01]  /*f730*/  UIMAD.WIDE UR6, UR6, 0x2, URZ ;  /* 0x00000002060678a5 */ /* 0x000fe2000f8e02ff */
[----:B------:R-:W-:Y:S01]  /*f740*/  @!P3 FMUL R8, R8, 16777216 ;  /* 0x4b8000000808b820 */ /* 0x000fe20000400000 */
        /* <DEDUP_REMOVED lines=119> */
[----:B------:R-:W-:-:S04]  /*fec0*/  IMAD.HI R86, R33, 0x2, RZ ;  /* 0x0000000221567827 */ /* 0x000fc800078e02ff */
[C---:B------:R-:W-:Y:S01]  /*fed0*/  FMUL R6, R238.reuse, R6 ;  /* 0x00000006ee067220 */ /* 0x040fe20000400000 */
[C---:B------:R-:W-:Y:S01]  /*fee0*/  FMUL R7, R238.reuse, R7 ;  /* 0x00000007ee077220 */ /* 0x040fe20000400000 */
[----:B------:R-:W-:Y:S01]  /*fef0*/  FMUL R195, R238, R88 ;  /* 0x00000058eec37220 */ /* 0x000fe20000400000 */
[----:B---3--:R-:W-:Y:S01]  /*ff00*/  IADD3 R132, P3, P2, R3, UR9, R132 ;  /* 0x0000000903847c10 */ /* 0x008fe2000fa7e084 */
[----:B------:R-:W-:Y:S01]  /*ff10*/  IMAD R88, R2, 0x88, RZ ;  /* 0x0000008802587824 */ /* 0x000fe200078e02ff */
[----:B------:R-:W-:Y:S01]  /*ff20*/  IADD3.X R193, PT, PT, R32, UR5, R135, P0, P1 ;  /* 0x0000000520c17c10 */ /* 0x000fe200087e2487 */
[----:B------:R-:W-:Y:S01]  /*ff30*/  IMAD R32, R2, 0x84, RZ ;  /* 0x0000008402207824 */ /* 0x000fe200078e02ff */
[-C--:B------:R-:W-:Y:S01]  /*ff40*/  IADD3 RZ, P4, PT, R4, R181.reuse, RZ ;  /* 0x000000b504ff7210 */ /* 0x080fe20007f9e0ff */
[----:B------:R-:W-:Y:S01]  /*ff50*/  IMAD.SHL.U32 R4, R2, 0x2, RZ ;  /* 0x0000000202047824 */ /* 0x000fe200078e00ff */
[----:B------:R-:W-:Y:S01]  /*ff60*/  IADD3.X R133, PT, PT, R86, UR7, R133, P3, P2 ;  /* 0x0000000756857c10 */ /* 0x000fe20009fe4485 */
[----:B------:R-:W-:Y:S01]  /*ff70*/  IMAD R86, R2, 0x86, RZ ;  /* 0x0000008602567824 */ /* 0x000fe200078e02ff */
[----:B------:R-:W-:Y:S01]  /*ff80*/  F2FP.F16.F32.PACK_AB R3, R7, R6 ;  /* 0x000000060703723e */ /* 0x000fe200000000ff */
[----:B------:R-:W-:Y:S01]  /*ff90*/  FMUL R8, R238, R8 ;  /* 0x00000008ee087220 */ /* 0x000fe20000400000 */
[-C--:B------:R-:W-:Y:S01]  /*ffa0*/  IADD3 RZ, P3, PT, R32, R181.reuse, RZ ;  /* 0x000000b520ff7210 */ /* 0x080fe20007f7e0ff */
[----:B------:R0:W-:Y:S01]  /*ffb0*/  STG.E.U16 desc[UR14][R132.64], R5 ;  /* 0x0000000584007986 */ /* 0x0001e2000c10150e */
[-C--:B------:R-:W-:Y:S01]  /*ffc0*/  IADD3 RZ, P1, PT, R88, R181.reuse, RZ ;  /* 0x000000b558ff7210 */ /* 0x080fe20007f3e0ff */
[----:B------:R-:W-:Y:S01]  /*ffd0*/  IMAD R88, R2, 0x6, RZ ;  /* 0x0000000602587824 */ /* 0x000fe200078e02ff */
[----:B------:R-:W-:Y:S01]  /*ffe0*/  IADD3 R6, P5, PT, R4, R181, RZ ;  /* 0x000000b504067210 */ /* 0x000fe20007fbe0ff */
[----:B------:R-:W-:Y:S01]  /*fff0*/  FMUL R9, R238, R9 ;  /* 0x00000009ee097220 */ /* 0x000fe20000400000 */
[-C--:B------:R-:W-:Y:S01]  /*10000*/  LEA R32, P6, R2, R181.reuse, 0x2 ;  /* 0x000000b502207211 */ /* 0x080fe200078c10ff */
[----:B------:R-:W-:Y:S01]  /*10010*/  FMUL R197, R238, R90 ;  /* 0x0000005aeec57220 */ /* 0x000fe20000400000 */
[----:B------:R-:W-:Y:S01]  /*10020*/  IADD3 RZ, P2, PT, R86, R181, RZ ;  /* 0x000000b556ff7210 */ /* 0x000fe20007f5e0ff */
[C---:B------:R-:W-:Y:S01]  /*10030*/  IMAD R86, R2.reuse, 0x3, RZ ;  /* 0x0000000302567824 */ /* 0x040fe200078e02ff */
[CC--:B------:R-:W-:Y:S01]  /*10040*/  LEA.HI.X.SX32 R7, R2.reuse, R193.reuse, 0x1, P5 ;  /* 0x000000c102077211 */ /* 0x0c0fe200028f0eff */
[----:B------:R-:W-:Y:S01]  /*10050*/  IMAD R90, R2, 0x8a, RZ ;  /* 0x0000008a025a7824 */ /* 0x000fe200078e02ff */
[----:B------:R-:W-:Y:S01]  /*10060*/  LEA.HI.X.SX32 R33, R4, R193, 0x1, P6 ;  /* 0x000000c104217211 */ /* 0x000fe200030f0eff */
[C---:B------:R-:W-:Y:S01]  /*10070*/  FMUL R194, R238.reuse, R87 ;  /* 0x00000057eec27220 */ /* 0x040fe20000400000 */
[----:B0-----:R-:W-:Y:S01]  /*10080*/  PRMT R5, R5, 0x7632, R5 ;  /* 0x0000763205057816 */ /* 0x001fe20000000005 */
[----:B------:R-:W-:Y:S01]  /*10090*/  FMUL R199, R238, R92 ;  /* 0x0000005ceec77220 */ /* 0x000fe20000400000 */
[-C--:B------:R-:W-:Y:S01]  /*100a0*/  IADD3 R4, P5, PT, R88, R181.reuse, RZ ;  /* 0x000000b558047210 */ /* 0x080fe20007fbe0ff */
[----:B------:R-:W-:Y:S01]  /*100b0*/  IMAD R92, R2, 0xc, RZ ;  /* 0x0000000c025c7824 */ /* 0x000fe200078e02ff */
[----:B------:R-:W-:Y:S01]  /*100c0*/  PRMT R87, R3, 0x7610, R87 ;  /* 0x0000761003577816 */ /* 0x000fe20000000057 */
[----:B------:R0:W-:Y:S01]  /*100d0*/  STG.E.U16 desc[UR14][R6.64], R5 ;  /* 0x0000000506007986 */ /* 0x0001e2000c10150e */
[----:B------:R-:W-:Y:S01]  /*100e0*/  IADD3 RZ, P0, PT, R90, R181, RZ ;  /* 0x000000b55aff7210 */ /* 0x000fe20007f1e0ff */
[----:B------:R-:W-:-:S02]  /*100f0*/  IMAD R90, R2, 0xa, RZ ;  /* 0x0000000a025a7824 */ /* 0x000fc400078e02ff */
[C---:B------:R-:W-:Y:S01]  /*10100*/  FMUL R10, R238.reuse, R10 ;  /* 0x0000000aee0a7220 */ /* 0x040fe20000400000 */
[----:B------:R2:W-:Y:S01]  /*10110*/  STG.E.U16 desc[UR14][R32.64], R87 ;  /* 0x0000005720007986 */ /* 0x0005e2000c10150e */
[C---:B------:R-:W-:Y:S01]  /*10120*/  FMUL R11, R238.reuse, R11 ;  /* 0x0000000bee0b7220 */ /* 0x040fe20000400000 */
[C---:B------:R-:W-:Y:S01]  /*10130*/  FMUL R12, R238.reuse, R12 ;  /* 0x0000000cee0c7220 */ /* 0x040fe20000400000 */
[C---:B------:R-:W-:Y:S01]  /*10140*/  FMUL R13, R238.reuse, R13 ;  /* 0x0000000dee0d7220 */ /* 0x040fe20000400000 */
[C---:B------:R-:W-:Y:S01]  /*10150*/  FMUL R201, R238.reuse, R94 ;  /* 0x0000005eeec97220 */ /* 0x040fe20000400000 */
[----:B------:R-:W-:Y:S01]  /*10160*/  FMUL R14, R238, R14 ;  /* 0x0000000eee0e7220 */ /* 0x000fe20000400000 */
[----:B------:R-:W-:Y:S01]  /*10170*/  F2FP.F16.F32.PACK_AB R11, R11, R10 ;  /* 0x0000000a0b0b723e */ /* 0x000fe200000000ff */
[----:B------:R-:W-:Y:S01]  /*10180*/  IMAD R10, R2, 0x7, RZ ;  /* 0x00000007020a7824 */ /* 0x000fe200078e02ff */
[----:B0-----:R-:W-:Y:S01]  /*10190*/  LEA.HI.X.SX32 R5, R86, R193, 0x1, P5 ;  /* 0x000000c156057211 */ /* 0x001fe200028f0eff */
[----:B------:R-:W-:Y:S01]  /*101a0*/  IMAD.SHL.U32 R86, R2, 0x4, RZ ;  /* 0x0000000402567824 */ /* 0x000fe200078e00ff */
[----:B------:R-:W-:Y:S01]  /*101b0*/  PRMT R7, R3, 0x7632, R7 ;  /* 0x0000763203077816 */ /* 0x000fe20000000007 */
[----:B------:R-:W-:Y:S01]  /*101c0*/  FMUL R15, R238, R15 ;  /* 0x0000000fee0f7220 */ /* 0x000fe20000400000 */
[----:B------:R-:W-:Y:S01]  /*101d0*/  F2FP.F16.F32.PACK_AB R3, R9, R8 ;  /* 0x000000080903723e */ /* 0x000fe200000000ff */
[C---:B------:R-:W-:Y:S01]  /*101e0*/  IMAD R94, R2.reuse, 0x16, RZ ;  /* 0x00000016025e7824 */ /* 0x040fe200078e02ff */
[-C--:B------:R-:W-:Y:S01]  /*101f0*/  LEA R8, P5, R2, R181.reuse, 0x3 ;  /* 0x000000b502087211 */ /* 0x080fe200078a18ff */
[----:B------:R0:W-:Y:S01]  /*10200*/  STG.E.U16 desc[UR14][R4.64], R7 ;  /* 0x0000000704007986 */ /* 0x0001e2000c10150e */
[----:B--2---:R-:W-:Y:S01]  /*10210*/  IADD3 R32, P6, PT, R92, R181, RZ ;  /* 0x000000b55c207210 */ /* 0x004fe20007fde0ff */
[----:B------:R-:W-:Y:S01]  /*10220*/  FMUL R203, R238, R96 ;  /* 0x00000060eecb7220 */ /* 0x000fe20000400000 */
[----:B------:R-:W-:Y:S01]  /*10230*/  LEA.HI.X.SX32 R9, R86, R193, 0x1, P5 ;  /* 0x000000c156097211 */ /* 0x000fe200028f0eff */
[----:B------:R-:W-:Y:S01]  /*10240*/  IMAD R86, R2, 0x5, RZ ;  /* 0x0000000502567824 */ /* 0x000fe200078e02ff */
[----:B------:R-:W-:Y:S01]  /*10250*/  IADD3 R6, P5, PT, R90, R181, RZ ;  /* 0x000000b55a067210 */ /* 0x000fe20007fbe0ff */
[----:B------:R-:W-:Y:S01]  /*10260*/  IMAD R96, R2, 0x1a, RZ ;  /* 0x0000001a02607824 */ /* 0x000fe200078e02ff */
[-C--:B------:R-:W-:Y:S01]  /*10270*/  LEA.HI.X.SX32 R33, R88, R193.reuse, 0x1, P6 ;  /* 0x000000c158217211 */ /* 0x080fe200030f0eff */
[----:B------:R-:W-:Y:S01]  /*10280*/  IMAD R88, R2, 0xe, RZ ;  /* 0x0000000e02587824 */ /* 0x000fe200078e02ff */
[----:B------:R2:W-:Y:S01]  /*10290*/  STG.E.U16 desc[UR14][R8.64], R3 ;  /* 0x0000000308007986 */ /* 0x0005e2000c10150e */
[----:B------:R-:W-:Y:S01]  /*102a0*/  F2FP.F16.F32.PACK_AB R12, R13, R12 ;  /* 0x0000000c0d0c723e */ /* 0x000fe200000000ff */
[----:B------:R-:W-:Y:S01]  /*102b0*/  FMUL R16, R238, R16 ;  /* 0x00000010ee107220 */ /* 0x000fe20000400000 */
[----:B0-----:R-:W-:Y:S01]  /*102c0*/  LEA.HI.X.SX32 R7, R86, R193, 0x1, P5 ;  /* 0x000000c156077211 */ /* 0x001fe200028f0eff */
[----:B------:R-:W-:Y:S01]  /*102d0*/  IMAD.SHL.U32 R86, R2, 0x8, RZ ;  /* 0x0000000802567824 */ /* 0x000fe200078e00ff */
[----:B------:R-:W-:Y:S01]  /*102e0*/  PRMT R5, R3, 0x7632, R5 ;  /* 0x0000763203057816 */ /* 0x000fe20000000005 */
[----:B------:R-:W-:Y:S01]  /*102f0*/  FMUL R17, R238, R17 ;  /* 0x00000011ee117220 */ /* 0x000fe20000400000 */
[-C--:B------:R-:W-:Y:S01]  /*10300*/  IADD3 R4, P5, PT, R88, R181.reuse, RZ ;  /* 0x000000b558047210 */ /* 0x080fe20007fbe0ff */
[C---:B------:R-:W-:Y:S01]  /*10310*/  FMUL R205, R238.reuse, R98 ;  /* 0x00000062eecd7220 */ /* 0x040fe20000400000 */
[----:B------:R-:W-:Y:S01]  /*10320*/  F2FP.F16.F32.PACK_AB R14, R15, R14 ;  /* 0x0000000e0f0e723e */ /* 0x000fe200000000ff */
[----:B------:R0:W-:Y:S01]  /*10330*/  STG.E.U16 desc[UR14][R6.64], R5 ;  /* 0x0000000506007986 */ /* 0x0001e2000c10150e */
[----:B------:R-:W-:Y:S01]  /*10340*/  FMUL R18, R238, R18 ;  /* 0x00000012ee127220 */ /* 0x000fe20000400000 */
[----:B--2---:R-:W-:Y:S01]  /*10350*/  LEA R8, P6, R2, R181, 0x4 ;  /* 0x000000b502087211 */ /* 0x004fe200078c20ff */
[----:B------:R-:W-:Y:S01]  /*10360*/  FMUL R19, R238, R19 ;  /* 0x00000013ee137220 */ /* 0x000fe20000400000 */
[----:B------:R-:W-:Y:S01]  /*10370*/  PRMT R3, R11, 0x7632, R3 ;  /* 0x000076320b037816 */ /* 0x000fe20000000003 */
[----:B------:R2:W-:Y:S01]  /*10380*/  STG.E.U16 desc[UR14][R32.64], R11 ;  /* 0x0000000b20007986 */ /* 0x0005e2000c10150e */
[-C--:B------:R-:W-:Y:S01]  /*10390*/  LEA.HI.X.SX32 R9, R86, R193.reuse, 0x1, P6 ;  /* 0x000000c156097211 */ /* 0x080fe200030f0eff */
[C---:B------:R-:W-:Y:S01]  /*103a0*/  IMAD R86, R2.reuse, 0x12, RZ ;  /* 0x0000001202567824 */ /* 0x040fe200078e02ff */
[----:B------:R-:W-:Y:S01]  /*103b0*/  F2FP.F16.F32.PACK_AB R16, R17, R16 ;  /* 0x000000101110723e */ /* 0x000fe200000000ff */
[----:B------:R-:W-:Y:S01]  /*103c0*/  IMAD R98, R2, 0x1e, RZ ;  /* 0x0000001e02627824 */ /* 0x000fe200078e02ff */
[----:B------:R-:W-:Y:S01]  /*103d0*/  F2FP.F16.F32.PACK_AB R18, R19, R18 ;  /* 0x000000121312723e */ /* 0x000fe200000000ff */
[----:B------:R-:W-:Y:S01]  /*103e0*/  FMUL R207, R238, R100 ;  /* 0x00000064eecf7220 */ /* 0x000fe20000400000 */
[----:B0-----:R-:W-:Y:S01]  /*103f0*/  LEA.HI.X.SX32 R5, R10, R193, 0x1, P5 ;  /* 0x000000c10a057211 */ /* 0x001fe200028f0eff */
[----:B------:R-:W-:Y:S01]  /*10400*/  IMAD R10, R2, 0x9, RZ ;  /* 0x00000009020a7824 */ /* 0x000fe200078e02ff */
[----:B------:R-:W-:Y:S01]  /*10410*/  PRMT R7, R12, 0x7610, R7 ;  /* 0x000076100c077816 */ /* 0x000fe20000000007 */
[----:B------:R-:W-:Y:S01]  /*10420*/  FMUL R20, R238, R20 ;  /* 0x00000014ee147220 */ /* 0x000fe20000400000 */
[----:B------:R-:W-:Y:S01]  /*10430*/  IADD3 R6, P5, PT, R86, R181, RZ ;  /* 0x000000b556067210 */ /* 0x000fe20007fbe0ff */
[----:B--2---:R-:W-:Y:S01]  /*10440*/  IMAD R32, R2, 0x14, RZ ;  /* 0x0000001402207824 */ /* 0x004fe200078e02ff */
[----:B------:R0:W-:Y:S01]  /*10450*/  STG.E.U16 desc[UR14][R4.64], R3 ;  /* 0x0000000304007986 */ /* 0x0001e2000c10150e */
[----:B------:R-:W-:Y:S01]  /*10460*/  FMUL R21, R238, R21 ;  /* 0x00000015ee157220 */ /* 0x000fe20000400000 */
[----:B------:R-:W-:-:S02]  /*10470*/  IMAD R100, R2, 0x24, RZ ;  /* 0x0000002402647824 */ /* 0x000fc400078e02ff */
[----:B------:R-:W-:Y:S01]  /*10480*/  FMUL R209, R238, R102 ;  /* 0x00000066eed17220 */ /* 0x000fe20000400000 */
[----:B------:R2:W-:Y:S01]  /*10490*/  STG.E.U16 desc[UR14][R8.64], R7 ;  /* 0x0000000708007986 */ /* 0x0005e2000c10150e */
[----:B------:R-:W-:Y:S01]  /*104a0*/  IMAD R102, R2, 0x26, RZ ;  /* 0x0000002602667824 */ /* 0x000fe200078e02ff */
[----:B------:R-:W-:Y:S01]  /*104b0*/  F2FP.F16.F32.PACK_AB R20, R21, R20 ;  /* 0x000000141514723e */ /* 0x000fe200000000ff */
[C---:B------:R-:W-:Y:S01]  /*104c0*/  FMUL R22, R238.reuse, R22 ;  /* 0x00000016ee167220 */ /* 0x040fe20000400000 */
[C---:B------:R-:W-:Y:S01]  /*104d0*/  FMUL R23, R238.reuse, R23 ;  /* 0x00000017ee177220 */ /* 0x040fe20000400000 */
[C---:B------:R-:W-:Y:S01]  /*104e0*/  FMUL R213, R238.reuse, R106 ;  /* 0x0000006aeed57220 */ /* 0x040fe20000400000 */
[----:B------:R-:W-:Y:S01]  /*104f0*/  FMUL R217, R238, R110 ;  /* 0x0000006eeed97220 */ /* 0x000fe20000400000 */
[----:B------:R-:W-:Y:S01]  /*10500*/  IMAD R106, R2, 0x28, RZ ;  /* 0x00000028026a7824 */ /* 0x000fe200078e02ff */
[----:B0-----:R-:W-:Y:S01]  /*10510*/  PRMT R5, R12, 0x7632, R5 ;  /* 0x000076320c057816 */ /* 0x001fe20000000005 */
[----:B------:R-:W-:Y:S01]  /*10520*/  IMAD R12, R2, 0xb, RZ ;  /* 0x0000000b020c7824 */ /* 0x000fe200078e02ff */
[----:B------:R-:W-:Y:S01]  /*10530*/  IADD3 R4, P6, PT, R94, R181, RZ ;  /* 0x000000b55e047210 */ /* 0x000fe20007fde0ff */
[----:B------:R-:W-:Y:S01]  /*10540*/  FMUL R24, R238, R24 ;  /* 0x00000018ee187220 */ /* 0x000fe20000400000 */
[----:B--2---:R-:W-:Y:S01]  /*10550*/  LEA.HI.X.SX32 R7, R10, R193, 0x1, P5 ;  /* 0x000000c10a077211 */ /* 0x004fe200028f0eff */
[----:B------:R-:W-:Y:S01]  /*10560*/  FMUL R25, R238, R25 ;  /* 0x00000019ee197220 */ /* 0x000fe20000400000 */
[----:B------:R-:W-:Y:S01]  /*10570*/  IADD3 R10, P5, PT, R32, R181, RZ ;  /* 0x000000b5200a7210 */ /* 0x000fe20007fbe0ff */
[----:B------:R-:W-:Y:S01]  /*10580*/  IMAD R110, R2, 0x2a, RZ ;  /* 0x0000002a026e7824 */ /* 0x000fe200078e02ff */
[----:B------:R-:W-:Y:S01]  /*10590*/  PRMT R3, R14, 0x7632, R3 ;  /* 0x000076320e037816 */ /* 0x000fe20000000003 */
[----:B------:R0:W-:Y:S01]  /*105a0*/  STG.E.U16 desc[UR14][R6.64], R5 ;  /* 0x0000000506007986 */ /* 0x0001e2000c10150e */
[----:B------:R-:W-:Y:S01]  /*105b0*/  LEA.HI.X.SX32 R11, R90, R193, 0x1, P5 ;  /* 0x000000c15a0b7211 */ /* 0x000fe200028f0eff */
[----:B------:R-:W-:Y:S01]  /*105c0*/  IMAD R90, R2, 0x18, RZ ;  /* 0x00000018025a7824 */ /* 0x000fe200078e02ff */
[----:B------:R-:W-:Y:S01]  /*105d0*/  F2FP.F16.F32.PACK_AB R22, R23, R22 ;  /* 0x000000161716723e */ /* 0x000fe200000000ff */
[C---:B------:R-:W-:Y:S01]  /*105e0*/  FMUL R26, R238.reuse, R26 ;  /* 0x0000001aee1a7220 */ /* 0x040fe20000400000 */
[----:B------:R-:W-:Y:S01]  /*105f0*/  FMUL R27, R238, R27 ;  /* 0x0000001bee1b7220 */ /* 0x000fe20000400000 */
[----:B------:R2:W-:Y:S01]  /*10600*/  STG.E.U16 desc[UR14][R10.64], R14 ;  /* 0x0000000e0a007986 */ /* 0x0005e2000c10150e */
[----:B------:R-:W-:Y:S01]  /*10610*/  IADD3 R8, P5, PT, R90, R181, RZ ;  /* 0x000000b55a087210 */ /* 0x000fe20007fbe0ff */
[C---:B------:R-:W-:Y:S01]  /*10620*/  FMUL R221, R238.reuse, R114 ;  /* 0x00000072eedd7220 */ /* 0x040fe20000400000 */
[----:B------:R-:W-:Y:S01]  /*10630*/  FMUL R225, R238, R118 ;  /* 0x00000076eee17220 */ /* 0x000fe20000400000 */
[----:B------:R-:W-:Y:S01]  /*10640*/  F2FP.F16.F32.PACK_AB R24, R25, R24 ;  /* 0x000000181918723e */ /* 0x000fe200000000ff */
[----:B------:R-:W-:Y:S01]  /*10650*/  IMAD R114, R2, 0x2c, RZ ;  /* 0x0000002c02727824 */ /* 0x000fe200078e02ff */
[-C--:B0-----:R-:W-:Y:S01]  /*10660*/  LEA.HI.X.SX32 R5, R12, R193.reuse, 0x1, P6 ;  /* 0x000000c10c057211 */ /* 0x081fe200030f0eff */
[----:B------:R-:W-:Y:S01]  /*10670*/  IMAD R12, R2, 0xd, RZ ;  /* 0x0000000d020c7824 */ /* 0x000fe200078e02ff */
[----:B------:R-:W-:Y:S01]  /*10680*/  LEA.HI.X.SX32 R9, R92, R193, 0x1, P5 ;  /* 0x000000c15c097211 */ /* 0x000fe200028f0eff */
[----:B------:R-:W-:Y:S01]  /*10690*/  IMAD R92, R2, 0x1c, RZ ;  /* 0x0000001c025c7824 */ /* 0x000fe200078e02ff */
[----:B------:R-:W-:Y:S01]  /*106a0*/  IADD3 R6, P6, PT, R96, R181, RZ ;  /* 0x000000b560067210 */ /* 0x000fe20007fde0ff */
[----:B------:R0:W-:Y:S01]  /*106b0*/  STG.E.U16 desc[UR14][R4.64], R3 ;  /* 0x0000000304007986 */ /* 0x0001e2000c10150e */
[C---:B--2---:R-:W-:Y:S01]  /*106c0*/  IMAD R14, R2.reuse, 0xf, RZ ;  /* 0x0000000f020e7824 */ /* 0x044fe200078e02ff */
[----:B------:R-:W-:Y:S01]  /*106d0*/  F2FP.F16.F32.PACK_AB R27, R27, R26 ;  /* 0x0000001a1b1b723e */ /* 0x000fe200000000ff */
[----:B------:R-:W-:Y:S01]  /*106e0*/  IMAD R118, R2, 0x2e, RZ ;  /* 0x0000002e02767824 */ /* 0x000fe200078e02ff */
[----:B------:R-:W-:Y:S01]  /*106f0*/  LEA.HI.X.SX32 R7, R12, R193, 0x1, P6 ;  /* 0x000000c10c077211 */ /* 0x000fe200030f0eff */
[----:B------:R2:W-:Y:S01]  /*10700*/  STG.E.U16 desc[UR14][R8.64], R16 ;  /* 0x0000001008007986 */ /* 0x0005e2000c10150e */
[----:B------:R-:W-:Y:S01]  /*10710*/  IADD3 R10, P6, PT, R98, R181, RZ ;  /* 0x000000b5620a7210 */ /* 0x000fe20007fde0ff */
[----:B------:R-:W-:-:S02]  /*10720*/  IMAD R26, R2, 0x30, RZ ;  /* 0x00000030021a7824 */ /* 0x000fc400078e02ff */
[C---:B------:R-:W-:Y:S01]  /*10730*/  FMUL R28, R238.reuse, R28 ;  /* 0x0000001cee1c7220 */ /* 0x040fe20000400000 */
[----:B------:R-:W-:Y:S01]  /*10740*/  FMUL R29, R238, R29 ;  /* 0x0000001dee1d7220 */ /* 0x000fe20000400000 */
[----:B------:R-:W-:Y:S01]  /*10750*/  LEA.HI.X.SX32 R11, R14, R193, 0x1, P6 ;  /* 0x000000c10e0b7211 */ /* 0x000fe200030f0eff */
[----:B------:R-:W-:Y:S01]  /*10760*/  FMUL R30, R238, R30 ;  /* 0x0000001eee1e7220 */ /* 0x000fe20000400000 */
[----:B0-----:R-:W-:Y:S01]  /*10770*/  IADD3 R4, P5, PT, R92, R181, RZ ;  /* 0x000000b55c047210 */ /* 0x001fe20007fbe0ff */
[----:B------:R-:W-:Y:S01]  /*10780*/  FMUL R31, R238, R31 ;  /* 0x0000001fee1f7220 */ /* 0x000fe20000400000 */
[----:B------:R-:W-:Y:S01]  /*10790*/  PRMT R3, R16, 0x7632, R3 ;  /* 0x0000763210037816 */ /* 0x000fe20000000003 */
[----:B------:R-:W-:Y:S01]  /*107a0*/  IMAD R240, R2, 0x3e, RZ ;  /* 0x0000003e02f07824 */ /* 0x000fe200078e02ff */
[----:B------:R-:W-:Y:S01]  /*107b0*/  LEA.HI.X.SX32 R5, R88, R193, 0x1, P5 ;  /* 0x000000c158057211 */ /* 0x000fe200028f0eff */
[----:B------:R-:W-:Y:S01]  /*107c0*/  IMAD R88, R2, 0x22, RZ ;  /* 0x0000002202587824 */ /* 0x000fe200078e02ff */
[----:B--2---:R-:W-:Y:S01]  /*107d0*/  PRMT R9, R18, 0x7632, R9 ;  /* 0x0000763212097816 */ /* 0x004fe20000000009 */
[----:B------:R0:W-:Y:S01]  /*107e0*/  STG.E.U16 desc[UR14][R6.64], R3 ;  /* 0x0000000306007986 */ /* 0x0001e2000c10150e */
[C---:B------:R-:W-:Y:S01]  /*107f0*/  SHF.L.U32 R14, R2.reuse, 0x4, RZ ;  /* 0x00000004020e7819 */ /* 0x040fe200000006ff */
[C---:B------:R-:W-:Y:S01]  /*10800*/  IMAD R16, R2.reuse, 0x11, RZ ;  /* 0x0000001102107824 */ /* 0x040fe200078e02ff */
[-C--:B------:R-:W-:Y:S01]  /*10810*/  LEA R8, P6, R2, R181.reuse, 0x5 ;  /* 0x000000b502087211 */ /* 0x080fe200078c28ff */
[----:B------:R2:W-:Y:S01]  /*10820*/  STG.E.U16 desc[UR14][R4.64], R18 ;  /* 0x0000001204007986 */ /* 0x0005e2000c10150e */
[----:B------:R-:W-:Y:S01]  /*10830*/  IADD3 R12, P5, PT, R88, R181, RZ ;  /* 0x000000b5580c7210 */ /* 0x000fe20007fbe0ff */
[----:B------:R-:W-:Y:S01]  /*10840*/  FMUL R34, R238, R34 ;  /* 0x00000022ee227220 */ /* 0x000fe20000400000 */
[----:B------:R-:W-:Y:S01]  /*10850*/  F2FP.F16.F32.PACK_AB R28, R29, R28 ;  /* 0x0000001c1d1c723e */ /* 0x000fe200000000ff */
[----:B------:R3:W-:Y:S01]  /*10860*/  STG.E.U16 desc[UR14][R10.64], R9 ;  /* 0x000000090a007986 */ /* 0x0007e2000c10150e */
[----:B------:R-:W-:Y:S01]  /*10870*/  LEA.HI.X.SX32 R13, R16, R193, 0x1, P5 ;  /* 0x000000c1100d7211 */ /* 0x000fe200028f0eff */
[----:B------:R-:W-:Y:S01]  /*10880*/  IMAD R16, R2, 0x34, RZ ;  /* 0x0000003402107824 */ /* 0x000fe200078e02ff */
[----:B------:R-:W-:Y:S01]  /*10890*/  F2FP.F16.F32.PACK_AB R30, R31, R30 ;  /* 0x0000001e1f1e723e */ /* 0x000fe200000000ff */
[----:B------:R-:W-:Y:S01]  /*108a0*/  FMUL R35, R238, R35 ;  /* 0x00000023ee237220 */ /* 0x000fe20000400000 */
[----:B0-----:R-:W-:Y:S01]  /*108b0*/  PRMT R3, R20, 0x7632, R3 ;  /* 0x0000763214037816 */ /* 0x001fe20000000003 */
[----:B------:R-:W-:Y:S01]  /*108c0*/  FMUL R36, R238, R36 ;  /* 0x00000024ee247220 */ /* 0x000fe20000400000 */
[----:B------:R-:W-:Y:S01]  /*108d0*/  F2FP.F16.F32.PACK_AB R136, R137, R136 ;  /* 0x000000888988723e */ /* 0x000fe200000000ff */
[----:B--2---:R-:W-:-:S02]  /*108e0*/  IMAD R18, R2, 0x1f, RZ ;  /* 0x0000001f02127824 */ /* 0x004fc400078e02ff */
[C---:B------:R-:W-:Y:S01]  /*108f0*/  FMUL R37, R238.reuse, R37 ;  /* 0x00000025ee257220 */ /* 0x040fe20000400000 */
[----:B------:R-:W-:Y:S01]  /*10900*/  F2FP.F16.F32.PACK_AB R34, R35, R34 ;  /* 0x000000222322723e */ /* 0x000fe200000000ff */
[----:B------:R-:W-:Y:S01]  /*10910*/  FMUL R38, R238, R38 ;  /* 0x00000026ee267220 */ /* 0x000fe20000400000 */
[----:B---3--:R-:W-:Y:S01]  /*10920*/  LEA.HI.X.SX32 R9, R14, R193, 0x1, P6 ;  /* 0x000000c10e097211 */ /* 0x008fe200030f0eff */
[----:B------:R-:W-:Y:S01]  /*10930*/  IMAD R10, R2, 0x13, RZ ;  /* 0x00000013020a7824 */ /* 0x000fe200078e02ff */
[----:B------:R-:W-:Y:S01]  /*10940*/  IADD3 R4, P6, PT, R100, R181, RZ ;  /* 0x000000b564047210 */ /* 0x000fe20007fde0ff */
[----:B------:R-:W-:Y:S01]  /*10950*/  IMAD R14, R2, 0x15, RZ ;  /* 0x00000015020e7824 */ /* 0x000fe200078e02ff */
[----:B------:R-:W-:Y:S01]  /*10960*/  F2FP.F16.F32.PACK_AB R36, R37, R36 ;  /* 0x000000242524723e */ /* 0x000fe200000000ff */
[----:B------:R0:W-:Y:S01]  /*10970*/  STG.E.U16 desc[UR14][R8.64], R20 ;  /* 0x0000001408007986 */ /* 0x0001e2000c10150e */
[----:B------:R-:W-:Y:S01]  /*10980*/  LEA.HI.X.SX32 R5, R86, R193, 0x1, P6 ;  /* 0x000000c156057211 */ /* 0x000fe200030f0eff */
[----:B------:R-:W-:Y:S01]  /*10990*/  IMAD R86, R2, 0x44, RZ ;  /* 0x0000004402567824 */ /* 0x000fe200078e02ff */
[----:B------:R-:W-:Y:S01]  /*109a0*/  IADD3 R6, P6, PT, R102, R181, RZ ;  /* 0x000000b566067210 */ /* 0x000fe20007fde0ff */
[----:B------:R2:W-:Y:S01]  /*109b0*/  STG.E.U16 desc[UR14][R12.64], R3 ;  /* 0x000000030c007986 */ /* 0x0005e2000c10150e */
[C---:B------:R-:W-:Y:S01]  /*109c0*/  FMUL R39, R238.reuse, R39 ;  /* 0x00000027ee277220 */ /* 0x040fe20000400000 */
[----:B------:R-:W-:Y:S01]  /*109d0*/  FMUL R40, R238, R40 ;  /* 0x00000028ee287220 */ /* 0x000fe20000400000 */
[----:B------:R-:W-:Y:S01]  /*109e0*/  LEA.HI.X.SX32 R7, R10, R193, 0x1, P6 ;  /* 0x000000c10a077211 */ /* 0x000fe200030f0eff */
[----:B------:R3:W-:Y:S01]  /*109f0*/  STG.E.U16 desc[UR14][R4.64], R22 ;  /* 0x0000001604007986 */ /* 0x0007e2000c10150e */
[----:B------:R-:W-:Y:S01]  /*10a00*/  IADD3 R10, P6, PT, R110, R181, RZ ;  /* 0x000000b56e0a7210 */ /* 0x000fe20007fde0ff */
[----:B------:R-:W-:Y:S01]  /*10a10*/  FMUL R41, R238, R41 ;  /* 0x00000029ee297220 */ /* 0x000fe20000400000 */
[----:B------:R-:W-:Y:S01]  /*10a20*/  F2FP.F16.F32.PACK_AB R38, R39, R38 ;  /* 0x000000262726723e */ /* 0x000fe200000000ff */
[----:B0-----:R-:W-:Y:S01]  /*10a30*/  IMAD R20, R2, 0x36, RZ ;  /* 0x0000003602147824 */ /* 0x001fe200078e02ff */
[----:B------:R-:W-:Y:S01]  /*10a40*/  IADD3 R8, P5, PT, R106, R181, RZ ;  /* 0x000000b56a087210 */ /* 0x000fe20007fbe0ff */
[----:B------:R-:W-:Y:S01]  /*10a50*/  FMUL R211, R238, R104 ;  /* 0x00000068eed37220 */ /* 0x000fe20000400000 */
[-C--:B------:R-:W-:Y:S01]  /*10a60*/  LEA.HI.X.SX32 R11, R14, R193.reuse, 0x1, P6 ;  /* 0x000000c10e0b7211 */ /* 0x080fe200030f0eff */
[----:B--2---:R-:W-:Y:S01]  /*10a70*/  IMAD R12, R2, 0x17, RZ ;  /* 0x00000017020c7824 */ /* 0x004fe200078e02ff */
[----:B------:R-:W-:Y:S01]  /*10a80*/  PRMT R3, R22, 0x7632, R3 ;  /* 0x0000763216037816 */ /* 0x000fe20000000003 */
[----:B------:R-:W-:Y:S01]  /*10a90*/  FMUL R215, R238, R108 ;  /* 0x0000006ceed77220 */ /* 0x000fe20000400000 */
[----:B------:R-:W-:Y:S01]  /*10aa0*/  LEA.HI.X.SX32 R9, R32, R193, 0x1, P5 ;  /* 0x000000c120097211 */ /* 0x000fe200028f0eff */
[----:B------:R-:W-:Y:S01]  /*10ab0*/  IMAD R32, R2, 0x3c, RZ ;  /* 0x0000003c02207824 */ /* 0x000fe200078e02ff */
[----:B---3--:R-:W-:Y:S01]  /*10ac0*/  PRMT R5, R24, 0x7632, R5 ;  /* 0x0000763218057816 */ /* 0x008fe20000000005 */
[----:B------:R0:W-:Y:S01]  /*10ad0*/  STG.E.U16 desc[UR14][R6.64], R3 ;  /* 0x0000000306007986 */ /* 0x0001e2000c10150e */
[----:B------:R-:W-:Y:S01]  /*10ae0*/  IADD3 R4, P6, PT, R114, R181, RZ ;  /* 0x000000b572047210 */ /* 0x000fe20007fde0ff */
[----:B------:R-:W-:-:S02]  /*10af0*/  IMAD.SHL.U32 R22, R2, 0x20, RZ ;  /* 0x0000002002167824 */ /* 0x000fc400078e00ff */
[----:B------:R-:W-:Y:S01]  /*10b00*/  FMUL R42, R238, R42 ;  /* 0x0000002aee2a7220 */ /* 0x000fe20000400000 */
[----:B------:R2:W-:Y:S01]  /*10b10*/  STG.E.U16 desc[UR14][R8.64], R24 ;  /* 0x0000001808007986 */ /* 0x0005e2000c10150e */
[----:B------:R-:W-:Y:S02]  /*10b20*/  IMAD R104, R2, 0x4c, RZ ;  /* 0x0000004c02687824 */ /* 0x000fe400078e02ff */
[----:B------:R-:W-:Y:S01]  /*10b30*/  FMUL R43, R238, R43 ;  /* 0x0000002bee2b7220 */ /* 0x000fe20000400000 */
[----:B------:R-:W-:Y:S01]  /*10b40*/  IMAD R108, R2, 0x4e, RZ ;  /* 0x0000004e026c7824 */ /* 0x000fe200078e02ff */
[----:B------:R3:W-:Y:S01]  /*10b50*/  STG.E.U16 desc[UR14][R10.64], R5 ;  /* 0x000000050a007986 */ /* 0x0007e2000c10150e */
[----:B------:R-:W-:Y:S01]  /*10b60*/  F2FP.F16.F32.PACK_AB R40, R41, R40 ;  /* 0x000000282928723e */ /* 0x000fe200000000ff */
[----:B------:R-:W-:Y:S01]  /*10b70*/  FMUL R219, R238, R112 ;  /* 0x00000070eedb7220 */ /* 0x000fe20000400000 */
[----:B------:R-:W-:Y:S01]  /*10b80*/  F2FP.F16.F32.PACK_AB R42, R43, R42 ;  /* 0x0000002a2b2a723e */ /* 0x000fe200000000ff */
[----:B------:R-:W-:Y:S01]  /*10b90*/  IMAD R112, R2, 0x50, RZ ;  /* 0x0000005002707824 */ /* 0x000fe200078e02ff */
[----:B0-----:R-:W-:Y:S01]  /*10ba0*/  IADD3 R6, P5, PT, R118, R181, RZ ;  /* 0x000000b576067210 */ /* 0x001fe20007fbe0ff */
[----:B------:R-:W-:Y:S01]  /*10bb0*/  FMUL R223, R238, R116 ;  /* 0x00000074eedf7220 */ /* 0x000fe20000400000 */
[----:B------:R-:W-:Y:S01]  /*10bc0*/  PRMT R3, R27, 0x7632, R3 ;  /* 0x000076321b037816 */ /* 0x000fe20000000003 */
[----:B--2---:R-:W-:Y:S01]  /*10bd0*/  IMAD R24, R2, 0x38, RZ ;  /* 0x0000003802187824 */ /* 0x004fe200078e02ff */
[----:B------:R-:W-:Y:S01]  /*10be0*/  LEA.HI.X.SX32 R7, R12, R193, 0x1, P5 ;  /* 0x000000c10c077211 */ /* 0x000fe200028f0eff */
[----:B------:R-:W-:-:S02]  /*10bf0*/  IMAD R12, R2, 0x32, RZ ;  /* 0x00000032020c7824 */ /* 0x000fc400078e02ff */
[----:B------:R-:W-:Y:S01]  /*10c00*/  FMUL R227, R238, R120 ;  /* 0x00000078eee37220 */ /* 0x000fe20000400000 */
[----:B---3--:R-:W-:Y:S01]  /*10c10*/  LEA.HI.X.SX32 R5, R94, R193, 0x1, P6 ;  /* 0x000000c15e057211 */ /* 0x008fe200030f0eff */
[----:B------:R-:W-:Y:S01]  /*10c20*/  IMAD R10, R2, 0x19, RZ ;  /* 0x00000019020a7824 */ /* 0x000fe200078e02ff */
[----:B------:R-:W-:Y:S01]  /*10c30*/  IADD3 R14, P6, PT, R26, R181, RZ ;  /* 0x000000b51a0e7210 */ /* 0x000fe20007fde0ff */
[----:B------:R-:W-:Y:S02]  /*10c40*/  IMAD R116, R2, 0x52, RZ ;  /* 0x0000005202747824 */ /* 0x000fe400078e02ff */
[----:B------:R-:W-:Y:S01]  /*10c50*/  FMUL R44, R238, R44 ;  /* 0x0000002cee2c7220 */ /* 0x000fe20000400000 */
[----:B------:R0:W-:Y:S01]  /*10c60*/  STG.E.U16 desc[UR14][R4.64], R27 ;  /* 0x0000001b04007986 */ /* 0x0001e2000c10150e */
[----:B------:R-:W-:Y:S01]  /*10c70*/  LEA.HI.X.SX32 R15, R90, R193, 0x1, P6 ;  /* 0x000000c15a0f7211 */ /* 0x000fe200030f0eff */
[----:B------:R-:W-:Y:S01]  /*10c80*/  IMAD R90, R2, 0x42, RZ ;  /* 0x00000042025a7824 */ /* 0x000fe200078e02ff */
[----:B------:R-:W-:Y:S01]  /*10c90*/  IADD3 R8, P6, PT, R12, R181, RZ ;  /* 0x000000b50c087210 */ /* 0x000fe20007fde0ff */
[----:B------:R2:W-:Y:S01]  /*10ca0*/  STG.E.U16 desc[UR14][R6.64], R3 ;  /* 0x0000000306007986 */ /* 0x0005e2000c10150e */
[----:B------:R-:W-:-:S02]  /*10cb0*/  IMAD R120, R2, 0x54, RZ ;  /* 0x0000005402787824 */ /* 0x000fc400078e02ff */
[----:B------:R-:W-:Y:S01]  /*10cc0*/  FMUL R45, R238, R45 ;  /* 0x0000002dee2d7220 */ /* 0x000fe20000400000 */
[----:B------:R-:W-:Y:S01]  /*10cd0*/  LEA.HI.X.SX32 R9, R10, R193, 0x1, P6 ;  /* 0x000000c10a097211 */ /* 0x000fe200030f0eff */
[----:B------:R-:W-:Y:S01]  /*10ce0*/  IMAD R10, R2, 0x1b, RZ ;  /* 0x0000001b020a7824 */ /* 0x000fe200078e02ff */
[----:B------:R3:W-:Y:S01]  /*10cf0*/  STG.E.U16 desc[UR14][R14.64], R28 ;  /* 0x0000001c0e007986 */ /* 0x0007e2000c10150e */
[----:B------:R-:W-:Y:S01]  /*10d00*/  FMUL R231, R238, R124 ;  /* 0x0000007ceee77220 */ /* 0x000fe20000400000 */
[----:B------:R-:W-:Y:S01]  /*10d10*/  IMAD R124, R2, 0x56, RZ ;  /* 0x00000056027c7824 */ /* 0x000fe200078e02ff */
[----:B0-----:R-:W-:Y:S01]  /*10d20*/  IADD3 R4, P5, PT, R16, R181, RZ ;  /* 0x000000b510047210 */ /* 0x001fe20007fbe0ff */
[C---:B------:R-:W-:Y:S01]  /*10d30*/  FMUL R46, R238.reuse, R46 ;  /* 0x0000002eee2e7220 */ /* 0x040fe20000400000 */
[----:B------:R-:W-:Y:S01]  /*10d40*/  F2FP.F16.F32.PACK_AB R44, R45, R44 ;  /* 0x0000002c2d2c723e */ /* 0x000fe200000000ff */
[----:B------:R-:W-:Y:S01]  /*10d50*/  FMUL R47, R238, R47 ;  /* 0x0000002fee2f7220 */ /* 0x000fe20000400000 */
[----:B--2---:R-:W-:Y:S01]  /*10d60*/  IADD3 R6, P6, PT, R20, R181, RZ ;  /* 0x000000b514067210 */ /* 0x004fe20007fde0ff */
[----:B------:R-:W-:Y:S01]  /*10d70*/  FMUL R235, R238, R128 ;  /* 0x00000080eeeb7220 */ /* 0x000fe20000400000 */
[----:B------:R-:W-:Y:S01]  /*10d80*/  PRMT R3, R28, 0x7632, R3 ;  /* 0x000076321c037816 */ /* 0x000fe20000000003 */
[----:B------:R-:W-:Y:S01]  /*10d90*/  IMAD R128, R2, 0x58, RZ ;  /* 0x0000005802807824 */ /* 0x000fe200078e02ff */
[-C--:B------:R-:W-:Y:S01]  /*10da0*/  LEA.HI.X.SX32 R5, R96, R193.reuse, 0x1, P5 ;  /* 0x000000c160057211 */ /* 0x080fe200028f0eff */
[----:B---3--:R-:W-:Y:S01]  /*10db0*/  IMAD R28, R2, 0x3a, RZ ;  /* 0x0000003a021c7824 */ /* 0x008fe200078e02ff */
[----:B------:R-:W-:Y:S01]  /*10dc0*/  LEA.HI.X.SX32 R7, R10, R193, 0x1, P6 ;  /* 0x000000c10a077211 */ /* 0x000fe200030f0eff */
[----:B------:R0:W-:Y:S01]  /*10dd0*/  STG.E.U16 desc[UR14][R8.64], R3 ;  /* 0x0000000308007986 */ /* 0x0001e2000c10150e */
[----:B------:R-:W-:Y:S01]  /*10de0*/  IADD3 R10, P6, PT, R24, R181, RZ ;  /* 0x000000b5180a7210 */ /* 0x000fe20007fde0ff */
[----:B------:R-:W-:Y:S01]  /*10df0*/  IMAD R14, R2, 0x1d, RZ ;  /* 0x0000001d020e7824 */ /* 0x000fe200078e02ff */
[----:B------:R-:W-:Y:S01]  /*10e00*/  F2FP.F16.F32.PACK_AB R46, R47, R46 ;  /* 0x0000002e2f2e723e */ /* 0x000fe200000000ff */
[----:B------:R2:W-:Y:S01]  /*10e10*/  STG.E.U16 desc[UR14][R4.64], R30 ;  /* 0x0000001e04007986 */ /* 0x0005e2000c10150e */
[----:B------:R-:W-:Y:S01]  /*10e20*/  LEA.HI.X.SX32 R11, R92, R193, 0x1, P6 ;  /* 0x000000c15c0b7211 */ /* 0x000fe200030f0eff */
[----:B------:R-:W-:-:S02]  /*10e30*/  IMAD R96, R2, 0x48, RZ ;  /* 0x0000004802607824 */ /* 0x000fc400078e02ff */
[----:B------:R-:W-:Y:S01]  /*10e40*/  FMUL R48, R238, R48 ;  /* 0x00000030ee307220 */ /* 0x000fe20000400000 */
[----:B------:R-:W-:Y:S02]  /*10e50*/  IMAD R92, R2, 0x46, RZ ;  /* 0x00000046025c7824 */ /* 0x000fe400078e02ff */
[----:B------:R-:W-:Y:S01]  /*10e60*/  FMUL R49, R238, R49 ;  /* 0x00000031ee317220 */ /* 0x000fe20000400000 */
[----:B------:R-:W-:Y:S02]  /*10e70*/  IMAD R132, R2, 0x5a, RZ ;  /* 0x0000005a02847824 */ /* 0x000fe400078e02ff */
[----:B------:R-:W-:Y:S01]  /*10e80*/  FMUL R50, R238, R50 ;  /* 0x00000032ee327220 */ /* 0x000fe20000400000 */
[----:B0-----:R-:W-:Y:S01]  /*10e90*/  PRMT R9, R30, 0x7632, R9 ;  /* 0x000076321e097816 */ /* 0x001fe20000000009 */
[----:B------:R-:W-:Y:S01]  /*10ea0*/  FMUL R51, R238, R51 ;  /* 0x00000033ee337220 */ /* 0x000fe20000400000 */
[-C--:B------:R-:W-:Y:S01]  /*10eb0*/  IADD3 R8, P5, PT, R28, R181.reuse, RZ ;  /* 0x000000b51c087210 */ /* 0x080fe20007fbe0ff */
[----:B------:R-:W-:Y:S01]  /*10ec0*/  IMAD R142, R2, 0x5e, RZ ;  /* 0x0000005e028e7824 */ /* 0x000fe200078e02ff */
[----:B--2---:R-:W-:Y:S01]  /*10ed0*/  IADD3 R4, P6, PT, R32, R181, RZ ;  /* 0x000000b520047210 */ /* 0x004fe20007fde0ff */
[----:B------:R0:W-:Y:S01]  /*10ee0*/  STG.E.U16 desc[UR14][R6.64], R9 ;  /* 0x0000000906007986 */ /* 0x0001e2000c10150e */
[----:B------:R-:W-:Y:S01]  /*10ef0*/  PRMT R3, R136, 0x7632, R3 ;  /* 0x0000763288037816 */ /* 0x000fe20000000003 */
[----:B------:R-:W-:Y:S01]  /*10f00*/  IMAD R146, R2, 0x60, RZ ;  /* 0x0000006002927824 */ /* 0x000fe200078e02ff */
[----:B------:R-:W-:Y:S01]  /*10f10*/  LEA.HI.X.SX32 R5, R98, R193, 0x1, P6 ;  /* 0x000000c162057211 */ /* 0x000fe200030f0eff */
[----:B------:R2:W-:Y:S01]  /*10f20*/  STG.E.U16 desc[UR14][R10.64], R136 ;  /* 0x000000880a007986 */ /* 0x0005e2000c10150e */
[----:B------:R-:W-:Y:S01]  /*10f30*/  F2FP.F16.F32.PACK_AB R48, R49, R48 ;  /* 0x000000303130723e */ /* 0x000fe200000000ff */
[----:B------:R-:W-:Y:S01]  /*10f40*/  IMAD R150, R2, 0x62, RZ ;  /* 0x0000006202967824 */ /* 0x000fe200078e02ff */
[----:B------:R-:W-:Y:S01]  /*10f50*/  F2FP.F16.F32.PACK_AB R50, R51, R50 ;  /* 0x000000323332723e */ /* 0x000fe200000000ff */
[C---:B------:R-:W-:Y:S01]  /*10f60*/  FMUL R52, R238.reuse, R52 ;  /* 0x00000034ee347220 */ /* 0x040fe20000400000 */
[----:B------:R-:W-:Y:S01]  /*10f70*/  FMUL R53, R238, R53 ;  /* 0x00000035ee357220 */ /* 0x000fe20000400000 */
[----:B------:R-:W-:-:S02]  /*10f80*/  IMAD R154, R2, 0x64, RZ ;  /* 0x00000064029a7824 */ /* 0x000fc400078e02ff */
[----:B------:R-:W-:Y:S01]  /*10f90*/  FMUL R200, R238, R93 ;  /* 0x0000005deec87220 */ /* 0x000fe20000400000 */
[----:B0-----:R-:W-:Y:S01]  /*10fa0*/  LEA.HI.X.SX32 R9, R14, R193, 0x1, P5 ;  /* 0x000000c10e097211 */ /* 0x001fe200028f0eff */
[----:B------:R-:W-:Y:S01]  /*10fb0*/  IMAD R158, R2, 0x66, RZ ;  /* 0x00000066029e7824 */ /* 0x000fe200078e02ff */
[-C--:B------:R-:W-:Y:S01]  /*10fc0*/  IADD3 R14, P6, PT, R240, R181.reuse, RZ ;  /* 0x000000b5f00e7210 */ /* 0x080fe20007fde0ff */
[C---:B------:R-:W-:Y:S01]  /*10fd0*/  IMAD R162, R2.reuse, 0x68, RZ ;  /* 0x0000006802a27824 */ /* 0x040fe200078e02ff */
[----:B------:R-:W-:Y:S01]  /*10fe0*/  LEA R6, P5, R2, R181, 0x6 ;  /* 0x000000b502067211 */ /* 0x000fe200078a30ff */
[----:B------:R0:W-:Y:S01]  /*10ff0*/  STG.E.U16 desc[UR14][R8.64], R3 ;  /* 0x0000000308007986 */ /* 0x0001e2000c10150e */
[-C--:B------:R-:W-:Y:S01]  /*11000*/  LEA.HI.X.SX32 R15, R18, R193.reuse, 0x1, P6 ;  /* 0x000000c1120f7211 */ /* 0x080fe200030f0eff */
[----:B--2---:R-:W-:Y:S01]  /*11010*/  IMAD R10, R2, 0x21, RZ ;  /* 0x00000021020a7824 */ /* 0x004fe200078e02ff */
[----:B------:R-:W-:Y:S01]  /*11020*/  LEA.HI.X.SX32 R7, R22, R193, 0x1, P5 ;  /* 0x000000c116077211 */ /* 0x000fe200028f0eff */
[----:B------:R2:W-:Y:S01]  /*11030*/  STG.E.U16 desc[UR14][R4.64], R34 ;  /* 0x0000002204007986 */ /* 0x0005e2000c10150e */
[----:B------:R-:W-:-:S02]  /*11040*/  IMAD R18, R2, 0x23, RZ ;  /* 0x0000002302127824 */ /* 0x000fc400078e02ff */
[----:B------:R-:W-:Y:S01]  /*11050*/  FMUL R196, R238, R89 ;  /* 0x00000059eec47220 */ /* 0x000fe20000400000 */
[----:B------:R-:W-:Y:S02]  /*11060*/  IMAD R136, R2, 0x5c, RZ ;  /* 0x0000005c02887824 */ /* 0x000fe400078e02ff */
[----:B------:R-:W-:Y:S01]  /*11070*/  FMUL R198, R238, R91 ;  /* 0x0000005beec67220 */ /* 0x000fe20000400000 */
[----:B------:R-:W-:Y:S02]  /*11080*/  IMAD R22, R2, 0x33, RZ ;  /* 0x0000003302167824 */ /* 0x000fe400078e02ff */
[----:B------:R-:W-:Y:S01]  /*11090*/  FMUL R214, R238, R107 ;  /* 0x0000006beed67220 */ /* 0x000fe20000400000 */
[----:B------:R-:W-:Y:S01]  /*110a0*/  IMAD R166, R2, 0x6a, RZ ;  /* 0x0000006a02a67824 */ /* 0x000fe200078e02ff */
[----:B0-----:R-:W-:Y:S01]  /*110b0*/  IADD3 R8, P6, PT, R90, R181, RZ ;  /* 0x000000b55a087210 */ /* 0x001fe20007fde0ff */
[----:B------:R-:W-:Y:S01]  /*110c0*/  IMAD R170, R2, 0x6c, RZ ;  /* 0x0000006c02aa7824 */ /* 0x000fe200078e02ff */
[----:B------:R-:W-:Y:S01]  /*110d0*/  PRMT R3, R34, 0x7632, R3 ;  /* 0x0000763222037816 */ /* 0x000fe20000000003 */
[----:B------:R-:W-:Y:S01]  /*110e0*/  IMAD R174, R2, 0x6e, RZ ;  /* 0x0000006e02ae7824 */ /* 0x000fe200078e02ff */
[----:B------:R-:W-:Y:S01]  /*110f0*/  LEA.HI.X.SX32 R9, R10, R193, 0x1, P6 ;  /* 0x000000c10a097211 */ /* 0x000fe200030f0eff */
[----:B------:R-:W-:Y:S01]  /*11100*/  IMAD R30, R2, 0x37, RZ ;  /* 0x00000037021e7824 */ /* 0x000fe200078e02ff */
[----:B--2---:R-:W-:Y:S01]  /*11110*/  PRMT R5, R36, 0x7632, R5 ;  /* 0x0000763224057816 */ /* 0x004fe20000000005 */
[----:B------:R0:W-:Y:S01]  /*11120*/  STG.E.U16 desc[UR14][R14.64], R3 ;  /* 0x000000030e007986 */ /* 0x0001e2000c10150e */
[-C--:B------:R-:W-:Y:S01]  /*11130*/  IADD3 R4, P6, PT, R86, R181.reuse, RZ ;  /* 0x000000b556047210 */ /* 0x080fe20007fde0ff */
[----:B------:R-:W-:Y:S01]  /*11140*/  IMAD R178, R2, 0x70, RZ ;  /* 0x0000007002b27824 */ /* 0x000fe200078e02ff */
[----:B------:R-:W-:Y:S01]  /*11150*/  IADD3 R10, P5, PT, R92, R181, RZ ;  /* 0x000000b55c0a7210 */ /* 0x000fe20007fbe0ff */
[----:B------:R2:W-:Y:S01]  /*11160*/  STG.E.U16 desc[UR14][R6.64], R36 ;  /* 0x0000002406007986 */ /* 0x0005e2000c10150e */
[----:B------:R-:W-:-:S02]  /*11170*/  IMAD R182, R2, 0x72, RZ ;  /* 0x0000007202b67824 */ /* 0x000fc400078e02ff */
[----:B------:R-:W-:Y:S01]  /*11180*/  FMUL R212, R238, R105 ;  /* 0x00000069eed47220 */ /* 0x000fe20000400000 */
[-C--:B------:R-:W-:Y:S01]  /*11190*/  LEA.HI.X.SX32 R11, R18, R193.reuse, 0x1, P5 ;  /* 0x000000c1120b7211 */ /* 0x080fe200028f0eff */
[----:B------:R3:W-:Y:S01]  /*111a0*/  STG.E.U16 desc[UR14][R8.64], R5 ;  /* 0x0000000508007986 */ /* 0x0007e2000c10150e */
[----:B------:R-:W-:Y:S01]  /*111b0*/  IMAD R18, R2, 0x2f, RZ ;  /* 0x0000002f02127824 */ /* 0x000fe200078e02ff */
[----:B------:R-:W-:Y:S01]  /*111c0*/  LEA.HI.X.SX32 R45, R90, R193, 0x1, P3 ;  /* 0x000000c15a2d7211 */ /* 0x000fe200018f0eff */
[----:B------:R-:W-:Y:S01]  /*111d0*/  IMAD R34, R2, 0x39, RZ ;  /* 0x0000003902227824 */ /* 0x000fe200078e02ff */
[----:B0-----:R-:W-:Y:S01]  /*111e0*/  PRMT R3, R38, 0x7632, R3 ;  /* 0x0000763226037816 */ /* 0x001fe20000000003 */
[----:B------:R-:W-:Y:S02]  /*111f0*/  IMAD R14, R2, 0x25, RZ ;  /* 0x00000025020e7824 */ /* 0x000fe400078e02ff */
[----:B------:R-:W-:Y:S01]  /*11200*/  FMUL R228, R238, R121 ;  /* 0x00000079eee47220 */ /* 0x000fe20000400000 */
[----:B------:R-:W-:-:S02]  /*11210*/  IMAD R186, R2, 0x74, RZ ;  /* 0x0000007402ba7824 */ /* 0x000fc400078e02ff */
[----:B------:R-:W-:Y:S01]  /*11220*/  FMUL R226, R238, R119 ;  /* 0x00000077eee27220 */ /* 0x000fe20000400000 */
[----:B------:R-:W-:Y:S02]  /*11230*/  IMAD R190, R2, 0x76, RZ ;  /* 0x0000007602be7824 */ /* 0x000fe400078e02ff */
[----:B------:R-:W-:Y:S01]  /*11240*/  FMUL R54, R238, R54 ;  /* 0x00000036ee367220 */ /* 0x000fe20000400000 */
[----:B--2---:R-:W-:Y:S01]  /*11250*/  IMAD R36, R2, 0x3b, RZ ;  /* 0x0000003b02247824 */ /* 0x004fe200078e02ff */
[----:B---3--:R-:W-:Y:S01]  /*11260*/  LEA.HI.X.SX32 R5, R88, R193, 0x1, P6 ;  /* 0x000000c158057211 */ /* 0x008fe200030f0eff */
[----:B------:R-:W-:Y:S01]  /*11270*/  IMAD R88, R2, 0x7e, RZ ;  /* 0x0000007e02587824 */ /* 0x000fe200078e02ff */
[----:B------:R-:W-:Y:S01]  /*11280*/  IADD3 R6, P6, PT, R96, R181, RZ ;  /* 0x000000b560067210 */ /* 0x000fe20007fde0ff */
[----:B------:R-:W-:Y:S02]  /*11290*/  IMAD R35, R2, 0x3f, RZ ;  /* 0x0000003f02237824 */ /* 0x000fe400078e02ff */
[----:B------:R-:W-:Y:S01]  /*112a0*/  FMUL R55, R238, R55 ;  /* 0x00000037ee377220 */ /* 0x000fe20000400000 */
[----:B------:R0:W-:Y:S01]  /*112b0*/  STG.E.U16 desc[UR14][R4.64], R38 ;  /* 0x0000002604007986 */ /* 0x0001e2000c10150e */
[----:B------:R-:W-:Y:S01]  /*112c0*/  LEA.HI.X.SX32 R7, R100, R193, 0x1, P6 ;  /* 0x000000c164077211 */ /* 0x000fe200030f0eff */
[----:B------:R-:W-:-:S02]  /*112d0*/  IMAD R100, R2, 0x4a, RZ ;  /* 0x0000004a02647824 */ /* 0x000fc400078e02ff */
[----:B------:R-:W-:Y:S01]  /*112e0*/  FMUL R56, R238, R56 ;  /* 0x00000038ee387220 */ /* 0x000fe20000400000 */
[----:B------:R2:W-:Y:S01]  /*112f0*/  STG.E.U16 desc[UR14][R10.64], R3 ;  /* 0x000000030a007986 */ /* 0x0005e2000c10150e */
[----:B------:R-:W-:Y:S02]  /*11300*/  IMAD R39, R2, 0x8c, RZ ;  /* 0x0000008c02277824 */ /* 0x000fe400078e02ff */
[----:B------:R-:W-:Y:S01]  /*11310*/  FMUL R57, R238, R57 ;  /* 0x00000039ee397220 */ /* 0x000fe20000400000 */
[----:B------:R-:W-:Y:S01]  /*11320*/  IADD3 R8, P6, PT, R100, R181, RZ ;  /* 0x000000b564087210 */ /* 0x000fe20007fde0ff */
[----:B------:R3:W-:Y:S01]  /*11330*/  STG.E.U16 desc[UR14][R6.64], R40 ;  /* 0x0000002806007986 */ /* 0x0007e2000c10150e */
[----:B------:R-:W-:Y:S02]  /*11340*/  IMAD.SHL.U32 R37, R2, 0x40, RZ ;  /* 0x0000004002257824 */ /* 0x000fe400078e00ff */
[----:B------:R-:W-:Y:S01]  /*11350*/  FMUL R58, R238, R58 ;  /* 0x0000003aee3a7220 */ /* 0x000fe20000400000 */
[----:B------:R-:W-:Y:S01]  /*11360*/  LEA.HI.X.SX32 R9, R14, R193, 0x1, P6 ;  /* 0x000000c10e097211 */ /* 0x000fe200030f0eff */
[----:B------:R-:W-:Y:S01]  /*11370*/  IMAD R14, R2, 0x27, RZ ;  /* 0x00000027020e7824 */ /* 0x000fe200078e02ff */
[----:B0-----:R-:W-:Y:S01]  /*11380*/  IADD3 R4, P5, PT, R104, R181, RZ ;  /* 0x000000b568047210 */ /* 0x001fe20007fbe0ff */
[----:B------:R-:W-:-:S02]  /*11390*/  IMAD R93, R2, 0x9a, RZ ;  /* 0x0000009a025d7824 */ /* 0x000fc400078e02ff */
[----:B------:R-:W-:Y:S01]  /*113a0*/  FMUL R59, R238, R59 ;  /* 0x0000003bee3b7220 */ /* 0x000fe20000400000 */
[----:B--2---:R-:W-:Y:S01]  /*113b0*/  IADD3 R10, P6, PT, R108, R181, RZ ;  /* 0x000000b56c0a7210 */ /* 0x004fe20007fde0ff */
[----:B------:R-:W-:Y:S01]  /*113c0*/  IMAD R89, R2, 0x45, RZ ;  /* 0x0000004502597824 */ /* 0x000fe200078e02ff */
[----:B------:R-:W-:Y:S01]  /*113d0*/  PRMT R3, R40, 0x7632, R3 ;  /* 0x0000763228037816 */ /* 0x000fe20000000003 */
[----:B------:R-:W-:Y:S01]  /*113e0*/  IMAD R91, R2, 0x98, RZ ;  /* 0x00000098025b7824 */ /* 0x000fe200078e02ff */
[-C--:B------:R-:W-:Y:S01]  /*113f0*/  LEA.HI.X.SX32 R5, R102, R193.reuse, 0x1, P5 ;  /* 0x000000c166057211 */ /* 0x080fe200028f0eff */
[----:B------:R-:W-:Y:S01]  /*11400*/  IMAD R107, R2, 0xa8, RZ ;  /* 0x000000a8026b7824 */ /* 0x000fe200078e02ff */
[----:B------:R-:W-:Y:S01]  /*11410*/  LEA.HI.X.SX32 R11, R14, R193, 0x1, P6 ;  /* 0x000000c10e0b7211 */ /* 0x000fe200030f0eff */
[----:B------:R0:W-:Y:S01]  /*11420*/  STG.E.U16 desc[UR14][R8.64], R3 ;  /* 0x0000000308007986 */ /* 0x0001e2000c10150e */
[----:B---3--:R-:W-:Y:S01]  /*11430*/  PRMT R7, R42, 0x7632, R7 ;  /* 0x000076322a077816 */ /* 0x008fe20000000007 */
[----:B------:R-:W-:Y:S01]  /*11440*/  IMAD R14, R2, 0x29, RZ ;  /* 0x00000029020e7824 */ /* 0x000fe200078e02ff */
[----:B------:R-:W-:Y:S01]  /*11450*/  IADD3 R6, P6, PT, R112, R181, RZ ;  /* 0x000000b570067210 */ /* 0x000fe20007fde0ff */
[----:B------:R-:W-:Y:S01]  /*11460*/  STG.E.U16 desc[UR14][R4.64], R42 ;  /* 0x0000002a04007986 */ /* 0x000fe2000c10150e */
[----:B------:R-:W-:Y:S01]  /*11470*/  F2FP.F16.F32.PACK_AB R40, R53, R52 ;  /* 0x000000343528723e */ /* 0x000fe200000000ff */
[C---:B------:R-:W-:Y:S01]  /*11480*/  IMAD R52, R2.reuse, 0x7c, RZ ;  /* 0x0000007c02347824 */ /* 0x040fe200078e02ff */
[----:B------:R-:W-:Y:S01]  /*11490*/  LEA.HI.X.SX32 R89, R89, R193, 0x1, P0 ;  /* 0x000000c159597211 */ /* 0x000fe200000f0eff */
[----:B------:R2:W-:Y:S01]  /*114a0*/  STG.E.U16 desc[UR14][R10.64], R7 ;  /* 0x000000070a007986 */ /* 0x0005e2000c10150e */
[C---:B------:R-:W-:Y:S01]  /*114b0*/  IMAD R105, R2.reuse, 0xa6, RZ ;  /* 0x000000a602697824 */ /* 0x040fe200078e02ff */
[-C--:B------:R-:W-:Y:S01]  /*114c0*/  IADD3 R90, P0, PT, R91, R181.reuse, RZ ;  /* 0x000000b55b5a7210 */ /* 0x080fe20007f1e0ff */
[----:B------:R-:W-:Y:S01]  /*114d0*/  IMAD R121, R2, 0xb6, RZ ;  /* 0x000000b602797824 */ /* 0x000fe200078e02ff */
[----:B0-----:R-:W-:Y:S01]  /*114e0*/  IADD3 R8, P5, PT, R116, R181, RZ ;  /* 0x000000b574087210 */ /* 0x001fe20007fbe0ff */
[----:B------:R-:W-:Y:S01]  /*114f0*/  IMAD R119, R2, 0xb4, RZ ;  /* 0x000000b402777824 */ /* 0x000fe200078e02ff */
[----:B------:R-:W-:Y:S01]  /*11500*/  PRMT R3, R44, 0x7632, R3 ;  /* 0x000076322c037816 */ /* 0x000fe20000000003 */
[----:B------:R-:W-:Y:S01]  /*11510*/  IMAD R134, R2, 0x5b, RZ ;  /* 0x0000005b02867824 */ /* 0x000fe200078e02ff */
[-C--:B------:R-:W-:Y:S01]  /*11520*/  LEA.HI.X.SX32 R9, R14, R193.reuse, 0x1, P5 ;  /* 0x000000c10e097211 */ /* 0x080fe200028f0eff */
[----:B------:R-:W-:Y:S01]  /*11530*/  IMAD R14, R2, 0x2b, RZ ;  /* 0x0000002b020e7824 */ /* 0x000fe200078e02ff */
[-C--:B------:R-:W-:Y:S01]  /*11540*/  LEA.HI.X.SX32 R91, R104, R193.reuse, 0x1, P0 ;  /* 0x000000c1685b7211 */ /* 0x080fe200000f0eff */
[----:B------:R-:W-:Y:S01]  /*11550*/  IMAD R135, R2, 0xc4, RZ ;  /* 0x000000c402877824 */ /* 0x000fe200078e02ff */
[----:B--2---:R-:W-:Y:S01]  /*11560*/  LEA.HI.X.SX32 R7, R106, R193, 0x1, P6 ;  /* 0x000000c16a077211 */ /* 0x004fe200030f0eff */
[----:B------:R-:W-:Y:S01]  /*11570*/  IMAD R106, R2, 0x4d, RZ ;  /* 0x0000004d026a7824 */ /* 0x000fe200078e02ff */
[-C--:B------:R-:W-:Y:S01]  /*11580*/  IADD3 R4, P6, PT, R120, R181.reuse, RZ ;  /* 0x000000b578047210 */ /* 0x080fe20007fde0ff */
[----:B------:R-:W-:Y:S01]  /*11590*/  IMAD R133, R2, 0xc2, RZ ;  /* 0x000000c202857824 */ /* 0x000fe200078e02ff */
[----:B------:R-:W-:Y:S01]  /*115a0*/  IADD3 R104, P0, PT, R105, R181, RZ ;  /* 0x000000b569687210 */ /* 0x000fe20007f1e0ff */
        /* <DEDUP_REMOVED lines=8> */
[C---:B------:R-:W-:Y:S01]  /*11630*/  IMAD R14, R2.reuse, 0x2d, RZ ;  /* 0x0000002d020e7824 */ /* 0x040fe200078e02ff */
[----:B------:R3:W-:Y:S01]  /*11640*/  STG.E.U16 desc[UR14][R4.64], R46 ;  /* 0x0000002e04007986 */ /* 0x0007e2000c10150e */
[----:B------:R-:W-:Y:S02]  /*11650*/  IMAD R149, R2, 0xd0, RZ ;  /* 0x000000d002957824 */ /* 0x000fe400078e02ff */
[----:B------:R-:W-:Y:S01]  /*11660*/  FMUL R61, R238, R61 ;  /* 0x0000003dee3d7220 */ /* 0x000fe20000400000 */
[-C--:B0-----:R-:W-:Y:S01]  /*11670*/  IADD3 R6, P5, PT, R128, R181.reuse, RZ ;  /* 0x000000b580067210 */ /* 0x081fe20007fbe0ff */
[----:B------:R-:W-:Y:S02]  /*11680*/  IMAD R44, R2, 0x78, RZ ;  /* 0x00000078022c7824 */ /* 0x000fe400078e02ff */
[----:B------:R-:W-:Y:S01]  /*11690*/  FMUL R62, R238, R62 ;  /* 0x0000003eee3e7220 */ /* 0x000fe20000400000 */
[----:B------:R-:W-:Y:S01]  /*116a0*/  IMAD R164, R2, 0x69, RZ ;  /* 0x0000006902a47824 */ /* 0x000fe200078e02ff */
[----:B--2---:R-:W-:Y:S01]  /*116b0*/  IADD3 R8, P6, PT, R132, R181, RZ ;  /* 0x000000b584087210 */ /* 0x004fe20007fde0ff */
[----:B------:R-:W-:Y:S01]  /*116c0*/  IMAD R165, R2, 0xe0, RZ ;  /* 0x000000e002a57824 */ /* 0x000fe200078e02ff */
[-C--:B------:R-:W-:Y:S01]  /*116d0*/  LEA.HI.X.SX32 R7, R114, R193.reuse, 0x1, P5 ;  /* 0x000000c172077211 */ /* 0x080fe200028f0eff */
[----:B------:R-:W-:Y:S01]  /*116e0*/  IMAD R163, R2, 0xde, RZ ;  /* 0x000000de02a37824 */ /* 0x000fe200078e02ff */
[----:B------:R-:W-:Y:S01]  /*116f0*/  LEA.HI.X.SX32 R9, R14, R193, 0x1, P6 ;  /* 0x000000c10e097211 */ /* 0x000fe200030f0eff */
[----:B------:R-:W-:Y:S01]  /*11700*/  IMAD R179, R2, 0xee, RZ ;  /* 0x000000ee02b37824 */ /* 0x000fe200078e02ff */
[----:B---3--:R-:W-:Y:S01]  /*11710*/  PRMT R5, R46, 0x7632, R5 ;  /* 0x000076322e057816 */ /* 0x008fe20000000005 */
[----:B------:R-:W-:Y:S01]  /*11720*/  IMAD R176, R2, 0x6f, RZ ;  /* 0x0000006f02b07824 */ /* 0x000fe200078e02ff */
[----:B------:R-:W-:Y:S01]  /*11730*/  IADD3 R4, P6, PT, R136, R181, RZ ;  /* 0x000000b588047210 */ /* 0x000fe20007fde0ff */
[----:B------:R-:W-:Y:S01]  /*11740*/  IMAD R177, R2, 0xec, RZ ;  /* 0x000000ec02b17824 */ /* 0x000fe200078e02ff */
[----:B------:R-:W-:Y:S01]  /*11750*/  PRMT R3, R48, 0x7632, R3 ;  /* 0x0000763230037816 */ /* 0x000fe20000000003 */
[----:B------:R0:W-:Y:S01]  /*11760*/  STG.E.U16 desc[UR14][R10.64], R5 ;  /* 0x000000050a007986 */ /* 0x0001e2000c10150e */
[----:B------:R-:W-:-:S02]  /*11770*/  IMAD R192, R2, 0x77, RZ ;  /* 0x0000007702c07824 */ /* 0x000fc400078e02ff */
[----:B------:R-:W-:Y:S01]  /*11780*/  FMUL R63, R238, R63 ;  /* 0x0000003fee3f7220 */ /* 0x000fe20000400000 */
[----:B------:R-:W-:Y:S01]  /*11790*/  IMAD R242, R2, 0xfa, RZ ;  /* 0x000000fa02f27824 */ /* 0x000fe200078e02ff */
[----:B------:R2:W-:Y:S01]  /*117a0*/  STG.E.U16 desc[UR14][R6.64], R48 ;  /* 0x0000003006007986 */ /* 0x0005e2000c10150e */
[C---:B------:R-:W-:Y:S01]  /*117b0*/  FMUL R64, R238.reuse, R64 ;  /* 0x00000040ee407220 */ /* 0x040fe20000400000 */
[C---:B------:R-:W-:Y:S01]  /*117c0*/  FMUL R65, R238.reuse, R65 ;  /* 0x00000041ee417220 */ /* 0x040fe20000400000 */
[C---:B------:R-:W-:Y:S01]  /*117d0*/  FMUL R66, R238.reuse, R66 ;  /* 0x00000042ee427220 */ /* 0x040fe20000400000 */
[----:B------:R3:W-:Y:S01]  /*117e0*/  STG.E.U16 desc[UR14][R8.64], R3 ;  /* 0x0000000308007986 */ /* 0x0007e2000c10150e */
[C---:B------:R-:W-:Y:S01]  /*117f0*/  FMUL R67, R238.reuse, R67 ;  /* 0x00000043ee437220 */ /* 0x040fe20000400000 */
[C---:B------:R-:W-:Y:S01]  /*11800*/  FMUL R68, R238.reuse, R68 ;  /* 0x00000044ee447220 */ /* 0x040fe20000400000 */
[----:B------:R-:W-:Y:S01]  /*11810*/  FMUL R69, R238, R69 ;  /* 0x00000045ee457220 */ /* 0x000fe20000400000 */
[----:B0-----:R-:W-:Y:S01]  /*11820*/  LEA.HI.X.SX32 R5, R118, R193, 0x1, P6 ;  /* 0x000000c176057211 */ /* 0x001fe200030f0eff */
[----:B------:R-:W-:Y:S01]  /*11830*/  IMAD R118, R2, 0x53, RZ ;  /* 0x0000005302767824 */ /* 0x000fe200078e02ff */
[-C--:B------:R-:W-:Y:S01]  /*11840*/  IADD3 R10, P5, PT, R142, R181.reuse, RZ ;  /* 0x000000b58e0a7210 */ /* 0x080fe20007fbe0ff */
[----:B------:R-:W-:Y:S01]  /*11850*/  FMUL R70, R238, R70 ;  /* 0x00000046ee467220 */ /* 0x000fe20000400000 */
[----:B--2---:R-:W-:Y:S01]  /*11860*/  IMAD R6, R2, 0xfe, RZ ;  /* 0x000000fe02067824 */ /* 0x004fe200078e02ff */
[----:B------:R-:W-:Y:S01]  /*11870*/  IADD3 R14, P6, PT, R146, R181, RZ ;  /* 0x000000b5920e7210 */ /* 0x000fe20007fde0ff */
[----:B------:R0:W-:Y:S01]  /*11880*/  STG.E.U16 desc[UR14][R4.64], R50 ;  /* 0x0000003204007986 */ /* 0x0001e2000c10150e */
[-C--:B------:R-:W-:Y:S01]  /*11890*/  LEA.HI.X.SX32 R11, R18, R193.reuse, 0x1, P5 ;  /* 0x000000c1120b7211 */ /* 0x080fe200028f0eff */
[----:B---3--:R-:W-:Y:S01]  /*118a0*/  IMAD R8, R2, 0x7f, RZ ;  /* 0x0000007f02087824 */ /* 0x008fe200078e02ff */
[-C--:B------:R-:W-:Y:S01]  /*118b0*/  LEA.HI.X.SX32 R15, R26, R193.reuse, 0x1, P6 ;  /* 0x000000c11a0f7211 */ /* 0x080fe200030f0eff */
[----:B------:R-:W-:Y:S01]  /*118c0*/  IMAD R18, R2, 0x31, RZ ;  /* 0x0000003102127824 */ /* 0x000fe200078e02ff */
[----:B------:R-:W-:Y:S01]  /*118d0*/  PRMT R3, R50, 0x7632, R3 ;  /* 0x0000763232037816 */ /* 0x000fe20000000003 */
[----:B------:R-:W-:Y:S01]  /*118e0*/  IMAD R26, R2, 0x35, RZ ;  /* 0x00000035021a7824 */ /* 0x000fe200078e02ff */
[----:B------:R-:W-:Y:S01]  /*118f0*/  LEA.HI.X.SX32 R105, R118, R193, 0x1, P0 ;  /* 0x000000c176697211 */ /* 0x000fe200000f0eff */
[----:B------:R-:W-:Y:S01]  /*11900*/  IMAD R48, R2, 0x7a, RZ ;  /* 0x0000007a02307824 */ /* 0x000fe200078e02ff */
[----:B------:R-:W-:Y:S01]  /*11910*/  IADD3 R118, P0, PT, R119, R181, RZ ;  /* 0x000000b577767210 */ /* 0x000fe20007f1e0ff */
[----:B------:R2:W-:Y:S01]  /*11920*/  STG.E.U16 desc[UR14][R10.64], R3 ;  /* 0x000000030a007986 */ /* 0x0005e2000c10150e */
[----:B------:R-:W-:Y:S01]  /*11930*/  FMUL R71, R238, R71 ;  /* 0x00000047ee477220 */ /* 0x000fe20000400000 */
[-C--:B0-----:R-:W-:Y:S01]  /*11940*/  IADD3 R4, P5, PT, R6, R181.reuse, RZ ;  /* 0x000000b506047210 */ /* 0x081fe20007fbe0ff */
[----:B------:R-:W-:Y:S01]  /*11950*/  FMUL R72, R238, R72 ;  /* 0x00000048ee487220 */ /* 0x000fe20000400000 */
[----:B------:R-:W-:Y:S01]  /*11960*/  IADD3 R6, P6, PT, R150, R181, RZ ;  /* 0x000000b596067210 */ /* 0x000fe20007fde0ff */
[----:B------:R0:W-:Y:S01]  /*11970*/  STG.E.U16 desc[UR14][R14.64], R40 ;  /* 0x000000280e007986 */ /* 0x0001e2000c10150e */
[----:B------:R-:W-:Y:S01]  /*11980*/  LEA.HI.X.SX32 R5, R8, R193, 0x1, P5 ;  /* 0x000000c108057211 */ /* 0x000fe200028f0eff */
[----:B------:R-:W-:Y:S01]  /*11990*/  FMUL R73, R238, R73 ;  /* 0x00000049ee497220 */ /* 0x000fe20000400000 */
[----:B------:R-:W-:Y:S01]  /*119a0*/  IADD3 R8, P5, PT, R154, R181, RZ ;  /* 0x000000b59a087210 */ /* 0x000fe20007fbe0ff */
[----:B------:R-:W-:Y:S01]  /*119b0*/  FMUL R74, R238, R74 ;  /* 0x0000004aee4a7220 */ /* 0x000fe20000400000 */
[----:B------:R-:W-:Y:S01]  /*119c0*/  LEA.HI.X.SX32 R7, R18, R193, 0x1, P6 ;  /* 0x000000c112077211 */ /* 0x000fe200030f0eff */
[----:B------:R-:W-:Y:S01]  /*119d0*/  FMUL R75, R238, R75 ;  /* 0x0000004bee4b7220 */ /* 0x000fe20000400000 */
[----:B--2---:R-:W-:Y:S01]  /*119e0*/  IADD3 R10, P6, PT, R158, R181, RZ ;  /* 0x000000b59e0a7210 */ /* 0x004fe20007fde0ff */
[----:B------:R-:W-:Y:S01]  /*119f0*/  IMAD R3, R2, 0x3d, RZ ;  /* 0x0000003d02037824 */ /* 0x000fe200078e02ff */
[----:B------:R-:W-:Y:S01]  /*11a00*/  LEA.HI.X.SX32 R9, R12, R193, 0x1, P5 ;  /* 0x000000c10c097211 */ /* 0x000fe200028f0eff */
[----:B------:R-:W-:Y:S01]  /*11a10*/  FMUL R76, R238, R76 ;  /* 0x0000004cee4c7220 */ /* 0x000fe20000400000 */
[----:B------:R-:W-:Y:S01]  /*11a20*/  IADD3 R12, P5, PT, R162, R181, RZ ;  /* 0x000000b5a20c7210 */ /* 0x000fe20007fbe0ff */
[----:B------:R-:W-:Y:S01]  /*11a30*/  FMUL R77, R238, R77 ;  /* 0x0000004dee4d7220 */ /* 0x000fe20000400000 */
[----:B------:R-:W-:Y:S01]  /*11a40*/  LEA.HI.X.SX32 R11, R22, R193, 0x1, P6 ;  /* 0x000000c1160b7211 */ /* 0x000fe200030f0eff */
[----:B------:R-:W-:Y:S01]  /*11a50*/  FMUL R78, R238, R78 ;  /* 0x0000004eee4e7220 */ /* 0x000fe20000400000 */
[----:B0-----:R-:W-:Y:S01]  /*11a60*/  IADD3 R14, P6, PT, R166, R181, RZ ;  /* 0x000000b5a60e7210 */ /* 0x001fe20007fde0ff */
[----:B------:R-:W-:Y:S01]  /*11a70*/  FMUL R79, R238, R79 ;  /* 0x0000004fee4f7220 */ /* 0x000fe20000400000 */
[----:B------:R-:W-:Y:S01]  /*11a80*/  LEA.HI.X.SX32 R13, R16, R193, 0x1, P5 ;  /* 0x000000c1100d7211 */ /* 0x000fe200028f0eff */
[----:B------:R-:W-:Y:S01]  /*11a90*/  FMUL R80, R238, R80 ;  /* 0x00000050ee507220 */ /* 0x000fe20000400000 */
[----:B------:R-:W-:Y:S01]  /*11aa0*/  IADD3 R16, P5, PT, R170, R181, RZ ;  /* 0x000000b5aa107210 */ /* 0x000fe20007fbe0ff */
        /* <DEDUP_REMOVED lines=32> */
[C---:B------:R-:W-:Y:S01]  /*11cb0*/  FMUL R230, R238.reuse, R123 ;  /* 0x0000007beee67220 */ /* 0x040fe20000400000 */
[----:B------:R-:W-:Y:S01]  /*11cc0*/  LEA.HI.X.SX32 R31, R3, R193, 0x1, P6 ;  /* 0x000000c1031f7211 */ /* 0x000fe200030f0eff */
[----:B------:R-:W-:Y:S01]  /*11cd0*/  FMUL R232, R238, R125 ;  /* 0x0000007deee87220 */ /* 0x000fe20000400000 */
[----:B------:R-:W-:Y:S01]  /*11ce0*/  IADD3 R34, P6, PT, R88, R181, RZ ;  /* 0x000000b558227210 */ /* 0x000fe20007fde0ff */
[----:B------:R-:W-:Y:S01]  /*11cf0*/  FMUL R233, R238, R126 ;  /* 0x0000007eeee97220 */ /* 0x000fe20000400000 */
[----:B------:R-:W-:Y:S01]  /*11d00*/  LEA.HI.X.SX32 R33, R240, R193, 0x1, P5 ;  /* 0x000000c1f0217211 */ /* 0x000fe200028f0eff */
[C---:B------:R-:W-:Y:S01]  /*11d10*/  IMAD R240, R2.reuse, 0xfc, RZ ;  /* 0x000000fc02f07824 */ /* 0x040fe200078e02ff */
[----:B------:R-:W-:Y:S01]  /*11d20*/  LEA RZ, P5, R2, R181, 0x7 ;  /* 0x000000b502ff7211 */ /* 0x000fe200078a38ff */
[C---:B------:R-:W-:Y:S01]  /*11d30*/  FMUL R234, R238.reuse, R127 ;  /* 0x0000007feeea7220 */ /* 0x040fe20000400000 */
[----:B------:R-:W-:Y:S01]  /*11d40*/  LEA.HI.X.SX32 R35, R35, R193, 0x1, P6 ;  /* 0x000000c123237211 */ /* 0x000fe200030f0eff */
[C---:B------:R-:W-:Y:S01]  /*11d50*/  FMUL R236, R238.reuse, R129 ;  /* 0x00000081eeec7220 */ /* 0x040fe20000400000 */
[----:B------:R-:W-:Y:S01]  /*11d60*/  IADD3 R36, P6, PT, R39, R181, RZ ;  /* 0x000000b527247210 */ /* 0x000fe20007fde0ff */
[C---:B------:R-:W-:Y:S01]  /*11d70*/  FMUL R237, R238.reuse, R130 ;  /* 0x00000082eeed7220 */ /* 0x040fe20000400000 */
[----:B------:R-:W-:Y:S01]  /*11d80*/  LEA.HI.X.SX32 R3, R37, R193, 0x1, P5 ;  /* 0x000000c125037211 */ /* 0x000fe200028f0eff */
[----:B------:R-:W-:Y:S01]  /*11d90*/  FMUL R238, R238, R131 ;  /* 0x00000083eeee7220 */ /* 0x000fe20000400000 */
[----:B------:R-:W-:Y:S01]  /*11da0*/  LEA.HI.X.SX32 R37, R92, R193, 0x1, P6 ;  /* 0x000000c15c257211 */ /* 0x000fe200030f0eff */
[C---:B------:R-:W-:Y:S01]  /*11db0*/  IMAD R41, R2.reuse, 0x41, RZ ;  /* 0x0000004102297824 */ /* 0x040fe200078e02ff */
[----:B------:R-:W-:Y:S01]  /*11dc0*/  IADD3 R92, P6, PT, R93, R181, RZ ;  /* 0x000000b55d5c7210 */ /* 0x000fe20007fde0ff */
[----:B------:R-:W-:Y:S01]  /*11dd0*/  IMAD R49, R2, 0x43, RZ ;  /* 0x0000004302317824 */ /* 0x000fe200078e02ff */
[-C--:B------:R-:W-:Y:S01]  /*11de0*/  LEA.HI.X.SX32 R119, R132, R193.reuse, 0x1, P0 ;  /* 0x000000c184777211 */ /* 0x080fe200000f0eff */
[----:B------:R-:W-:Y:S01]  /*11df0*/  IMAD R94, R2, 0x47, RZ ;  /* 0x00000047025e7824 */ /* 0x000fe200078e02ff */
[----:B------:R-:W-:Y:S01]  /*11e00*/  LEA.HI.X.SX32 R93, R106, R193, 0x1, P6 ;  /* 0x000000c16a5d7211 */ /* 0x000fe200030f0eff */
[C---:B------:R-:W-:Y:S01]  /*11e10*/  IMAD R38, R2.reuse, 0x8e, RZ ;  /* 0x0000008e02267824 */ /* 0x040fe200078e02ff */
[-C--:B------:R-:W-:Y:S01]  /*11e20*/  IADD3 R106, P6, PT, R107, R181.reuse, RZ ;  /* 0x000000b56b6a7210 */ /* 0x080fe20007fde0ff */
[C---:B------:R-:W-:Y:S01]  /*11e30*/  IMAD R42, R2.reuse, 0x90, RZ ;  /* 0x00000090022a7824 */ /* 0x040fe200078e02ff */
[----:B------:R-:W-:Y:S01]  /*11e40*/  IADD3 R132, P0, PT, R133, R181, RZ ;  /* 0x000000b585847210 */ /* 0x000fe20007f1e0ff */
[----:B------:R-:W-:Y:S01]  /*11e50*/  IMAD R98, R2, 0x49, RZ ;  /* 0x0000004902627824 */ /* 0x000fe200078e02ff */
        /* <DEDUP_REMOVED lines=36> */
[----:B------:R-:W-:Y:S01]  /*120a0*/  F2FP.F16.F32.PACK_AB R55, R55, R54 ;  /* 0x000000363737723e */ /* 0x000fe200000000ff */
[----:B------:R-:W-:Y:S01]  /*120b0*/  IMAD R117, R2, 0xb2, RZ ;  /* 0x000000b202757824 */ /* 0x000fe200078e02ff */
[----:B------:R-:W-:Y:S01]  /*120c0*/  LEA.HI.X.SX32 R177, R190, R193, 0x1, P0 ;  /* 0x000000c1beb17211 */ /* 0x000fe200000f0eff */
[----:B------:R-:W-:Y:S01]  /*120d0*/  IMAD R123, R2, 0xb8, RZ ;  /* 0x000000b8027b7824 */ /* 0x000fe200078e02ff */
[-C--:B------:R-:W-:Y:S01]  /*120e0*/  IADD3 R190, P0, PT, R242, R181.reuse, RZ ;  /* 0x000000b5f2be7210 */ /* 0x080fe20007f1e0ff */
[----:B------:R-:W-:Y:S01]  /*120f0*/  IMAD R138, R2, 0x5d, RZ ;  /* 0x0000005d028a7824 */ /* 0x000fe200078e02ff */
[----:B------:R-:W-:Y:S01]  /*12100*/  PRMT R40, R40, 0x7632, R40 ;  /* 0x0000763228287816 */ /* 0x000fe20000000028 */
[C---:B------:R-:W-:Y:S01]  /*12110*/  IMAD R125, R2.reuse, 0xba, RZ ;  /* 0x000000ba027d7824 */ /* 0x040fe200078e02ff */
[----:B------:R-:W-:Y:S01]  /*12120*/  F2FP.F16.F32.PACK_AB R56, R57, R56 ;  /* 0x000000383938723e */ /* 0x000fe200000000ff */
[----:B------:R-:W-:Y:S01]  /*12130*/  IMAD R127, R2, 0xbc, RZ ;  /* 0x000000bc027f7824 */ /* 0x000fe200078e02ff */
[----:B------:R-:W-:Y:S01]  /*12140*/  IADD3 R38, P5, PT, R38, R181, RZ ;  /* 0x000000b526267210 */ /* 0x000fe20007fbe0ff */
[C---:B------:R-:W-:Y:S01]  /*12150*/  IMAD R144, R2.reuse, 0x5f, RZ ;  /* 0x0000005f02907824 */ /* 0x040fe200078e02ff */
[----:B------:R-:W-:Y:S01]  /*12160*/  LEA.HI.X.SX32 R41, R41, R193, 0x1, P4 ;  /* 0x000000c129297211 */ /* 0x000fe200020f0eff */
[----:B------:R-:W-:Y:S01]  /*12170*/  IMAD R129, R2, 0xbe, RZ ;  /* 0x000000be02817824 */ /* 0x000fe200078e02ff */
[----:B------:R-:W-:Y:S01]  /*12180*/  IADD3 R46, P3, PT, R46, R181, RZ ;  /* 0x000000b52e2e7210 */ /* 0x000fe20007f7e0ff */
[C---:B------:R-:W-:Y:S01]  /*12190*/  IMAD R131, R2.reuse, 0xc0, RZ ;  /* 0x000000c002837824 */ /* 0x040fe200078e02ff */
[-C--:B------:R-:W-:Y:S01]  /*121a0*/  LEA.HI.X.SX32 R49, R49, R193.reuse, 0x1, P2 ;  /* 0x000000c131317211 */ /* 0x080fe200010f0eff */
[----:B------:R-:W-:Y:S01]  /*121b0*/  IMAD R152, R2, 0x63, RZ ;  /* 0x0000006302987824 */ /* 0x000fe200078e02ff */
[----:B------:R-:W-:Y:S01]  /*121c0*/  LEA.HI.X.SX32 R53, R86, R193, 0x1, P1 ;  /* 0x000000c156357211 */ /* 0x000fe200008f0eff */
[----:B------:R-:W-:Y:S01]  /*121d0*/  IMAD R137, R2, 0xc6, RZ ;  /* 0x000000c602897824 */ /* 0x000fe200078e02ff */
[-C--:B------:R-:W-:Y:S01]  /*121e0*/  IADD3 R42, P4, PT, R42, R181.reuse, RZ ;  /* 0x000000b52a2a7210 */ /* 0x080fe20007f9e0ff */
[----:B------:R-:W-:Y:S01]  /*121f0*/  IMAD R139, R2, 0xc8, RZ ;  /* 0x000000c8028b7824 */ /* 0x000fe200078e02ff */
[-C--:B------:R-:W-:Y:S01]  /*12200*/  IADD3 R50, P2, PT, R50, R181.reuse, RZ ;  /* 0x000000b532327210 */ /* 0x080fe20007f5e0ff */
[C---:B------:R-:W-:Y:S01]  /*12210*/  IMAD R156, R2.reuse, 0x65, RZ ;  /* 0x00000065029c7824 */ /* 0x040fe200078e02ff */
[----:B------:R-:W-:Y:S01]  /*12220*/  IADD3 R86, P1, PT, R87, R181, RZ ;  /* 0x000000b557567210 */ /* 0x000fe20007f3e0ff */
[C---:B------:R-:W-:Y:S01]  /*12230*/  IMAD R143, R2.reuse, 0xca, RZ ;  /* 0x000000ca028f7824 */ /* 0x040fe200078e02ff */
[----:B------:R0:W-:Y:S01]  /*12240*/  STG.E.U16 desc[UR14][R6.64], R40 ;  /* 0x0000002806007986 */ /* 0x0001e2000c10150e */
[----:B------:R-:W-:Y:S01]  /*12250*/  IMAD R145, R2, 0xcc, RZ ;  /* 0x000000cc02917824 */ /* 0x000fe200078e02ff */
[----:B------:R-:W-:Y:S01]  /*12260*/  LEA.HI.X.SX32 R39, R94, R193, 0x1, P5 ;  /* 0x000000c15e277211 */ /* 0x000fe200028f0eff */
[C---:B------:R-:W-:Y:S01]  /*12270*/  IMAD R160, R2.reuse, 0x67, RZ ;  /* 0x0000006702a07824 */ /* 0x040fe200078e02ff */
[----:B------:R-:W-:Y:S01]  /*12280*/  IADD3 R94, P5, PT, R95, R181, RZ ;  /* 0x000000b55f5e7210 */ /* 0x000fe20007fbe0ff */
[----:B------:R-:W-:Y:S01]  /*12290*/  IMAD R147, R2, 0xce, RZ ;  /* 0x000000ce02937824 */ /* 0x000fe200078e02ff */
[-C--:B------:R-:W-:Y:S01]  /*122a0*/  LEA.HI.X.SX32 R47, R98, R193.reuse, 0x1, P3 ;  /* 0x000000c1622f7211 */ /* 0x080fe200018f0eff */
[C---:B------:R-:W-:Y:S01]  /*122b0*/  IMAD R153, R2.reuse, 0xd4, RZ ;  /* 0x000000d402997824 */ /* 0x040fe200078e02ff */
[----:B------:R-:W-:Y:S01]  /*122c0*/  STG.E.U16 desc[UR14][R8.64], R55 ;  /* 0x0000003708007986 */ /* 0x000fe2000c10150e */
[C---:B------:R-:W-:Y:S01]  /*122d0*/  IMAD R168, R2.reuse, 0x6b, RZ ;  /* 0x0000006b02a87824 */ /* 0x040fe200078e02ff */
[----:B------:R-:W2:Y:S01]  /*122e0*/  LDCU.64 UR4, c[0x0][0x3e0] ;  /* 0x00007c00ff0477ac */ /* 0x000ea20008000a00 */
[----:B------:R-:W-:Y:S01]  /*122f0*/  IMAD R155, R2, 0xd6, RZ ;  /* 0x000000d6029b7824 */ /* 0x000fe200078e02ff */
[----:B0-----:R-:W-:Y:S01]  /*12300*/  PRMT R7, R56, 0x7632, R7 ;  /* 0x0000763238077816 */ /* 0x001fe20000000007 */
        /* <DEDUP_REMOVED lines=34> */
[C---:B------:R-:W-:Y:S01]  /*12530*/  IMAD R240, R2.reuse, 0x79, RZ ;  /* 0x0000007902f07824 */ /* 0x040fe200078e02ff */
[----:B------:R-:W0:Y:S01]  /*12540*/  LDC R6, c[0x0][0x3e8] ;  /* 0x0000fa00ff067b82 */ /* 0x000e220000000800 */
[----:B------:R-:W-:Y:S01]  /*12550*/  IMAD R54, R2, 0x7b, RZ ;  /* 0x0000007b02367824 */ /* 0x000fe200078e02ff */
[----:B------:R-:W-:Y:S01]  /*12560*/  LEA.HI.X.SX32 R109, R122, R193, 0x1, P5 ;  /* 0x000000c17a6d7211 */ /* 0x000fe200028f0eff */
[----:B------:R-:W-:Y:S01]  /*12570*/  IMAD R2, R2, 0x7d, RZ ;  /* 0x0000007d02027824 */ /* 0x000fe200078e02ff */
[----:B------:R-:W-:Y:S01]  /*12580*/  IADD3 R122, P5, PT, R123, R181, RZ ;  /* 0x000000b57b7a7210 */ /* 0x000fe20007fbe0ff */
[----:B--2---:R-:W-:Y:S01]  /*12590*/  UIMAD UR4, UR10, UR4, URZ ;  /* 0x000000040a0472a4 */ /* 0x004fe2000f8e02ff */
[----:B------:R-:W-:-:S02]  /*125a0*/  LEA.HI.X.SX32 R113, R126, R193, 0x1, P3 ;  /* 0x000000c17e717211 */ /* 0x000fc400018f0eff */
[-C--:B------:R-:W-:Y:S01]  /*125b0*/  LEA.HI.X.SX32 R191, R2, R193.reuse, 0x1, P0 ;  /* 0x000000c102bf7211 */ /* 0x080fe200000f0eff */
[----:B------:R-:W-:Y:S01]  /*125c0*/  USHF.L.U32 UR4, UR4, 0x1, URZ ;  /* 0x0000000104047899 */ /* 0x000fe200080006ff */
[----:B------:R-:W-:Y:S02]  /*125d0*/  PRMT R2, R55, 0x7632, R2 ;  /* 0x0000763237027816 */ /* 0x000fe40000000002 */
[----:B------:R-:W-:Y:S02]  /*125e0*/  LEA.HI.X.SX32 R111, R124, R193, 0x1, P4 ;  /* 0x000000c17c6f7211 */ /* 0x000fe400020f0eff */
[----:B------:R-:W-:Y:S01]  /*125f0*/  IADD3 R126, P3, PT, R127, R181, RZ ;  /* 0x000000b57f7e7210 */ /* 0x000fe20007f7e0ff */
[----:B------:R2:W-:Y:S01]  /*12600*/  STG.E.U16 desc[UR14][R10.64], R2 ;  /* 0x000000020a007986 */ /* 0x0005e2000c10150e */
[-C--:B------:R-:W-:Y:S02]  /*12610*/  LEA.HI.X.SX32 R115, R128, R193.reuse, 0x1, P2 ;  /* 0x000000c180737211 */ /* 0x080fe400010f0eff */
[----:B------:R-:W-:Y:S01]  /*12620*/  LEA.HI.X.SX32 R117, R130, R193, 0x1, P1 ;  /* 0x000000c182757211 */ /* 0x000fe200008f0eff */
[----:B------:R-:W-:Y:S01]  /*12630*/  STG.E.U16 desc[UR14][R12.64], R56 ;  /* 0x000000380c007986 */ /* 0x000fe2000c10150e */
[----:B------:R-:W-:-:S02]  /*12640*/  IADD3 R124, P4, PT, R125, R181, RZ ;  /* 0x000000b57d7c7210 */ /* 0x000fc40007f9e0ff */
[-C--:B------:R-:W-:Y:S01]  /*12650*/  IADD3 R128, P2, PT, R129, R181.reuse, RZ ;  /* 0x000000b581807210 */ /* 0x080fe20007f5e0ff */
[----:B------:R3:W-:Y:S01]  /*12660*/  STG.E.U16 desc[UR14][R14.64], R7 ;  /* 0x000000070e007986 */ /* 0x0007e2000c10150e */
[----:B------:R-:W-:Y:S02]  /*12670*/  IADD3 R130, P1, PT, R131, R181, RZ ;  /* 0x000000b583827210 */ /* 0x000fe40007f3e0ff */
[----:B------:R-:W-:Y:S01]  /*12680*/  LEA.HI.X.SX32 R123, R136, R193, 0x1, P5 ;  /* 0x000000c1887b7211 */ /* 0x000fe200028f0eff */
[----:B--2---:R-:W-:Y:S01]  /*12690*/  IMAD R2, R140, UR5, RZ ;  /* 0x000000058c027c24 */ /* 0x004fe2000f8e02ff */
[----:B------:R-:W-:Y:S02]  /*126a0*/  IADD3 R136, P5, PT, R137, R181, RZ ;  /* 0x000000b589887210 */ /* 0x000fe40007fbe0ff */
[-C--:B------:R-:W-:Y:S01]  /*126b0*/  LEA.HI.X.SX32 R127, R142, R193.reuse, 0x1, P3 ;  /* 0x000000c18e7f7211 */ /* 0x080fe200018f0eff */
[----:B------:R-:W-:Y:S01]  /*126c0*/  IMAD.SHL.U32 R2, R2, 0x2, RZ ;  /* 0x0000000202027824 */ /* 0x000fe200078e00ff */
[----:B------:R-:W-:-:S02]  /*126d0*/  LEA.HI.X.SX32 R125, R138, R193, 0x1, P4 ;  /* 0x000000c18a7d7211 */ /* 0x000fc400020f0eff */
[----:B------:R-:W-:Y:S01]  /*126e0*/  IADD3 R142, P3, PT, R143, R181, RZ ;  /* 0x000000b58f8e7210 */ /* 0x000fe20007f7e0ff */
[----:B---3--:R-:W2:Y:S01]  /*126f0*/  LDC R7, c[0x0][0x398] ;  /* 0x0000e600ff077b82 */ /* 0x008ea20000000800 */
[-C--:B------:R-:W-:Y:S02]  /*12700*/  LEA.HI.X.SX32 R129, R144, R193.reuse, 0x1, P2 ;  /* 0x000000c190817211 */ /* 0x080fe400010f0eff */
[----:B------:R-:W-:Y:S02]  /*12710*/  LEA.HI.X.SX32 R131, R146, R193, 0x1, P1 ;  /* 0x000000c192837211 */ /* 0x000fe400008f0eff */
[-C--:B------:R-:W-:Y:S02]  /*12720*/  IADD3 R138, P4, PT, R139, R181.reuse, RZ ;  /* 0x000000b58b8a7210 */ /* 0x080fe40007f9e0ff */
[-C--:B------:R-:W-:Y:S02]  /*12730*/  IADD3 R144, P2, PT, R145, R181.reuse, RZ ;  /* 0x000000b591907210 */ /* 0x080fe40007f5e0ff */
[----:B------:R-:W-:-:S02]  /*12740*/  IADD3 R146, P1, PT, R147, R181, RZ ;  /* 0x000000b593927210 */ /* 0x000fc40007f3e0ff */
[----:B------:R-:W-:Y:S02]  /*12750*/  LEA.HI.X.SX32 R137, R152, R193, 0x1, P5 ;  /* 0x000000c198897211 */ /* 0x000fe400028f0eff */
[----:B------:R-:W-:Y:S02]  /*12760*/  F2FP.F16.F32.PACK_AB R58, R59, R58 ;  /* 0x0000003a3b3a723e */ /* 0x000fe400000000ff */
[----:B------:R-:W-:Y:S02]  /*12770*/  IADD3 R152, P5, PT, R153, R181, RZ ;  /* 0x000000b599987210 */ /* 0x000fe40007fbe0ff */
[-C--:B------:R-:W-:Y:S01]  /*12780*/  LEA.HI.X.SX32 R143, R156, R193.reuse, 0x1, P3 ;  /* 0x000000c19c8f7211 */ /* 0x080fe200018f0eff */
[----:B------:R3:W-:Y:S01]  /*12790*/  STG.E.U16 desc[UR14][R16.64], R58 ;  /* 0x0000003a10007986 */ /* 0x0007e2000c10150e */
[----:B------:R-:W-:Y:S02]  /*127a0*/  LEA.HI.X.SX32 R139, R154, R193, 0x1, P4 ;  /* 0x000000c19a8b7211 */ /* 0x000fe400020f0eff */
[----:B------:R-:W-:-:S02]  /*127b0*/  IADD3 R156, P3, PT, R157, R181, RZ ;  /* 0x000000b59d9c7210 */ /* 0x000fc40007f7e0ff */
[-C--:B------:R-:W-:Y:S02]  /*127c0*/  LEA.HI.X.SX32 R145, R158, R193.reuse, 0x1, P2 ;  /* 0x000000c19e917211 */ /* 0x080fe400010f0eff */
[----:B------:R-:W-:Y:S02]  /*127d0*/  LEA.HI.X.SX32 R147, R160, R193, 0x1, P1 ;  /* 0x000000c1a0937211 */ /* 0x000fe400008f0eff */
[----:B------:R-:W-:Y:S02]  /*127e0*/  F2FP.F16.F32.PACK_AB R60, R61, R60 ;  /* 0x0000003c3d3c723e */ /* 0x000fe400000000ff */
[-C--:B------:R-:W-:Y:S02]  /*127f0*/  IADD3 R154, P4, PT, R155, R181.reuse, RZ ;  /* 0x000000b59b9a7210 */ /* 0x080fe40007f9e0ff */
[-C--:B------:R-:W-:Y:S02]  /*12800*/  IADD3 R158, P2, PT, R159, R181.reuse, RZ ;  /* 0x000000b59f9e7210 */ /* 0x080fe40007f5e0ff */
[----:B------:R-:W-:-:S02]  /*12810*/  IADD3 R160, P1, PT, R161, R181, RZ ;  /* 0x000000b5a1a07210 */ /* 0x000fc40007f3e0ff */
[----:B------:R-:W-:Y:S02]  /*12820*/  PRMT R9, R58, 0x7632, R9 ;  /* 0x000076323a097816 */ /* 0x000fe40000000009 */
[----:B------:R-:W-:Y:S02]  /*12830*/  F2FP.F16.F32.PACK_AB R62, R63, R62 ;  /* 0x0000003e3f3e723e */ /* 0x000fe400000000ff */
[----:B------:R-:W-:Y:S01]  /*12840*/  LEA.HI.X.SX32 R153, R166, R193, 0x1, P5 ;  /* 0x000000c1a6997211 */ /* 0x000fe200028f0eff */
[----:B------:R-:W-:Y:S01]  /*12850*/  STG.E.U16 desc[UR14][R18.64], R9 ;  /* 0x0000000912007986 */ /* 0x000fe2000c10150e */
[----:B------:R-:W-:Y:S02]  /*12860*/  IADD3 R166, P5, PT, R167, R181, RZ ;  /* 0x000000b5a7a67210 */ /* 0x000fe40007fbe0ff */
[----:B------:R-:W-:Y:S01]  /*12870*/  LEA.HI.X.SX32 R157, R170, R193, 0x1, P3 ;  /* 0x000000c1aa9d7211 */ /* 0x000fe200018f0eff */
[----:B------:R4:W-:Y:S01]  /*12880*/  STG.E.U16 desc[UR14][R20.64], R60 ;  /* 0x0000003c14007986 */ /* 0x0009e2000c10150e */
[----:B------:R-:W-:-:S02]  /*12890*/  PRMT R11, R60, 0x7632, R11 ;  /* 0x000076323c0b7816 */ /* 0x000fc4000000000b */
[----:B------:R-:W-:Y:S02]  /*128a0*/  F2FP.F16.F32.PACK_AB R64, R65, R64 ;  /* 0x000000404140723e */ /* 0x000fe400000000ff */
[----:B------:R-:W-:Y:S01]  /*128b0*/  LEA.HI.X.SX32 R155, R168, R193, 0x1, P4 ;  /* 0x000000c1a89b7211 */ /* 0x000fe200020f0eff */
[----:B------:R-:W-:Y:S01]  /*128c0*/  STG.E.U16 desc[UR14][R22.64], R11 ;  /* 0x0000000b16007986 */ /* 0x000fe2000c10150e */
[----:B------:R-:W-:Y:S02]  /*128d0*/  IADD3 R170, P3, PT, R171, R181, RZ ;  /* 0x000000b5abaa7210 */ /* 0x000fe40007f7e0ff */
[-C--:B------:R-:W-:Y:S01]  /*128e0*/  LEA.HI.X.SX32 R159, R172, R193.reuse, 0x1, P2 ;  /* 0x000000c1ac9f7211 */ /* 0x080fe200010f0eff */
[----:B------:R5:W-:Y:S01]  /*128f0*/  STG.E.U16 desc[UR14][R24.64], R62 ;  /* 0x0000003e18007986 */ /* 0x000be2000c10150e */
[----:B------:R-:W-:Y:S02]  /*12900*/  LEA.HI.X.SX32 R161, R174, R193, 0x1, P1 ;  /* 0x000000c1aea17211 */ /* 0x000fe400008f0eff */
[----:B------:R-:W-:-:S02]  /*12910*/  IADD3 R168, P4, PT, R169, R181, RZ ;  /* 0x000000b5a9a87210 */ /* 0x000fc40007f9e0ff */
[-C--:B------:R-:W-:Y:S02]  /*12920*/  IADD3 R172, P2, PT, R173, R181.reuse, RZ ;  /* 0x000000b5adac7210 */ /* 0x080fe40007f5e0ff */
[----:B------:R-:W-:Y:S02]  /*12930*/  IADD3 R174, P1, PT, R175, R181, RZ ;  /* 0x000000b5afae7210 */ /* 0x000fe40007f3e0ff */
[----:B------:R-:W-:Y:S02]  /*12940*/  PRMT R13, R62, 0x7632, R13 ;  /* 0x000076323e0d7816 */ /* 0x000fe4000000000d */
[----:B------:R-:W-:Y:S02]  /*12950*/  F2FP.F16.F32.PACK_AB R66, R67, R66 ;  /* 0x000000424342723e */ /* 0x000fe400000000ff */
[----:B--2---:R-:W-:Y:S01]  /*12960*/  IADD3 R7, PT, PT, R2, UR4, R7 ;  /* 0x0000000402077c10 */ /* 0x004fe2000fffe007 */
[----:B------:R-:W-:Y:S01]  /*12970*/  STG.E.U16 desc[UR14][R26.64], R13 ;  /* 0x0000000d1a007986 */ /* 0x000fe2000c10150e */
[----:B------:R-:W-:Y:S01]  /*12980*/  LEA.HI.X.SX32 R167, R180, R193, 0x1, P5 ;  /* 0x000000c1b4a77211 */ /* 0x000fe200028f0eff */
[----:B------:R-:W2:Y:S01]  /*12990*/  LDCU UR4, c[0x0][0x3ec] ;  /* 0x00007d80ff0477ac */ /* 0x000ea20008000800 */
[----:B------:R-:W-:Y:S01]  /*129a0*/  PRMT R15, R64, 0x7632, R15 ;  /* 0x00007632400f7816 */ /* 0x000fe2000000000f */
[----:B------:R-:W-:Y:S01]  /*129b0*/  STG.E.U16 desc[UR14][R28.64], R64 ;  /* 0x000000401c007986 */ /* 0x000fe2000c10150e */
[----:B------:R-:W-:Y:S01]  /*129c0*/  IADD3 R180, P5, PT, R252, R181, RZ ;  /* 0x000000b5fcb47210 */ /* 0x000fe20007fbe0ff */
[----:B0-----:R-:W-:Y:S01]  /*129d0*/  IMAD R40, R6, 0x82, R7 ;  /* 0x0000008206287824 */ /* 0x001fe200078e0207 */
[----:B------:R-:W-:Y:S01]  /*129e0*/  LEA.HI.X.SX32 R171, R184, R193, 0x1, P3 ;  /* 0x000000c1b8ab7211 */ /* 0x000fe200018f0eff */
[----:B------:R-:W-:Y:S01]  /*129f0*/  STG.E.U16 desc[UR14][R30.64], R15 ;  /* 0x0000000f1e007986 */ /* 0x000fe2000c10150e */
[----:B------:R-:W-:-:S02]  /*12a00*/  F2FP.F16.F32.PACK_AB R68, R69, R68 ;  /* 0x000000444544723e */ /* 0x000fc400000000ff */
[----:B------:R-:W-:Y:S01]  /*12a10*/  LEA.HI.X.SX32 R169, R182, R193, 0x1, P4 ;  /* 0x000000c1b6a97211 */ /* 0x000fe200020f0eff */
[----:B------:R-:W-:Y:S01]  /*12a20*/  STG.E.U16 desc[UR14][R32.64], R66 ;  /* 0x0000004220007986 */ /* 0x000fe2000c10150e */
[----:B------:R-:W-:Y:S02]  /*12a30*/  IADD3 R184, P3, PT, R248, R181, RZ ;  /* 0x000000b5f8b87210 */ /* 0x000fe40007f7e0ff */
[-C--:B------:R-:W-:Y:S02]  /*12a40*/  LEA.HI.X.SX32 R173, R186, R193.reuse, 0x1, P2 ;  /* 0x000000c1baad7211 */ /* 0x080fe400010f0eff */
[----:B------:R-:W-:Y:S02]  /*12a50*/  LEA.HI.X.SX32 R175, R188, R193, 0x1, P1 ;  /* 0x000000c1bcaf7211 */ /* 0x000fe400008f0eff */
[----:B---3--:R-:W-:Y:S01]  /*12a60*/  PRMT R17, R66, 0x7632, R17 ;  /* 0x0000763242117816 */ /* 0x008fe20000000011 */
[----:B--2---:R-:W-:Y:S01]  /*12a70*/  UIMAD UR4, UR10, UR4, URZ ;  /* 0x000000040a0472a4 */ /* 0x004fe2000f8e02ff */
[----:B------:R-:W-:-:S02]  /*12a80*/  IADD3 R182, P4, PT, R250, R181, RZ ;  /* 0x000000b5fab67210 */ /* 0x000fc40007f9e0ff */
[-C--:B------:R-:W-:Y:S01]  /*12a90*/  IADD3 R186, P2, PT, R246, R181.reuse, RZ ;  /* 0x000000b5f6ba7210 */ /* 0x080fe20007f5e0ff */
[----:B------:R-:W-:Y:S01]  /*12aa0*/  STG.E.U16 desc[UR14][R34.64], R17 ;  /* 0x0000001122007986 */ /* 0x000fe2000c10150e */
[----:B------:R-:W-:Y:S01]  /*12ab0*/  IADD3 R188, P1, PT, R244, R181, RZ ;  /* 0x000000b5f4bc7210 */ /* 0x000fe20007f3e0ff */
[----:B------:R-:W-:Y:S01]  /*12ac0*/  USHF.L.U32 UR6, UR4, 0x2, URZ ;  /* 0x0000000204067899 */ /* 0x000fe200080006ff */
[----:B------:R-:W-:Y:S01]  /*12ad0*/  LEA R2, R6, R7, 0x7 ;  /* 0x0000000706027211 */ /* 0x000fe200078e38ff */
[----:B------:R-:W-:Y:S01]  /*12ae0*/  UIMAD.WIDE UR4, UR4, 0x4, URZ ;  /* 0x00000004040478a5 */ /* 0x000fe2000f8e02ff */
[----:B------:R-:W-:Y:S02]  /*12af0*/  F2FP.F16.F32.PACK_AB R70, R71, R70 ;  /* 0x000000464746723e */ /* 0x000fe400000000ff */
[----:B------:R-:W-:Y:S01]  /*12b00*/  LEA.HI.X.SX32 R181, R44, R193, 0x1, P5 ;  /* 0x000000c12cb57211 */ /* 0x000fe200028f0eff */
[----:B------:R-:W-:Y:S01]  /*12b10*/  IMAD R44, R6, 0x84, R7 ;  /* 0x00000084062c7824 */ /* 0x000fe200078e0207 */
[----:B----4-:R-:W-:Y:S01]  /*12b20*/  PRMT R20, R68, 0x7632, R20 ;  /* 0x0000763244147816 */ /* 0x010fe20000000014 */
[----:B------:R0:W-:Y:S01]  /*12b30*/  STG.E.U16 desc[UR14][R2.64], R68 ;  /* 0x0000004402007986 */ /* 0x0001e2000c10150e */
[----:B------:R-:W-:-:S02]  /*12b40*/  F2FP.F16.F32.PACK_AB R72, R73, R72 ;  /* 0x000000484948723e */ /* 0x000fc400000000ff */
[-C--:B------:R-:W-:Y:S01]  /*12b50*/  LEA.HI.X.SX32 R185, R48, R193.reuse, 0x1, P3 ;  /* 0x000000c130b97211 */ /* 0x080fe200018f0eff */
[--C-:B------:R-:W-:Y:S01]  /*12b60*/  IMAD R48, R6, 0x86, R7.reuse ;  /* 0x0000008606307824 */ /* 0x100fe200078e0207 */
[-C--:B------:R-:W-:Y:S01]  /*12b70*/  LEA.HI.X.SX32 R183, R240, R193.reuse, 0x1, P4 ;  /* 0x000000c1f0b77211 */ /* 0x080fe200020f0eff */
[----:B------:R-:W-:Y:S01]  /*12b80*/  STG.E.U16 desc[UR14][R40.64], R20 ;  /* 0x0000001428007986 */ /* 0x000fe2000c10150e */
[-C--:B------:R-:W-:Y:S02]  /*12b90*/  LEA.HI.X.SX32 R187, R54, R193.reuse, 0x1, P2 ;  /* 0x000000c136bb7211 */ /* 0x080fe400010f0eff */
[----:B------:R-:W-:Y:S01]  /*12ba0*/  LEA.HI.X.SX32 R189, R52, R193, 0x1, P1 ;  /* 0x000000c134bd7211 */ /* 0x000fe200008f0eff */
[----:B------:R-:W-:Y:S01]  /*12bb0*/  IMAD R52, R6, 0x88, R7 ;  /* 0x0000008806347824 */ /* 0x000fe200078e0207 */
[----:B-----5:R-:W-:Y:S01]  /*12bc0*/  PRMT R24, R70, 0x7632, R24 ;  /* 0x0000763246187816 */ /* 0x020fe20000000018 */
[----:B------:R-:W-:Y:S01]  /*12bd0*/  STG.E.U16 desc[UR14][R44.64], R70 ;  /* 0x000000462c007986 */ /* 0x000fe2000c10150e */
[----:B------:R-:W-:-:S02]  /*12be0*/  F2FP.F16.F32.PACK_AB R74, R75, R74 ;  /* 0x0000004a4b4a723e */ /* 0x000fc400000000ff */
[----:B------:R-:W-:Y:S01]  /*12bf0*/  LEA.HI.X.SX32 R193, R88, R193, 0x1, P6 ;  /* 0x000000c158c17211 */ /* 0x000fe200030f0eff */
[----:B------:R-:W-:Y:S01]  /*12c00*/  IMAD R88, R6, 0x8a, R7 ;  /* 0x0000008a06587824 */ /* 0x000fe200078e0207 */
[----:B0-----:R-:W-:Y:S01]  /*12c10*/  PRMT R3, R72, 0x7632, R3 ;  /* 0x0000763248037816 */ /* 0x001fe20000000003 */
[----:B------:R0:W-:Y:S01]  /*12c20*/  STG.E.U16 desc[UR14][R48.64], R24 ;  /* 0x0000001830007986 */ /* 0x0001e2000c10150e */
[----:B------:R-:W-:Y:S01]  /*12c30*/  PRMT R19, R74, 0x7632, R19 ;  /* 0x000076324a137816 */ /* 0x000fe20000000013 */
[----:B------:R-:W2:Y:S01]  /*12c40*/  LDC.64 R6, c[0x0][0x3a0] ;  /* 0x0000e800ff067b82 */ /* 0x000ea20000000a00 */
[----:B------:R-:W-:Y:S01]  /*12c50*/  F2FP.F16.F32.PACK_AB R76, R77, R76 ;  /* 0x0000004c4d4c723e */ /* 0x000fe200000000ff */
[----:B------:R-:W-:Y:S01]  /*12c60*/  STG.E.U16 desc[UR14][R52.64], R72 ;  /* 0x0000004834007986 */ /* 0x000fe2000c10150e */
[----:B------:R-:W-:Y:S02]  /*12c70*/  F2FP.F16.F32.PACK_AB R78, R79, R78 ;  /* 0x0000004e4f4e723e */ /* 0x000fe400000000ff */
[----:B------:R-:W-:Y:S01]  /*12c80*/  PRMT R23, R76, 0x7632, R23 ;  /* 0x000076324c177816 */ /* 0x000fe20000000017 */
[----:B------:R3:W-:Y:S01]  /*12c90*/  STG.E.U16 desc[UR14][R88.64], R3 ;  /* 0x0000000358007986 */ /* 0x0007e2000c10150e */
[----:B------:R-:W-:-:S02]  /*12ca0*/  F2FP.F16.F32.PACK_AB R80, R81, R80 ;  /* 0x000000505150723e */ /* 0x000fc400000000ff */
[----:B------:R-:W-:Y:S01]  /*12cb0*/  F2FP.F16.F32.PACK_AB R82, R83, R82 ;  /* 0x000000525352723e */ /* 0x000fe200000000ff */
[----:B------:R-:W-:Y:S01]  /*12cc0*/  STG.E.U16 desc[UR14][R36.64], R74 ;  /* 0x0000004a24007986 */ /* 0x000fe2000c10150e */
[----:B------:R-:W-:Y:S02]  /*12cd0*/  PRMT R2, R80, 0x7632, R2 ;  /* 0x0000763250027816 */ /* 0x000fe40000000002 */
[----:B------:R-:W-:Y:S01]  /*12ce0*/  F2FP.F16.F32.PACK_AB R84, R85, R84 ;  /* 0x000000545554723e */ /* 0x000fe200000000ff */
[----:B------:R-:W-:Y:S01]  /*12cf0*/  STG.E.U16 desc[UR14][R38.64], R19 ;  /* 0x0000001326007986 */ /* 0x000fe2000c10150e */
[----:B0-----:R-:W-:Y:S02]  /*12d00*/  PRMT R48, R82, 0x7632, R48 ;  /* 0x0000763252307816 */ /* 0x001fe40000000030 */
[----:B------:R-:W-:Y:S01]  /*12d10*/  F2FP.F16.F32.PACK_AB R141, R194, R141 ;  /* 0x0000008dc28d723e */ /* 0x000fe200000000ff */
[----:B------:R0:W-:Y:S01]  /*12d20*/  STG.E.U16 desc[UR14][R42.64], R76 ;  /* 0x0000004c2a007986 */ /* 0x0001e2000c10150e */
[----:B------:R-:W-:Y:S01]  /*12d30*/  F2FP.F16.F32.PACK_AB R195, R196, R195 ;  /* 0x000000c3c4c3723e */ /* 0x000fe200000000ff */
[----:B---3--:R-:W-:Y:S01]  /*12d40*/  IMAD.SHL.U32 R3, R140, 0x4, RZ ;  /* 0x000000048c037824 */ /* 0x008fe200078e00ff */
[----:B------:R-:W-:Y:S01]  /*12d50*/  PRMT R52, R141, 0x7632, R52 ;  /* 0x000076328d347816 */ /* 0x000fe20000000034 */
[----:B------:R-:W-:Y:S01]  /*12d60*/  STG.E.U16 desc[UR14][R46.64], R23 ;  /* 0x000000172e007986 */ /* 0x000fe2000c10150e */
[----:B------:R-:W-:Y:S01]  /*12d70*/  F2FP.F16.F32.PACK_AB R197, R198, R197 ;  /* 0x000000c5c6c5723e */ /* 0x000fe200000000ff */
[----:B------:R-:W-:Y:S01]  /*12d80*/  IMAD.HI R140, R140, 0x4, RZ ;  /* 0x000000048c8c7827 */ /* 0x000fe200078e02ff */
[----:B------:R-:W-:Y:S01]  /*12d90*/  PRMT R54, R195, 0x7632, R54 ;  /* 0x00007632c3367816 */ /* 0x000fe20000000036 */
[----:B------:R3:W-:Y:S01]  /*12da0*/  STG.E.U16 desc[UR14][R50.64], R78 ;  /* 0x0000004e32007986 */ /* 0x0007e2000c10150e */
[----:B------:R-:W-:-:S02]  /*12db0*/  F2FP.F16.F32.PACK_AB R199, R200, R199 ;  /* 0x000000c7c8c7723e */ /* 0x000fc400000000ff */
[----:B------:R-:W-:Y:S02]  /*12dc0*/  PRMT R56, R197, 0x7632, R56 ;  /* 0x00007632c5387816 */ /* 0x000fe40000000038 */
[----:B0-----:R-:W-:Y:S02]  /*12dd0*/  PRMT R43, R78, 0x7632, R43 ;  /* 0x000076324e2b7816 */ /* 0x001fe4000000002b */
[----:B------:R-:W-:Y:S02]  /*12de0*/  F2FP.F16.F32.PACK_AB R201, R202, R201 ;  /* 0x000000c9cac9723e */ /* 0x000fe400000000ff */
[----:B------:R-:W-:Y:S01]  /*12df0*/  PRMT R58, R199, 0x7632, R58 ;  /* 0x00007632c73a7816 */ /* 0x000fe2000000003a */
[----:B------:R0:W-:Y:S01]  /*12e00*/  STG.E.U16 desc[UR14][R86.64], R43 ;  /* 0x0000002b56007986 */ /* 0x0001e2000c10150e */
[----:B------:R-:W-:Y:S02]  /*12e10*/  F2FP.F16.F32.PACK_AB R203, R204, R203 ;  /* 0x000000cbcccb723e */ /* 0x000fe400000000ff */
[----:B---3--:R-:W-:Y:S01]  /*12e20*/  PRMT R50, R84, 0x7632, R50 ;  /* 0x0000763254327816 */ /* 0x008fe20000000032 */
[----:B------:R3:W-:Y:S01]  /*12e30*/  STG.E.U16 desc[UR14][R90.64], R80 ;  /* 0x000000505a007986 */ /* 0x0007e2000c10150e */
[----:B------:R-:W-:-:S02]  /*12e40*/  PRMT R60, R201, 0x7632, R60 ;  /* 0x00007632c93c7816 */ /* 0x000fc4000000003c */
[----:B------:R-:W-:Y:S01]  /*12e50*/  F2FP.F16.F32.PACK_AB R205, R206, R205 ;  /* 0x000000cdcecd723e */ /* 0x000fe200000000ff */
[----:B------:R4:W-:Y:S01]  /*12e60*/  STG.E.U16 desc[UR14][R92.64], R2 ;  /* 0x000000025c007986 */ /* 0x0009e2000c10150e */
[----:B------:R-:W-:Y:S02]  /*12e70*/  PRMT R62, R203, 0x7632, R62 ;  /* 0x00007632cb3e7816 */ /* 0x000fe4000000003e */
[----:B------:R-:W-:Y:S01]  /*12e80*/  F2FP.F16.F32.PACK_AB R207, R208, R207 ;  /* 0x000000cfd0cf723e */ /* 0x000fe200000000ff */
[----:B------:R5:W-:Y:S01]  /*12e90*/  STG.E.U16 desc[UR14][R94.64], R82 ;  /* 0x000000525e007986 */ /* 0x000be2000c10150e */
[----:B------:R-:W-:Y:S02]  /*12ea0*/  PRMT R64, R205, 0x7632, R64 ;  /* 0x00007632cd407816 */ /* 0x000fe40000000040 */
[----:B------:R-:W-:Y:S01]  /*12eb0*/  F2FP.F16.F32.PACK_AB R209, R210, R209 ;  /* 0x000000d1d2d1723e */ /* 0x000fe200000000ff */
        /* <DEDUP_REMOVED lines=31> */
[----:B0-----:R-:W-:Y:S02]  /*130b0*/  PRMT R87, R227, 0x7632, R87 ;  /* 0x00007632e3577816 */ /* 0x001fe40000000057 */
[----:B------:R-:W-:Y:S01]  /*130c0*/  F2FP.F16.F32.PACK_AB R231, R232, R231 ;  /* 0x000000e7e8e7723e */ /* 0x000fe200000000ff */
[----:B------:R0:W-:Y:S01]  /*130d0*/  STG.E.U16 desc[UR14][R118.64], R201 ;  /* 0x000000c976007986 */ /* 0x0001e2000c10150e */
[----:B------:R-:W-:Y:S02]  /*130e0*/  PRMT R89, R229, 0x7632, R89 ;  /* 0x00007632e5597816 */ /* 0x000fe40000000059 */
[----:B------:R-:W-:Y:S01]  /*130f0*/  F2FP.F16.F32.PACK_AB R233, R234, R233 ;  /* 0x000000e9eae9723e */ /* 0x000fe200000000ff */
[----:B------:R0:W-:Y:S01]  /*13100*/  STG.E.U16 desc[UR14][R120.64], R60 ;  /* 0x0000003c78007986 */ /* 0x0001e2000c10150e */
[----:B---3--:R-:W-:-:S02]  /*13110*/  PRMT R91, R231, 0x7632, R91 ;  /* 0x00007632e75b7816 */ /* 0x008fc4000000005b */
[----:B------:R-:W-:Y:S01]  /*13120*/  F2FP.F16.F32.PACK_AB R235, R236, R235 ;  /* 0x000000ebeceb723e */ /* 0x000fe200000000ff */
[----:B------:R0:W-:Y:S01]  /*13130*/  STG.E.U16 desc[UR14][R122.64], R203 ;  /* 0x000000cb7a007986 */ /* 0x0001e2000c10150e */
[----:B----4-:R-:W-:Y:S02]  /*13140*/  PRMT R93, R233, 0x7632, R93 ;  /* 0x00007632e95d7816 */ /* 0x010fe4000000005d */
[----:B------:R-:W-:Y:S01]  /*13150*/  F2FP.F16.F32.PACK_AB R237, R238, R237 ;  /* 0x000000edeeed723e */ /* 0x000fe200000000ff */
[----:B------:R0:W-:Y:S01]  /*13160*/  STG.E.U16 desc[UR14][R124.64], R62 ;  /* 0x0000003e7c007986 */ /* 0x0001e2000c10150e */
[--C-:B--2---:R-:W-:Y:S02]  /*13170*/  IADD3 R2, P0, P1, R3, UR6, R6.reuse ;  /* 0x0000000603027c10 */ /* 0x104fe4000f91e006 */
[----:B-----5:R-:W-:Y:S01]  /*13180*/  PRMT R95, R235, 0x7632, R95 ;  /* 0x00007632eb5f7816 */ /* 0x020fe2000000005f */
[----:B------:R0:W-:Y:S01]  /*13190*/  STG.E.U16 desc[UR14][R126.64], R205 ;  /* 0x000000cd7e007986 */ /* 0x0001e2000c10150e */
[----:B------:R-:W-:-:S02]  /*131a0*/  PRMT R6, R237, 0x7632, R6 ;  /* 0x00007632ed067816 */ /* 0x000fc40000000006 */
[----:B------:R-:W-:Y:S01]  /*131b0*/  IADD3.X R3, PT, PT, R140, UR5, R7, P0, P1 ;  /* 0x000000058c037c10 */ /* 0x000fe200087e2407 */
[----:B------:R0:W-:Y:S04]  /*131c0*/  STG.E.U16 desc[UR14][R128.64], R64 ;  /* 0x0000004080007986 */ /* 0x0001e8000c10150e */
        /* <DEDUP_REMOVED lines=32> */
[----:B------:R0:W-:Y:S01]  /*133d0*/  STG.E desc[UR14][R2.64], R0 ;  /* 0x0000000002007986 */ /* 0x0001e2000c10190e */
[----:B-1----:R-:W-:Y:S06]  /*133e0*/  BAR.SYNC.DEFER_BLOCKING 0x0 ;  /* 0x0000000000007b1d */ /* 0x002fec0000010000 */
[----:B------:R-:W-:Y:S05]  /*133f0*/  BRA.U UP0, `(.L_x_22) ;  /* 0x0000000100a07547 */ /* 0x000fea000b800000 */
[----:B------:R-:W1:Y:S01]  /*13400*/  S2UR UR5, SR_CgaCtaId ;  /* 0x00000000000579c3 */ /* 0x000e620000008800 */
[----:B------:R-:W-:Y:S01]  /*13410*/  NOP ;  /* 0x0000000000007918 */ /* 0x000fe20000000000 */
[----:B------:R-:W-:Y:S01]  /*13420*/  UMOV UR4, 0x50 ;  /* 0x0000005000047882 */ /* 0x000fe20000000000 */
[----:B0-----:R-:W-:Y:S02]  /*13430*/  IMAD.U32 R0, RZ, RZ, UR70 ;  /* 0x00000046ff007e24 */ /* 0x001fe4000f8e00ff */
[----:B------:R-:W-:Y:S02]  /*13440*/  HFMA2 R7, -RZ, RZ, 0, 5.9604644775390625e-08 ;  /* 0x00000001ff077431 */ /* 0x000fe400000001ff */
[----:B------:R-:W-:Y:S01]  /*13450*/  IMAD.MOV.U32 R3, RZ, RZ, 0xffff ;  /* 0x0000ffffff037424 */ /* 0x000fe200078e00ff */
[----:B------:R-:W-:-:S04]  /*13460*/  LOP3.LUT R0, R0, 0xffff, RZ, 0xc0, !PT ;  /* 0x0000ffff00007812 */ /* 0x000fc800078ec0ff */
[----:B------:R-:W-:-:S05]  /*13470*/  SHF.R.U32.HI R0, RZ, 0x5, R0 ;  /* 0x00000005ff007819 */ /* 0x000fca0000011600 */
[----:B------:R-:W-:Y:S01]  /*13480*/  VIADD R2, R0, 0x10 ;  /* 0x0000001000027836 */ /* 0x000fe20000000000 */
[----:B------:R-:W-:Y:S01]  /*13490*/  SHF.L.U32 R0, R3, R0, RZ ;  /* 0x0000000003007219 */ /* 0x000fe200000006ff */
[----:B-1----:R-:W-:-:S03]  /*134a0*/  ULEA UR6, UR5, UR4, 0x18 ;  /* 0x0000000405067291 */ /* 0x002fc6000f8ec0ff */
[----:B------:R-:W-:-:S04]  /*134b0*/  SHF.L.U32 R3, R7, R2, RZ ;  /* 0x0000000207037219 */ /* 0x000fc800000006ff */
[----:B------:R-:W-:Y:S02]  /*134c0*/  LOP3.LUT R0, R3, R0, RZ, 0xfc, !PT ;  /* 0x0000000003007212 */ /* 0x000fe400078efcff */
[----:B------:R-:W0:Y:S02]  /*134d0*/  LDS R5, [UR6] ;  /* 0x00000006ff057984 */ /* 0x000e240008000800 */
[C---:B------:R-:W-:Y:S02]  /*134e0*/  LOP3.LUT R2, R0.reuse, 0xffff, RZ, 0xc0, !PT ;  /* 0x0000ffff00027812 */ /* 0x040fe400078ec0ff */
[----:B0-----:R-:W-:-:S04]  /*134f0*/  LOP3.LUT R3, R0, 0xffff, R5, 0x80, !PT ;  /* 0x0000ffff00037812 */ /* 0x001fc800078e8005 */
[----:B------:R-:W-:-:S13]  /*13500*/  ISETP.NE.AND P0, PT, R3, R2, PT ;  /* 0x000000020300720c */ /* 0x000fda0003f05270 */
[----:B------:R-:W-:Y:S05]  /*13510*/  @P0 BRA `(.L_x_23) ;  /* 0x0000000000500947 */ /* 0x000fea0003800000 */
[----:B------:R-:W-:Y:S02]  /*13520*/  SHF.R.U32.HI R5, RZ, 0x10, R5 ;  /* 0x00000010ff057819 */ /* 0x000fe40000011605 */
[----:B------:R-:W-:-:S04]  /*13530*/  SHF.R.U32.HI R2, RZ, 0x10, R0 ;  /* 0x00000010ff027819 */ /* 0x000fc80000011600 */
[----:B------:R-:W-:-:S04]  /*13540*/  LOP3.LUT R5, R5, R2, RZ, 0xc0, !PT ;  /* 0x0000000205057212 */ /* 0x000fc800078ec0ff */
[----:B------:R-:W-:-:S13]  /*13550*/  ISETP.NE.AND P0, PT, R5, R2, PT ;  /* 0x000000020500720c */ /* 0x000fda0003f05270 */
[----:B------:R-:W-:Y:S05]  /*13560*/  @P0 BRA `(.L_x_24) ;  /* 0x0000000000300947 */ /* 0x000fea0003800000 */
[----:B------:R-:W-:Y:S01]  /*13570*/  R2UR UR4, R0 ;  /* 0x00000000000472ca */ /* 0x000fe200000e0000 */
[----:B------:R-:W-:Y:S01]  /*13580*/  VOTEU.ANY UR5, UPT, PT ;  /* 0x0000000000057886 */ /* 0x000fe200038e0100 */
[----:B------:R-:W0:Y:S01]  /*13590*/  S2R R0, SR_LANEID ;  /* 0x0000000000007919 */ /* 0x000e220000000000 */
[----:B------:R-:W-:-:S10]  /*135a0*/  UFLO.U32 UR5, UR5 ;  /* 0x00000005000572bd */ /* 0x000fd400080e0000 */
[----:B------:R-:W-:-:S06]  /*135b0*/  ULOP3.LUT UR4, URZ, UR4, URZ, 0x33, !UPT ;  /* 0x00000004ff047292 */ /* 0x000fcc000f8e33ff */
[----:B------:R-:W-:-:S04]  /*135c0*/  IMAD.U32 R2, RZ, RZ, UR4 ;  /* 0x00000004ff027e24 */ /* 0x000fc8000f8e00ff */
[----:B------:R-:W1:Y:S02]  /*135d0*/  REDUX UR7, R2 ;  /* 0x00000000020773c4 */ /* 0x000e640000000000 */
[----:B------:R2:W-:Y:S01]  /*135e0*/  UTCATOMSWS.AND URZ, UR4 ;  /* 0x0000000400ff79e3 */ /* 0x0005e20008000000 */
[----:B0-----:R-:W-:Y:S01]  /*135f0*/  ISETP.EQ.U32.AND P0, PT, R0, UR5, PT ;  /* 0x0000000500007c0c */ /* 0x001fe2000bf02070 */
[----:B-1----:R-:W-:-:S12]  /*13600*/  IMAD.U32 R0, RZ, RZ, UR7 ;  /* 0x00000007ff007e24 */ /* 0x002fd8000f8e00ff */
[----:B------:R2:W-:Y:S01]  /*13610*/  @P0 ATOMS.AND RZ, [UR6], R0 ;  /* 0x00000000ffff098c */ /* 0x0005e2000a800006 */
[----:B------:R-:W-:Y:S05]  /*13620*/  BRA `(.L_x_22) ;  /* 0x0000000000147947 */ /* 0x000fea0003800000 */
.L_x_24:
[----:B------:R-:W-:-:S07]  /*13630*/  MOV R2, 0x13650 ;  /* 0x0001365000027802 */ /* 0x000fce0000000f00 */
[----:B------:R-:W-:Y:S05]  /*13640*/  CALL.REL.NOINC `($__internal_0_$__cuda_sm10x_tcgen05_guardrail_trap_col_being_dealloced_not_returned_by_alloc) ;  /* 0x0000000000447944 */ /* 0x000fea0003c00000 */
[----:B------:R-:W-:Y:S05]  /*13650*/  BRA `(.L_x_22) ;  /* 0x0000000000087947 */ /* 0x000fea0003800000 */
.L_x_23:
[----:B------:R-:W-:-:S07]  /*13660*/  MOV R2, 0x13680 ;  /* 0x0001368000027802 */ /* 0x000fce0000000f00 */
[----:B------:R-:W-:Y:S05]  /*13670*/  CALL.REL.NOINC `($__internal_2_$__cuda_sm10x_tcgen05_guardrail_trap_unallocated_columns_being_dealloced) ;  /* 0x0000000000507944 */ /* 0x000fea0003c00000 */
.L_x_22:
[----:B------:R-:W-:Y:S01]  /*13680*/  NOP ;  /* 0x0000000000007918 */ /* 0x000fe20000000000 */
[----:B--2---:R-:W-:Y:S05]  /*13690*/  EXIT ;  /* 0x000000000000794d */ /* 0x004fea0003800000 */
.L_x_8:
[----:B------:R-:W0:Y:S02]  /*136a0*/  SYNCS.PHASECHK.TRANS64.TRYWAIT P2, [UR71+0x14000], RZ ;  /* 0x014000ffff0075a7 */ /* 0x000e240008041147 */
[----:B0-----:R-:W-:Y:S05]  /*136b0*/  @!P2 BRA `(.L_x_8) ;  /* 0xfffffffc00f8a947 */ /* 0x001fea000383ffff */
[----:B------:R-:W-:Y:S05]  /*136c0*/  BRA `(.L_x_7) ;  /* 0xffffff1400287947 */ /* 0x000fea000383ffff */
.L_x_17:
[----:B------:R-:W1:Y:S02]  /*136d0*/  SYNCS.PHASECHK.TRANS64.TRYWAIT P1, [UR71+0x1c010], RZ ;  /* 0x01c010ffff0075a7 */ /* 0x000e640008021147 */
[----:B-1----:R-:W-:Y:S05]  /*136e0*/  @!P1 BRA `(.L_x_17) ;  /* 0xfffffffc00f89947 */ /* 0x002fea000383ffff */
[----:B------:R-:W-:Y:S05]  /*136f0*/  BRA `(.L_x_25) ;  /* 0xffffff6400e47947 */ /* 0x000fea000383ffff */
.L_x_18:
[----:B------:R-:W0:Y:S02]  /*13700*/  SYNCS.PHASECHK.TRANS64.TRYWAIT P0, [UR8], R38 ;  /* 0x00000026ff0075a7 */ /* 0x000e240008001108 */
[----:B0-----:R-:W-:Y:S05]  /*13710*/  @!P0 BRA `(.L_x_18) ;  /* 0xfffffffc00f88947 */ /* 0x001fea000383ffff */
[----:B------:R-:W-:Y:S05]  /*13720*/  BRA `(.L_x_26) ;  /* 0xffffff9000a07947 */ /* 0x000fea000383ffff */
.L_x_21:
[----:B------:R-:W0:Y:S02]  /*13730*/  SYNCS.PHASECHK.TRANS64.TRYWAIT P0, [UR8], R0 ;  /* 0x00000000ff0075a7 */ /* 0x000e240008001108 */
[----:B0-----:R-:W-:Y:S05]  /*13740*/  @!P0 BRA `(.L_x_21) ;  /* 0xfffffffc00f88947 */ /* 0x001fea000383ffff */
[----:B------:R-:W-:Y:S05]  /*13750*/  BRA `(.L_x_27) ;  /* 0xffffffb000c87947 */ /* 0x000fea000383ffff */
        .weak           $__internal_0_$__cuda_sm10x_tcgen05_guardrail_trap_col_being_dealloced_not_returned_by_alloc
        .type           $__internal_0_$__cuda_sm10x_tcgen05_guardrail_trap_col_being_dealloced_not_returned_by_alloc,@function
        .size           $__internal_0_$__cuda_sm10x_tcgen05_guardrail_trap_col_being_dealloced_not_returned_by_alloc,($__internal_1_$__cuda_sm10x_tcgen05_guardrail_trap_phase_invalid_during_alloc - $__internal_0_$__cuda_sm10x_tcgen05_guardrail_trap_col_being_dealloced_not_returned_by_alloc)
$__internal_0_$__cuda_sm10x_tcgen05_guardrail_trap_col_being_dealloced_not_returned_by_alloc:
[----:B------:R-:W-:Y:S05]  /*13760*/  BPT.TRAP 0x1 ;  /* 0x000000040000795c */ /* 0x000fea0000300000 */
[----:B------:R-:W-:-:S04]  /*13770*/  MOV R3, 0x0 ;  /* 0x0000000000037802 */ /* 0x000fc80000000f00 */
[----:B------:R-:W-:Y:S05]  /*13780*/  RET.REL.NODEC R2 `(attn_fwd) ;  /* 0xfffffec8021c7950 */ /* 0x000fea0003c3ffff */
        .weak           $__internal_1_$__cuda_sm10x_tcgen05_guardrail_trap_phase_invalid_during_alloc
        .type           $__internal_1_$__cuda_sm10x_tcgen05_guardrail_trap_phase_invalid_during_alloc,@function
        .size           $__internal_1_$__cuda_sm10x_tcgen05_guardrail_trap_phase_invalid_during_alloc,($__internal_2_$__cuda_sm10x_tcgen05_guardrail_trap_unallocated_columns_being_dealloced - $__internal_1_$__cuda_sm10x_tcgen05_guardrail_trap_phase_invalid_during_alloc)
$__internal_1_$__cuda_sm10x_tcgen05_guardrail_trap_phase_invalid_during_alloc:
[----:B------:R-:W-:Y:S05]  /*13790*/  BPT.TRAP 0x1 ;  /* 0x000000040000795c */ /* 0x000fea0000300000 */
[----:B------:R-:W-:-:S04]  /*137a0*/  IMAD.MOV.U32 R3, RZ, RZ, 0x0 ;  /* 0x00000000ff037424 */ /* 0x000fc800078e00ff */
[----:B------:R-:W-:Y:S05]  /*137b0*/  RET.REL.NODEC R2 `(attn_fwd) ;  /* 0xfffffec802107950 */ /* 0x000fea0003c3ffff */
        .weak           $__internal_2_$__cuda_sm10x_tcgen05_guardrail_trap_unallocated_columns_being_dealloced
        .type           $__internal_2_$__cuda_sm10x_tcgen05_guardrail_trap_unallocated_columns_being_dealloced,@function
        .size           $__internal_2_$__cuda_sm10x_tcgen05_guardrail_trap_unallocated_columns_being_dealloced,(.L_x_31 - $__internal_2_$__cuda_sm10x_tcgen05_guardrail_trap_unallocated_columns_being_dealloced)
$__internal_2_$__cuda_sm10x_tcgen05_guardrail_trap_unallocated_columns_being_dealloced:
[----:B------:R-:W-:Y:S05]  /*137c0*/  BPT.TRAP 0x1 ;  /* 0x000000040000795c */ /* 0x000fea0000300000 */
[----:B------:R-:W-:-:S04]  /*137d0*/  IMAD.MOV.U32 R3, RZ, RZ, 0x0 ;  /* 0x00000000ff037424 */ /* 0x000fc800078e00ff */
[----:B------:R-:W-:Y:S05]  /*137e0*/  RET.REL.NODEC R2 `(attn_fwd) ;  /* 0xfffffec802047950 */ /* 0x000fea0003c3ffff */
.L_x_28:
[----:B------:R-:W-:-:S00]  /*137f0*/  BRA `(.L_x_28) ;  /* 0xfffffffc00fc7947 */ /* 0x000fc0000383ffff */
[----:B------:R-:W-:-:S00]  /*13800*/  NOP ;  /* 0x0000000000007918 */ /* 0x000fc00000000000 */
[----:B------:R-:W-:-:S00]  /*13810*/  NOP ;  /* 0x0000000000007918 */ /* 0x000fc00000000000 */
[----:B------:R-:W-:-:S00]  /*13820*/  NOP ;  /* 0x0000000000007918 */ /* 0x000fc00000000000 */
[----:B------:R-:W-:-:S00]  /*13830*/  NOP ;  /* 0x0000000000007918 */ /* 0x000fc00000000000 */
[----:B------:R-:W-:-:S00]  /*13840*/  NOP ;  /* 0x0000000000007918 */ /* 0x000fc00000000000 */
[----:B------:R-:W-:-:S00]  /*13850*/  NOP ;  /* 0x0000000000007918 */ /* 0x000fc00000000000 */
[----:B------:R-:W-:-:S00]  /*13860*/  NOP ;  /* 0x0000000000007918 */ /* 0x000fc00000000000 */
[----:B------:R-:W-:-:S00]  /*13870*/  NOP ;  /* 0x0000000000007918 */ /* 0x000fc00000000000 */
.L_x_31:


//--------------------- .nv.global.init           --------------------------
	.section	.nv.global.init,"aw",@progbits
.nv.global.init:
	.type		_$_str,@object
	.size		_$_str,(.L_3 - _$_str)
_$_str:
        /*0000*/ 	.byte	0x5f, 0x5f, 0x43, 0x55, 0x44, 0x41, 0x5f, 0x46, 0x54, 0x5a, 0x00
.L_3:


//--------------------- .nv.shared.attn_fwd       --------------------------
	.section	.nv.shared.attn_fwd,"aw",@nobits
	.sectionflags	@""
	.align	16
	.zero		1024


//--------------------- .nv.shared.reserved.0     --------------------------
	.section	.nv.shared.reserved.0,"aw",@nobits
	.align	8
	.weak		__nv_reservedSMEM_offset_0_alias
	.size		__nv_reservedSMEM_offset_0_alias, 0, 64
	.other		__nv_reservedSMEM_offset_0_alias,@"STO_CUDA_RESERVED_SHARED STV_DEFAULT"
__nv_reservedSMEM_offset_0_alias:
	.zero		0
.nv.shared.reserved.0:
	.zero		64
	.weak		__nv_reservedSMEM_allocation_phase
	.type		__nv_reservedSMEM_allocation_phase,@object
	.size		__nv_reservedSMEM_allocation_phase,(.L_0 - __nv_reservedSMEM_allocation_phase)
__nv_reservedSMEM_allocation_phase:
	.zero		1
.L_0:
	.zero		7
	.weak		__nv_reservedSMEM_devtool_atexit_pc
	.type		__nv_reservedSMEM_devtool_atexit_pc,@object
	.size		__nv_reservedSMEM_devtool_atexit_pc,(__nv_reservedSMEM_allocation_mask - __nv_reservedSMEM_devtool_atexit_pc)
__nv_reservedSMEM_devtool_atexit_pc:
	.zero		8
	.weak		__nv_reservedSMEM_allocation_mask
	.type		__nv_reservedSMEM_allocation_mask,@object
	.size		__nv_reservedSMEM_allocation_mask,(.L_2 - __nv_reservedSMEM_allocation_mask)
__nv_reservedSMEM_allocation_mask:
	.zero		4
.L_2:


//--------------------- .nv.constant0.attn_fwd    --------------------------
	.section	.nv.constant0.attn_fwd,"a",@progbits
	.sectionflags	@""
	.align	4
.nv.constant0.attn_fwd:
	.zero		1032


//--------------------- SYMBOLS --------------------------

	.type		.nv.reservedSmem.offset0,@object
	.size		.nv.reservedSmem.offset0,0x4
	.type		.nv.reservedSmem.cap,@object
	.size		.nv.reservedSmem.cap,0x4
